def attn_fwd(
    Q,
    K,
    V,
    Out,
    Lse,
    sm_scale,
    stride_qz,
    stride_qh,
    stride_qm,
    stride_qk,
    stride_kz,
    stride_kh,
    stride_kn,
    stride_kk,
    stride_vz,
    stride_vh,
    stride_vn,
    stride_vk,
    stride_oz,
    stride_oh,
    stride_om,
    stride_ok,
    seqlen_q,
    seqlen_k,
    BLOCK_M: tl.constexpr,
    BLOCK_N: tl.constexpr,
    HEAD_DIM: tl.constexpr,
    CAUSAL: tl.constexpr,
):
    start_m = tl.program_id(0)
    off_hz = tl.program_id(1)
    q_off = off_hz * stride_qh
    k_off = off_hz * stride_kh
    v_off = off_hz * stride_vh
    offs_m = start_m * BLOCK_M + tl.arange(0, BLOCK_M)
    offs_d = tl.arange(0, HEAD_DIM)
    offs_n = tl.arange(0, BLOCK_N)
    q_ptrs = Q + q_off + offs_m[:, None] * stride_qm + offs_d[None, :] * stride_qk
    k_ptrs = K + k_off + offs_d[:, None] * stride_kk + offs_n[None, :] * stride_kn
    v_ptrs = V + v_off + offs_n[:, None] * stride_vn + offs_d[None, :] * stride_vk
    m_i = tl.full([BLOCK_M], float("-inf"), dtype=tl.float32)
    l_i = tl.zeros([BLOCK_M], dtype=tl.float32) + 1.0
    acc = tl.zeros([BLOCK_M, HEAD_DIM], dtype=tl.float32)
    q = tl.load(q_ptrs)
    acc, l_i, m_i = _attn_fwd_inner(
        acc,
        l_i,
        m_i,
        q,
        k_ptrs,
        v_ptrs,
        sm_scale,
        stride_kn,
        stride_vn,
        start_m,
        seqlen_k,
        BLOCK_M,
        BLOCK_N,
        HEAD_DIM,
        CAUSAL,
    )
    acc = acc / l_i[:, None]
    lse = m_i + tl.math.log2(l_i) / 1.4426950408889634
    o_ptrs = (
        Out
        + off_hz * stride_oh
        + offs_m[:, None] * stride_om
        + offs_d[None, :] * stride_ok
    )
    tl.store(o_ptrs, acc.to(Out.dtype.element_ty))
    tl.store(Lse + off_hz * seqlen_q + offs_m, lse)

# config = {"BLOCK_M": 128, "BLOCK_N": 128, "HEAD_DIM": 128, "arch": "sm_100", "causal": true, "dtype": "fp8e4m3", "num_stages": 2, "num_warps": 4}
# arch = sm_100


// ===== COMPILED SASS (sm_100a) =====

	.target	sm_100a

	.elftype	@"ET_EXEC"


//--------------------- .note.nv.tkinfo           --------------------------
	.section	.note.nv.tkinfo,"",@"SHT_NOTE"
	.sectionflags	@"SHF_NOTE_NV_TKINFO"
	.tkinfo
        /*0018*/ 	.word	0x00000081
        /*0030*/ 	.string	""
        /*0030*/ 	.string	"ptxas-blackwell"
        /*0030*/ 	.string	"Cuda compilation tools, release 12.9, V12.9.86"
        /*0030*/ 	.string	"Build cuda_12.9.r12.9/compiler.36037853_0"
        /*0030*/ 	.string	"-v  -suppress-debug-info  -lineinfo  -arch sm_100a "



//--------------------- .note.nv.cuver            --------------------------
	.section	.note.nv.cuver,"",@"SHT_NOTE"
	.sectionflags	@"SHF_NOTE_NV_CUVER"
        /*0018*/ 	.short	0x0001
        /*001a*/ 	.short	0x0064
        /*001c*/ 	.short	0x0001
        /*001e*/ 	.short	0x0000
        /*0020*/ 	.short	0x0001
        /*0022*/ 	.short	0x0000


//--------------------- .nv.info                  --------------------------
	.section	.nv.info,"",@"SHT_CUDA_INFO"
	.align	4


	//----- nvinfo : EIATTR_REGCOUNT
	.align		4
        /*0000*/ 	.byte	0x04, 0x2f
        /*0002*/ 	.short	(.L_5 - .L_4)
	.align		4
.L_4:
        /*0004*/ 	.word	index@(attn_fwd)
        /*0008*/ 	.word	0x000000ff


	//----- nvinfo : EIATTR_FRAME_SIZE
	.align		4
.L_5:
        /*000c*/ 	.byte	0x04, 0x11
        /*000e*/ 	.short	(.L_7 - .L_6)
	.align		4
.L_6:
        /*0010*/ 	.word	index@($__internal_2_$__cuda_sm10x_tcgen05_guardrail_trap_unallocated_columns_being_dealloced)
        /*0014*/ 	.word	0x00000980


	//----- nvinfo : EIATTR_FRAME_SIZE
	.align		4
.L_7:
        /*0018*/ 	.byte	0x04, 0x11
        /*001a*/ 	.short	(.L_9 - .L_8)
	.align		4
.L_8:
        /*001c*/ 	.word	index@($__internal_1_$__cuda_sm10x_tcgen05_guardrail_trap_phase_invalid_during_alloc)
        /*0020*/ 	.word	0x00000980


	//----- nvinfo : EIATTR_FRAME_SIZE
	.align		4
.L_9:
        /*0024*/ 	.byte	0x04, 0x11
        /*0026*/ 	.short	(.L_11 - .L_10)
	.align		4
.L_10:
        /*0028*/ 	.word	index@($__internal_0_$__cuda_sm10x_tcgen05_guardrail_trap_col_being_dealloced_not_returned_by_alloc)
        /*002c*/ 	.word	0x00000980


	//----- nvinfo : EIATTR_FRAME_SIZE
	.align		4
.L_11:
        /*0030*/ 	.byte	0x04, 0x11
        /*0032*/ 	.short	(.L_13 - .L_12)
	.align		4
.L_12:
        /*0034*/ 	.word	index@(attn_fwd)
        /*0038*/ 	.word	0x00000980


	//----- nvinfo : EIATTR_MIN_STACK_SIZE
	.align		4
.L_13:
        /*003c*/ 	.byte	0x04, 0x12
        /*003e*/ 	.short	(.L_15 - .L_14)
	.align		4
.L_14:
        /*0040*/ 	.word	index@(attn_fwd)
        /*0044*/ 	.word	0x00000980
.L_15:


//--------------------- .nv.info.attn_fwd         --------------------------
	.section	.nv.info.attn_fwd,"",@"SHT_CUDA_INFO"
	.sectionflags	@""
	.align	4


	//----- nvinfo : EIATTR_CUDA_API_VERSION
	.align		4
        /*0000*/ 	.byte	0x04, 0x37
        /*0002*/ 	.short	(.L_17 - .L_16)
.L_16:
        /*0004*/ 	.word	0x00000081


	//----- nvinfo : EIATTR_KPARAM_INFO
	.align		4
.L_17:
        /*0008*/ 	.byte	0x04, 0x17
        /*000a*/ 	.short	(.L_19 - .L_18)
.L_18:
        /*000c*/ 	.word	0x00000000
        /*0010*/ 	.short	0x0019
        /*0012*/ 	.short	0x0080
        /*0014*/ 	.byte	0x00, 0xf4, 0x21, 0x00


	//----- nvinfo : EIATTR_KPARAM_INFO
	.align		4
.L_19:
        /*0018*/ 	.byte	0x04, 0x17
        /*001a*/ 	.short	(.L_21 - .L_20)
.L_20:
        /*001c*/ 	.word	0x00000000
        /*0020*/ 	.short	0x0018
        /*0022*/ 	.short	0x0078
        /*0024*/ 	.byte	0x00, 0xf4, 0x21, 0x00


	//----- nvinfo : EIATTR_KPARAM_INFO
	.align		4
.L_21:
        /*0028*/ 	.byte	0x04, 0x17
        /*002a*/ 	.short	(.L_23 - .L_22)
.L_22:
        /*002c*/ 	.word	0x00000000
        /*0030*/ 	.short	0x0017
        /*0032*/ 	.short	0x0070
        /*0034*/ 	.byte	0x00, 0xf0, 0x11, 0x00


	//----- nvinfo : EIATTR_KPARAM_INFO
	.align		4
.L_23:
        /*0038*/ 	.byte	0x04, 0x17
        /*003a*/ 	.short	(.L_25 - .L_24)
.L_24:
        /*003c*/ 	.word	0x00000000
        /*0040*/ 	.short	0x0016
        /*0042*/ 	.short	0x006c
        /*0044*/ 	.byte	0x00, 0xf0, 0x11, 0x00


	//----- nvinfo : EIATTR_KPARAM_INFO
	.align		4
.L_25:
        /*0048*/ 	.byte	0x04, 0x17
        /*004a*/ 	.short	(.L_27 - .L_26)
.L_26:
        /*004c*/ 	.word	0x00000000
        /*0050*/ 	.short	0x0015
        /*0052*/ 	.short	0x0068
        /*0054*/ 	.byte	0x00, 0xf0, 0x11, 0x00


	//----- nvinfo : EIATTR_KPARAM_INFO
	.align		4
.L_27:
        /*0058*/ 	.byte	0x04, 0x17
        /*005a*/ 	.short	(.L_29 - .L_28)
.L_28:
        /*005c*/ 	.word	0x00000000
        /*0060*/ 	.short	0x0014
        /*0062*/ 	.short	0x0064
        /*0064*/ 	.byte	0x00, 0xf0, 0x11, 0x00


	//----- nvinfo : EIATTR_KPARAM_INFO
	.align		4
.L_29:
        /*0068*/ 	.byte	0x04, 0x17
        /*006a*/ 	.short	(.L_31 - .L_30)
.L_30:
        /*006c*/ 	.word	0x00000000
        /*0070*/ 	.short	0x0013
        /*0072*/ 	.short	0x0060
        /*0074*/ 	.byte	0x00, 0xf0, 0x11, 0x00


	//----- nvinfo : EIATTR_KPARAM_INFO
	.align		4
.L_31:
        /*0078*/ 	.byte	0x04, 0x17
        /*007a*/ 	.short	(.L_33 - .L_32)
.L_32:
        /*007c*/ 	.word	0x00000000
        /*0080*/ 	.short	0x0012
        /*0082*/ 	.short	0x005c
        /*0084*/ 	.byte	0x00, 0xf0, 0x11, 0x00


	//----- nvinfo : EIATTR_KPARAM_INFO
	.align		4
.L_33:
        /*0088*/ 	.byte	0x04, 0x17
        /*008a*/ 	.short	(.L_35 - .L_34)
.L_34:
        /*008c*/ 	.word	0x00000000
        /*0090*/ 	.short	0x0011
        /*0092*/ 	.short	0x0058
        /*0094*/ 	.byte	0x00, 0xf0, 0x11, 0x00


	//----- nvinfo : EIATTR_KPARAM_INFO
	.align		4
.L_35:
        /*0098*/ 	.byte	0x04, 0x17
        /*009a*/ 	.short	(.L_37 - .L_36)
.L_36:
        /*009c*/ 	.word	0x00000000
        /*00a0*/ 	.short	0x0010
        /*00a2*/ 	.short	0x0054
        /*00a4*/ 	.byte	0x00, 0xf0, 0x11, 0x00


	//----- nvinfo : EIATTR_KPARAM_INFO
	.align		4
.L_37:
        /*00a8*/ 	.byte	0x04, 0x17
        /*00aa*/ 	.short	(.L_39 - .L_38)
.L_38:
        /*00ac*/ 	.word	0x00000000
        /*00b0*/ 	.short	0x000f
        /*00b2*/ 	.short	0x0050
        /*00b4*/ 	.byte	0x00, 0xf0, 0x11, 0x00


	//----- nvinfo : EIATTR_KPARAM_INFO
	.align		4
.L_39:
        /*00b8*/ 	.byte	0x04, 0x17
        /*00ba*/ 	.short	(.L_41 - .L_40)
.L_40:
        /*00bc*/ 	.word	0x00000000
        /*00c0*/ 	.short	0x000e
        /*00c2*/ 	.short	0x004c
        /*00c4*/ 	.byte	0x00, 0xf0, 0x11, 0x00


	//----- nvinfo : EIATTR_KPARAM_INFO
	.align		4
.L_41:
        /*00c8*/ 	.byte	0x04, 0x17
        /*00ca*/ 	.short	(.L_43 - .L_42)
.L_42:
        /*00cc*/ 	.word	0x00000000
        /*00d0*/ 	.short	0x000d
        /*00d2*/ 	.short	0x0048
        /*00d4*/ 	.byte	0x00, 0xf0, 0x11, 0x00


	//----- nvinfo : EIATTR_KPARAM_INFO
	.align		4
.L_43:
        /*00d8*/ 	.byte	0x04, 0x17
        /*00da*/ 	.short	(.L_45 - .L_44)
.L_44:
        /*00dc*/ 	.word	0x00000000
        /*00e0*/ 	.short	0x000c
        /*00e2*/ 	.short	0x0044
        /*00e4*/ 	.byte	0x00, 0xf0, 0x11, 0x00


	//----- nvinfo : EIATTR_KPARAM_INFO
	.align		4
.L_45:
        /*00e8*/ 	.byte	0x04, 0x17
        /*00ea*/ 	.short	(.L_47 - .L_46)
.L_46:
        /*00ec*/ 	.word	0x00000000
        /*00f0*/ 	.short	0x000b
        /*00f2*/ 	.short	0x0040
        /*00f4*/ 	.byte	0x00, 0xf0, 0x11, 0x00


	//----- nvinfo : EIATTR_KPARAM_INFO
	.align		4
.L_47:
        /*00f8*/ 	.byte	0x04, 0x17
        /*00fa*/ 	.short	(.L_49 - .L_48)
.L_48:
        /*00fc*/ 	.word	0x00000000
        /*0100*/ 	.short	0x000a
        /*0102*/ 	.short	0x003c
        /*0104*/ 	.byte	0x00, 0xf0, 0x11, 0x00


	//----- nvinfo : EIATTR_KPARAM_INFO
	.align		4
.L_49:
        /*0108*/ 	.byte	0x04, 0x17
        /*010a*/ 	.short	(.L_51 - .L_50)
.L_50:
        /*010c*/ 	.word	0x00000000
        /*0110*/ 	.short	0x0009
        /*0112*/ 	.short	0x0038
        /*0114*/ 	.byte	0x00, 0xf0, 0x11, 0x00


	//----- nvinfo : EIATTR_KPARAM_INFO
	.align		4
.L_51:
        /*0118*/ 	.byte	0x04, 0x17
        /*011a*/ 	.short	(.L_53 - .L_52)
.L_52:
        /*011c*/ 	.word	0x00000000
        /*0120*/ 	.short	0x0008
        /*0122*/ 	.short	0x0034
        /*0124*/ 	.byte	0x00, 0xf0, 0x11, 0x00


	//----- nvinfo : EIATTR_KPARAM_INFO
	.align		4
.L_53:
        /*0128*/ 	.byte	0x04, 0x17
        /*012a*/ 	.short	(.L_55 - .L_54)
.L_54:
        /*012c*/ 	.word	0x00000000
        /*0130*/ 	.short	0x0007
        /*0132*/ 	.short	0x0030
        /*0134*/ 	.byte	0x00, 0xf0, 0x11, 0x00


	//----- nvinfo : EIATTR_KPARAM_INFO
	.align		4
.L_55:
        /*0138*/ 	.byte	0x04, 0x17
        /*013a*/ 	.short	(.L_57 - .L_56)
.L_56:
        /*013c*/ 	.word	0x00000000
        /*0140*/ 	.short	0x0006
        /*0142*/ 	.short	0x002c
        /*0144*/ 	.byte	0x00, 0xf0, 0x11, 0x00


	//----- nvinfo : EIATTR_KPARAM_INFO
	.align		4
.L_57:
        /*0148*/ 	.byte	0x04, 0x17
        /*014a*/ 	.short	(.L_59 - .L_58)
.L_58:
        /*014c*/ 	.word	0x00000000
        /*0150*/ 	.short	0x0005
        /*0152*/ 	.short	0x0028
        /*0154*/ 	.byte	0x00, 0xf0, 0x11, 0x00


	//----- nvinfo : EIATTR_KPARAM_INFO
	.align		4
.L_59:
        /*0158*/ 	.byte	0x04, 0x17
        /*015a*/ 	.short	(.L_61 - .L_60)
.L_60:
        /*015c*/ 	.word	0x00000000
        /*0160*/ 	.short	0x0004
        /*0162*/ 	.short	0x0020
        /*0164*/ 	.byte	0x00, 0xf4, 0x21, 0x00


	//----- nvinfo : EIATTR_KPARAM_INFO
	.align		4
.L_61:
        /*0168*/ 	.byte	0x04, 0x17
        /*016a*/ 	.short	(.L_63 - .L_62)
.L_62:
        /*016c*/ 	.word	0x00000000
        /*0170*/ 	.short	0x0003
        /*0172*/ 	.short	0x0018
        /*0174*/ 	.byte	0x00, 0xf4, 0x21, 0x00


	//----- nvinfo : EIATTR_KPARAM_INFO
	.align		4
.L_63:
        /*0178*/ 	.byte	0x04, 0x17
        /*017a*/ 	.short	(.L_65 - .L_64)
.L_64:
        /*017c*/ 	.word	0x00000000
        /*0180*/ 	.short	0x0002
        /*0182*/ 	.short	0x0010
        /*0184*/ 	.byte	0x00, 0xf4, 0x21, 0x00


	//----- nvinfo : EIATTR_KPARAM_INFO
	.align		4
.L_65:
        /*0188*/ 	.byte	0x04, 0x17
        /*018a*/ 	.short	(.L_67 - .L_66)
.L_66:
        /*018c*/ 	.word	0x00000000
        /*0190*/ 	.short	0x0001
        /*0192*/ 	.short	0x0008
        /*0194*/ 	.byte	0x00, 0xf4, 0x21, 0x00


	//----- nvinfo : EIATTR_KPARAM_INFO
	.align		4
.L_67:
        /*0198*/ 	.byte	0x04, 0x17
        /*019a*/ 	.short	(.L_69 - .L_68)
.L_68:
        /*019c*/ 	.word	0x00000000
        /*01a0*/ 	.short	0x0000
        /*01a2*/ 	.short	0x0000
        /*01a4*/ 	.byte	0x00, 0xf4, 0x21, 0x00


	//----- nvinfo : EIATTR_AT_ENTRY_FRAGMENTS
	.align		4
.L_69:
        /*01a8*/ 	.byte	0x04, 0x4f
        /*01aa*/ 	.short	(.L_71 - .L_70)


	//   ....[0]....
.L_70:
        /*01ac*/ 	.word	0x00000004


	//----- nvinfo : EIATTR_RESERVED_SMEM_USED
	.align		4
.L_71:
        /*01b0*/ 	.byte	0x01, 0x41
	.zero		2


	//----- nvinfo : EIATTR_SPARSE_MMA_MASK
	.align		4
        /*01b4*/ 	.byte	0x03, 0x50
        /*01b6*/ 	.short	0x0000


	//----- nvinfo : EIATTR_TCGEN05_1CTA_USED
	.align		4
        /*01b8*/ 	.byte	0x01, 0x51
	.zero		2


	//----- nvinfo : EIATTR_MAXREG_COUNT
	.align		4
        /*01bc*/ 	.byte	0x03, 0x1b
        /*01be*/ 	.short	0x00ff


	//----- nvinfo : EIATTR_NUM_BARRIERS
	.align		4
        /*01c0*/ 	.byte	0x02, 0x4c
        /*01c2*/ 	.byte	0x01
	.zero		1


	//----- nvinfo : EIATTR_ANNOTATIONS
	.align		4
        /*01c4*/ 	.byte	0x04, 0x55
        /*01c6*/ 	.short	(.L_73 - .L_72)


	//   ....[0]....
.L_72:
        /*01c8*/ 	.word	0x00000001
        /*01cc*/ 	.byte	0x80, 0x31, 0x00, 0x00, 0x01, 0x00, 0x00, 0x00, 0xa0, 0x32, 0x00, 0x00, 0x01, 0x00, 0x00, 0x00
        /* <DEDUP_REMOVED lines=352> */
        /*17dc*/ 	.byte	0x60, 0xe4, 0x01, 0x00, 0x01, 0x00, 0x00, 0x00, 0x80, 0xe4, 0x01, 0x00


	//----- nvinfo : EIATTR_INT_WARP_WIDE_INSTR_OFFSETS
	.align		4
.L_73:
        /*17e8*/ 	.byte	0x04, 0x31
        /*17ea*/ 	.short	(.L_75 - .L_74)


	//   ....[0]....
.L_74:
        /*17ec*/ 	.word	0x00002840


	//   ....[1]....
        /*17f0*/ 	.word	0x00002850


	//   ....[2]....
        /*17f4*/ 	.word	0x00004440


	//   ....[3]....
        /*17f8*/ 	.word	0x000072a0


	//   ....[4]....
        /*17fc*/ 	.word	0x00014310


	//   ....[5]....
        /*1800*/ 	.word	0x000230d0


	//   ....[6]....
        /*1804*/ 	.word	0x00023120


	//----- nvinfo : EIATTR_COOP_GROUP_MASK_REGIDS
	.align		4
.L_75:
        /*1808*/ 	.byte	0x04, 0x29
        /*180a*/ 	.short	(.L_77 - .L_76)


	//   ....[0]....
.L_76:
        /*180c*/ 	.word	0xffffffff


	//   ....[1]....
        /*1810*/ 	.word	0xffffffff


	//   ....[2]....
        /*1814*/ 	.word	0xffffffff


	//   ....[3]....
        /*1818*/ 	.word	0xffffffff


	//----- nvinfo : EIATTR_COOP_GROUP_INSTR_OFFSETS
	.align		4
.L_77:
        /*181c*/ 	.byte	0x04, 0x28
        /*181e*/ 	.short	(.L_79 - .L_78)


	//   ....[0]....
.L_78:
        /*1820*/ 	.word	0x00000070


	//   ....[1]....
        /*1824*/ 	.word	0x00000330


	//   ....[2]....
        /*1828*/ 	.word	0x00022f60


	//   ....[3]....
        /*182c*/ 	.word	0x000231d0


	//----- nvinfo : EIATTR_VRC_CTA_INIT_COUNT
	.align		4
.L_79:
        /*1830*/ 	.byte	0x02, 0x4a
        /*1832*/ 	.byte	0x80
	.zero		1


	//----- nvinfo : EIATTR_MBARRIER_INSTR_OFFSETS
	.align		4
        /*1834*/ 	.byte	0x04, 0x39
        /*1836*/ 	.short	(.L_81 - .L_80)


	//   ....[0]....
.L_80:
        /*1838*/ 	.word	0x00003220
        /*183c*/ 	.word	0x000000ff
        /*1840*/ 	.word	0x00000000
        /*1844*/ 	.short	0x0100
        /*1846*/ 	.byte	0x14
	.zero		1


	//   ....[1]....
        /*1848*/ 	.word	0x00004580
        /*184c*/ 	.word	0x000000ff
        /*1850*/ 	.word	0x00014008
        /*1854*/ 	.short	0x0100
        /*1856*/ 	.byte	0x17
	.zero		1


	//   ....[2]....
        /*1858*/ 	.word	0x00007380
        /*185c*/ 	.word	0x000000ff
        /*1860*/ 	.word	0x0000c000
        /*1864*/ 	.short	0x0100
        /*1866*/ 	.byte	0x17
	.zero		1


	//   ....[3]....
        /*1868*/ 	.word	0x00007600
        /*186c*/ 	.word	0x000000ff
        /*1870*/ 	.word	0x0000c000
        /*1874*/ 	.short	0x010a
        /*1876*/ 	.byte	0x17
	.zero		1


	//   ....[4]....
        /*1878*/ 	.word	0x00007700
        /*187c*/ 	.word	0x000000ff
        /*1880*/ 	.word	0x0000c000
        /*1884*/ 	.short	0x0108
        /*1886*/ 	.byte	0x17
	.zero		1


	//   ....[5]....
        /*1888*/ 	.word	0x00014410
        /*188c*/ 	.word	0x000000ff
        /*1890*/ 	.word	0x00014010
        /*1894*/ 	.short	0x0100
        /*1896*/ 	.byte	0x17
	.zero		1


	//   ....[6]....
        /*1898*/ 	.word	0x00014830
        /*189c*/ 	.word	0x000000ff
        /*18a0*/ 	.word	0x00014010
        /*18a4*/ 	.short	0x010a
        /*18a6*/ 	.byte	0x17
	.zero		1


	//   ....[7]....
        /*18a8*/ 	.word	0x00018090
        /*18ac*/ 	.word	0x000000ff
        /*18b0*/ 	.word	0x00014010
        /*18b4*/ 	.short	0x0108
        /*18b6*/ 	.byte	0x17
	.zero		1


	//   ....[8]....
        /*18b8*/ 	.word	0x000180c0
        /*18bc*/ 	.word	0x000000ff
        /*18c0*/ 	.word	0x00000000
        /*18c4*/ 	.short	0x010a
        /*18c6*/ 	.byte	0x14
	.zero		1


	//   ....[9]....
        /*18c8*/ 	.word	0x0001e4e0
        /*18cc*/ 	.word	0x000000ff
        /*18d0*/ 	.word	0x00000000
        /*18d4*/ 	.short	0x010a
        /*18d6*/ 	.byte	0x14
	.zero		1


	//   ....[10]....
        /*18d8*/ 	.word	0x0001e5e0
        /*18dc*/ 	.word	0x000000ff
        /*18e0*/ 	.word	0x00014000
        /*18e4*/ 	.short	0x0108
        /*18e6*/ 	.byte	0x17
	.zero		1


	//   ....[11]....
        /*18e8*/ 	.word	0x0001e670
        /*18ec*/ 	.word	0x000000ff
        /*18f0*/ 	.word	0x00014008
        /*18f4*/ 	.short	0x0108
        /*18f6*/ 	.byte	0x17
	.zero		1


	//   ....[12]....
        /*18f8*/ 	.word	0x000231f0
        /*18fc*/ 	.word	0x000000ff
        /*1900*/ 	.word	0x0000c000
        /*1904*/ 	.short	0x010a
        /*1906*/ 	.byte	0x17
	.zero		1


	//   ....[13]....
        /*1908*/ 	.word	0x00023220
        /*190c*/ 	.word	0x000000ff
        /*1910*/ 	.word	0x00014010
        /*1914*/ 	.short	0x010a
        /*1916*/ 	.byte	0x17
	.zero		1


	//   ....[14]....
        /*1918*/ 	.word	0x00023260
        /*191c*/ 	.word	0x000000ff
        /*1920*/ 	.word	0x00000000
        /*1924*/ 	.short	0x010a
        /*1926*/ 	.byte	0x14
	.zero		1


	//   ....[15]....
        /*1928*/ 	.word	0x00023290
        /*192c*/ 	.word	0x000000ff
        /*1930*/ 	.word	0x00000000
        /*1934*/ 	.short	0x010a
        /*1936*/ 	.byte	0x14
	.zero		1


	//----- nvinfo : EIATTR_NUM_MBARRIERS
	.align		4
.L_81:
        /*1938*/ 	.byte	0x03, 0x38
        /*193a*/ 	.short	0xffff


	//----- nvinfo : EIATTR_EXIT_INSTR_OFFSETS
	.align		4
        /*193c*/ 	.byte	0x04, 0x1c
        /*193e*/ 	.short	(.L_83 - .L_82)


	//   ....[0]....
.L_82:
        /*1940*/ 	.word	0x000231e0


	//----- nvinfo : EIATTR_REQNTID
	.align		4
.L_83:
        /*1944*/ 	.byte	0x04, 0x10
        /*1946*/ 	.short	(.L_85 - .L_84)
.L_84:
        /*1948*/ 	.word	0x00000080
        /*194c*/ 	.word	0x00000001
        /*1950*/ 	.word	0x00000001


	//----- nvinfo : EIATTR_CRS_STACK_SIZE
	.align		4
.L_85:
        /*1954*/ 	.byte	0x04, 0x1e
        /*1956*/ 	.short	(.L_87 - .L_86)
.L_86:
        /*1958*/ 	.word	0x00000000


	//----- nvinfo : EIATTR_CBANK_PARAM_SIZE
	.align		4
.L_87:
        /*195c*/ 	.byte	0x03, 0x19
        /*195e*/ 	.short	0x0088


	//----- nvinfo : EIATTR_PARAM_CBANK
	.align		4
        /*1960*/ 	.byte	0x04, 0x0a
        /*1962*/ 	.short	(.L_89 - .L_88)
	.align		4
.L_88:
        /*1964*/ 	.word	index@(.nv.constant0.attn_fwd)
        /*1968*/ 	.short	0x0380
        /*196a*/ 	.short	0x0088


	//----- nvinfo : EIATTR_SW_WAR
	.align		4
.L_89:
        /*196c*/ 	.byte	0x04, 0x36
        /*196e*/ 	.short	(.L_91 - .L_90)
.L_90:
        /*1970*/ 	.word	0x00000008
.L_91:


//--------------------- .nv.compat                --------------------------
	.section	.nv.compat,"",@"SHT_CUDA_COMPAT_INFO"
	.align	4
        /*0000*/ 	.byte	0x02, 0x02, 0x02, 0x00, 0x02, 0x05, 0x05, 0x00, 0x02, 0x03, 0x00, 0x00, 0x02, 0x06, 0x01, 0x00


//--------------------- .nv.callgraph             --------------------------
	.section	.nv.callgraph,"",@"SHT_CUDA_CALLGRAPH"
	.align	4
	.sectionentsize	8
	.align		4
        /*0000*/ 	.word	0x00000000
	.align		4
        /*0004*/ 	.word	0xffffffff
	.align		4
        /*0008*/ 	.word	0x00000000
	.align		4
        /*000c*/ 	.word	0xfffffffe
	.align		4
        /*0010*/ 	.word	0x00000000
	.align		4
        /*0014*/ 	.word	0xfffffffd
	.align		4
        /*0018*/ 	.word	0x00000000
	.align		4
        /*001c*/ 	.word	0xfffffffc


//--------------------- .nv.constant4             --------------------------
	.section	.nv.constant4,"a",@progbits
	.align	8
	.align		8
.nv.constant4:
        /*0000*/ 	.dword	_$_str


//--------------------- .text.attn_fwd            --------------------------
	.section	.text.attn_fwd,"ax",@progbits
	.align	128
        .global         attn_fwd
        .type           attn_fwd,@function
        .size           attn_fwd,(.L_x_27 - attn_fwd)
        .other          attn_fwd,@"STO_CUDA_ENTRY STV_DEFAULT"
attn_fwd:
.text.attn_fwd:
[----:B------:R-:W0:Y:S01]  /*0000*/  LDC R1, c[0x0][0x37c] ;  /* 0x0000df00ff017b82 */ /* 0x000e220000000800 */
[----:B------:R-:W1:Y:S01]  /*0010*/  S2R R0, SR_TID.X ;  /* 0x0000000000007919 */ /* 0x000e620000002100 */
[----:B0-----:R-:W-:Y:S01]  /*0020*/  VIADD R1, R1, 0xfffff680 ;  /* 0xfffff68001017836 */ /* 0x001fe20000000000 */
[----:B-1----:R-:W-:-:S13]  /*0030*/  ISETP.GE.U32.AND P0, PT, R0, 0x20, PT ;  /* 0x000000200000780c */ /* 0x002fda0003f06070 */
[----:B------:R-:W-:Y:S02]  /*0040*/  VOTEU.ANY UP0, P0 ;  /* 0x0000000000ff7886 */ /* 0x000fe40000000100 */
[----:B------:R-:W-:Y:S05]  /*0050*/  BRA.U UP0, `(.L_x_0) ;  /* 0x0000000100b87547 */ /* 0x000fea000b800000 */
[----:B------:R-:W0:Y:S01]  /*0060*/  S2UR UR6, SR_CgaCtaId ;  /* 0x00000000000679c3 */ /* 0x000e220000008800 */
[----:B------:R-:W-:Y:S01]  /*0070*/  NOP ;  /* 0x0000000000007918 */ /* 0x000fe20000000000 */
[----:B------:R-:W-:Y:S02]  /*0080*/  UMOV UR4, 0x40 ;  /* 0x0000004000047882 */ /* 0x000fe40000000000 */
[----:B0-----:R-:W-:-:S09]  /*0090*/  ULEA UR4, UR6, UR4, 0x18 ;  /* 0x0000000406047291 */ /* 0x001fd2000f8ec0ff */
[----:B------:R-:W0:Y:S01]  /*00a0*/  LDS.U8 R0, [UR4] ;  /* 0x00000004ff007984 */ /* 0x000e220008000000 */
[----:B------:R-:W-:Y:S02]  /*00b0*/  UMOV UR4, 0x400 ;  /* 0x0000040000047882 */ /* 0x000fe40000000000 */
[----:B------:R-:W-:Y:S01]  /*00c0*/  ULEA UR4, UR6, UR4, 0x18 ;  /* 0x0000000406047291 */ /* 0x000fe2000f8ec0ff */
[----:B0-----:R-:W-:-:S13]  /*00d0*/  ISETP.NE.AND P0, PT, R0, RZ, PT ;  /* 0x000000ff0000720c */ /* 0x001fda0003f05270 */
[----:B------:R-:W-:Y:S05]  /*00e0*/  @P0 BRA `(.L_x_1) ;  /* 0x00000000007c0947 */ /* 0x000fea0003800000 */
[----:B------:R-:W-:-:S13]  /*00f0*/  ELECT P0, URZ, PT ;  /* 0x0000000000ff782f */ /* 0x000fda0003800000 */
[----:B------:R-:W-:Y:S05]  /*0100*/  @!P0 BRA `(.L_x_2) ;  /* 0x0000000000848947 */ /* 0x000fea0003800000 */
[----:B------:R-:W-:Y:S01]  /*0110*/  UMOV UR5, 0x8 ;  /* 0x0000000800057882 */ /* 0x000fe20000000000 */
[----:B------:R-:W-:Y:S02]  /*0120*/  IMAD.MOV.U32 R4, RZ, RZ, 0x1 ;  /* 0x00000001ff047424 */ /* 0x000fe400078e00ff */
[----:B------:R-:W-:Y:S02]  /*0130*/  IMAD.MOV.U32 R5, RZ, RZ, 0xff ;  /* 0x000000ffff057424 */ /* 0x000fe400078e00ff */
[----:B------:R-:W-:Y:S04]  /*0140*/  DEPBAR.LE SB0, 0x36 ;  /* 0x00008d800000791a */ /* 0x000fe80000000000 */
[----:B------:R-:W0:Y:S02]  /*0150*/  UTCATOMSWS.FIND_AND_SET.ALIGN UP1, UR5, UR5 ;  /* 0x00000005000575e3 */ /* 0x000e240008020800 */
[----:B0-----:R-:W-:-:S04]  /*0160*/  PLOP3.LUT P0, PT, PT, PT, UP1, 0x80, 0x8 ;  /* 0x000000000008781c */ /* 0x001fc80003f0f018 */
[----:B------:R-:W-:-:S04]  /*0170*/  SEL R0, RZ, 0xffffffff, !P0 ;  /* 0xffffffffff007807 */ /* 0x000fc80004000000 */
[----:B------:R-:W-:Y:S01]  /*0180*/  ISETP.NE.AND P0, PT, R0, RZ, PT ;  /* 0x000000ff0000720c */ /* 0x000fe20003f05270 */
[----:B------:R-:W-:-:S12]  /*0190*/  IMAD.U32 R0, RZ, RZ, UR5 ;  /* 0x00000005ff007e24 */ /* 0x000fd8000f8e00ff */
[----:B------:R-:W-:Y:S05]  /*01a0*/  @P0 BRA `(.L_x_3) ;  /* 0x0000000000240947 */ /* 0x000fea0003800000 */
.L_x_4:
[----:B------:R-:W-:Y:S05]  /*01b0*/  NANOSLEEP 0x64 ;  /* 0x000000640000795d */ /* 0x000fea0003800000 */
[----:B------:R-:W-:-:S05]  /*01c0*/  UMOV UR5, 0x8 ;  /* 0x0000000800057882 */ /* 0x000fca0000000000 */
[----:B------:R-:W-:Y:S04]  /*01d0*/  DEPBAR.LE SB0, 0x36 ;  /* 0x00008d800000791a */ /* 0x000fe80000000000 */
[----:B------:R-:W0:Y:S02]  /*01e0*/  UTCATOMSWS.FIND_AND_SET.ALIGN UP1, UR5, UR5 ;  /* 0x00000005000575e3 */ /* 0x000e240008020800 */
[----:B0-----:R-:W-:-:S04]  /*01f0*/  PLOP3.LUT P0, PT, PT, PT, UP1, 0x80, 0x8 ;  /* 0x000000000008781c */ /* 0x001fc80003f0f018 */
[----:B------:R-:W-:-:S04]  /*0200*/  SEL R0, RZ, 0xffffffff, !P0 ;  /* 0xffffffffff007807 */ /* 0x000fc80004000000 */
[----:B------:R-:W-:Y:S01]  /*0210*/  ISETP.NE.AND P0, PT, R0, RZ, PT ;  /* 0x000000ff0000720c */ /* 0x000fe20003f05270 */
[----:B------:R-:W-:-:S12]  /*0220*/  IMAD.U32 R0, RZ, RZ, UR5 ;  /* 0x00000005ff007e24 */ /* 0x000fd8000f8e00ff */
[----:B------:R-:W-:Y:S05]  /*0230*/  @!P0 BRA `(.L_x_4) ;  /* 0xfffffffc00dc8947 */ /* 0x000fea000383ffff */
.L_x_3:
[C---:B------:R-:W-:Y:S01]  /*0240*/  VIADD R3, R0.reuse, 0x10 ;  /* 0x0000001000037836 */ /* 0x040fe20000000000 */
[----:B------:R-:W-:Y:S01]  /*0250*/  UMOV UR5, 0x50 ;  /* 0x0000005000057882 */ /* 0x000fe20000000000 */
[----:B------:R-:W-:Y:S01]  /*0260*/  SHF.L.U32 R2, R5, R0, RZ ;  /* 0x0000000005027219 */ /* 0x000fe200000006ff */
[----:B------:R-:W-:Y:S01]  /*0270*/  ULEA UR5, UR6, UR5, 0x18 ;  /* 0x0000000506057291 */ /* 0x000fe2000f8ec0ff */
[----:B------:R-:W-:Y:S01]  /*0280*/  IMAD.SHL.U32 R0, R0, 0x20, RZ ;  /* 0x0000002000007824 */ /* 0x000fe200078e00ff */
[----:B------:R-:W-:-:S04]  /*0290*/  SHF.L.U32 R3, R4, R3, RZ ;  /* 0x0000000304037219 */ /* 0x000fc800000006ff */
[----:B------:R-:W-:-:S05]  /*02a0*/  LOP3.LUT R2, R3, R2, RZ, 0xfc, !PT ;  /* 0x0000000203027212 */ /* 0x000fca00078efcff */
[----:B------:R0:W-:Y:S04]  /*02b0*/  ATOMS.OR RZ, [UR5], R2 ;  /* 0x00000002ffff798c */ /* 0x0001e8000b000005 */
[----:B------:R0:W-:Y:S01]  /*02c0*/  STS [UR4], R0 ;  /* 0x00000000ff007988 */ /* 0x0001e20008000804 */
[----:B------:R-:W-:Y:S05]  /*02d0*/  BRA `(.L_x_2) ;  /* 0x0000000000107947 */ /* 0x000fea0003800000 */
.L_x_1:
[----:B------:R-:W-:Y:S01]  /*02e0*/  IMAD.MOV.U32 R0, RZ, RZ, -0x1 ;  /* 0xffffffffff007424 */ /* 0x000fe200078e00ff */
[----:B------:R-:W-:-:S04]  /*02f0*/  MOV R2, 0x320 ;  /* 0x0000032000027802 */ /* 0x000fc80000000f00 */
[----:B------:R0:W-:Y:S03]  /*0300*/  STS [UR4], R0 ;  /* 0x00000000ff007988 */ /* 0x0001e60008000804 */
[----:B0-----:R-:W-:Y:S05]  /*0310*/  CALL.REL.NOINC `($__internal_1_$__cuda_sm10x_tcgen05_guardrail_trap_phase_invalid_during_alloc) ;  /* 0x0000022c00f47944 */ /* 0x001fea0003c00000 */
.L_x_2:
[----:B------:R-:W-:Y:S05]  /*0320*/  WARPSYNC.ALL ;  /* 0x0000000000007948 */ /* 0x000fea0003800000 */
[----:B------:R-:W-:Y:S01]  /*0330*/  NOP ;  /* 0x0000000000007918 */ /* 0x000fe20000000000 */
.L_x_0:
[----:B------:R-:W1:Y:S01]  /*0340*/  S2UR UR6, SR_CgaCtaId ;  /* 0x00000000000679c3 */ /* 0x000e620000008800 */
[----:B------:R-:W2:Y:S01]  /*0350*/  S2R R156, SR_TID.X ;  /* 0x00000000009c7919 */ /* 0x000ea20000002100 */
[----:B------:R-:W-:Y:S01]  /*0360*/  UMOV UR23, 0x400 ;  /* 0x0000040000177882 */ /* 0x000fe20000000000 */
[----:B------:R-:W3:Y:S01]  /*0370*/  LDCU.64 UR8, c[0x0][0x3b0] ;  /* 0x00007600ff0877ac */ /* 0x000ee20008000a00 */
[----:B------:R-:W4:Y:S04]  /*0380*/  LDCU.64 UR4, c[0x0][0x3b0] ;  /* 0x00007600ff0477ac */ /* 0x000f280008000a00 */
[----:B------:R-:W5:Y:S01]  /*0390*/  S2UR UR24, SR_CTAID.X ;  /* 0x00000000001879c3 */ /* 0x000f620000002500 */
[----:B------:R-:W0:Y:S07]  /*03a0*/  LDCU.64 UR32, c[0x0][0x358] ;  /* 0x00006b00ff2077ac */ /* 0x000e2e0008000a00 */
[----:B------:R-:W3:Y:S01]  /*03b0*/  S2UR UR25, SR_CTAID.Y ;  /* 0x00000000001979c3 */ /* 0x000ee20000002600 */
[----:B-1----:R-:W-:-:S07]  /*03c0*/  ULEA UR23, UR6, UR23, 0x18 ;  /* 0x0000001706177291 */ /* 0x002fce000f8ec0ff */
[----:B------:R-:W-:Y:S08]  /*03d0*/  BAR.SYNC.DEFER_BLOCKING 0x0 ;  /* 0x0000000000007b1d */ /* 0x000ff00000010000 */
[----:B------:R-:W1:Y:S01]  /*03e0*/  LDC R20, c[0x0][0x3b8] ;  /* 0x0000ee00ff147b82 */ /* 0x000e620000000800 */
[----:B-----5:R-:W-:-:S06]  /*03f0*/  USHF.L.U32 UR24, UR24, 0x7, URZ ;  /* 0x0000000718187899 */ /* 0x020fcc00080006ff */
[----:B------:R-:W-:Y:S01]  /*0400*/  IMAD.U32 R134, RZ, RZ, UR24 ;  /* 0x00000018ff867e24 */ /* 0x000fe2000f8e00ff */
[----:B------:R-:W5:Y:S01]  /*0410*/  LDC.64 R10, c[0x0][0x380] ;  /* 0x0000e000ff0a7b82 */ /* 0x000f620000000a00 */
[----:B---3--:R-:W-:Y:S02]  /*0420*/  UIMAD UR8, UR25, UR8, URZ ;  /* 0x00000008190872a4 */ /* 0x008fe4000f8e02ff */
[----:B----4-:R-:W-:Y:S01]  /*0430*/  UIMAD UR4, UR25, UR4, URZ ;  /* 0x00000004190472a4 */ /* 0x010fe2000f8e02ff */
[----:B--2---:R-:W-:Y:S01]  /*0440*/  LOP3.LUT R134, R134, 0x7f, R156, 0xf8, !PT ;  /* 0x0000007f86867812 */ /* 0x004fe200078ef89c */
[----:B------:R-:W-:-:S03]  /*0450*/  USHF.R.S32.HI UR7, URZ, 0x1f, UR8 ;  /* 0x0000001fff077899 */ /* 0x000fc60008011408 */
[----:B------:R-:W2:Y:S01]  /*0460*/  LDC.64 R8, c[0x0][0x380] ;  /* 0x0000e000ff087b82 */ /* 0x000ea20000000a00 */
[C---:B------:R-:W-:Y:S01]  /*0470*/  IMAD R7, R134.reuse, UR9, RZ ;  /* 0x0000000986077c24 */ /* 0x040fe2000f8e02ff */
[----:B------:R-:W3:Y:S01]  /*0480*/  LDS R112, [UR23] ;  /* 0x00000017ff707984 */ /* 0x000ee20008000800 */
[----:B------:R-:W-:Y:S01]  /*0490*/  IMAD R5, R134, UR5, RZ ;  /* 0x0000000586057c24 */ /* 0x000fe2000f8e02ff */
[----:B------:R-:W-:Y:S02]  /*04a0*/  USHF.R.S32.HI UR5, URZ, 0x1f, UR4 ;  /* 0x0000001fff057899 */ /* 0x000fe40008011404 */
[----:B0-----:R-:W-:Y:S01]  /*04b0*/  SHF.R.S32.HI R0, RZ, 0x1f, R7 ;  /* 0x0000001fff007819 */ /* 0x001fe20000011407 */
[----:B-1----:R-:W-:Y:S01]  /*04c0*/  IMAD R4, R20, 0x7f, RZ ;  /* 0x0000007f14047824 */ /* 0x002fe200078e02ff */
[----:B------:R-:W-:Y:S01]  /*04d0*/  SHF.R.S32.HI R2, RZ, 0x1f, R5 ;  /* 0x0000001fff027819 */ /* 0x000fe20000011405 */
[----:B------:R-:W-:Y:S01]  /*04e0*/  BAR.SYNC.DEFER_BLOCKING 0x0 ;  /* 0x0000000000007b1d */ /* 0x000fe20000010000 */
[----:B-----5:R-:W-:-:S04]  /*04f0*/  IADD3 R6, P4, P3, R7, UR8, R10 ;  /* 0x0000000807067c10 */ /* 0x020fc8000fb9e00a */
[----:B------:R-:W-:Y:S01]  /*0500*/  IADD3.X R7, PT, PT, R0, UR7, R11, P4, P3 ;  /* 0x0000000700077c10 */ /* 0x000fe2000a7e640b */
[C---:B------:R-:W-:Y:S01]  /*0510*/  IMAD.SHL.U32 R0, R20.reuse, 0x8, RZ ;  /* 0x0000000814007824 */ /* 0x040fe200078e00ff */
[----:B--2---:R-:W-:Y:S01]  /*0520*/  IADD3 R3, P0, P1, R5, UR4, R8 ;  /* 0x0000000405037c10 */ /* 0x004fe2000f91e008 */
[----:B------:R-:W-:-:S03]  /*0530*/  IMAD.SHL.U32 R5, R20, 0x10, RZ ;  /* 0x0000001014057824 */ /* 0x000fc600078e00ff */
[----:B------:R-:W-:Y:S02]  /*0540*/  IADD3 R18, P2, PT, R4, R3, RZ ;  /* 0x0000000304127210 */ /* 0x000fe40007f5e0ff */
[----:B------:R-:W-:Y:S01]  /*0550*/  IADD3.X R2, PT, PT, R2, UR5, R9, P0, P1 ;  /* 0x0000000502027c10 */ /* 0x000fe200087e2409 */
[----:B---3--:R-:W-:Y:S10]  /*0560*/  BRA.U UP0, `(.L_x_5) ;  /* 0x0000000100187547 */ /* 0x008ff4000b800000 */
[----:B------:R-:W-:Y:S01]  /*0570*/  ELECT P0, URZ, PT ;  /* 0x0000000000ff782f */ /* 0x000fe20003800000 */
[----:B------:R-:W-:Y:S01]  /*0580*/  IMAD.MOV.U32 R8, RZ, RZ, 0x1 ;  /* 0x00000001ff087424 */ /* 0x000fe200078e00ff */
[----:B------:R-:W-:Y:S01]  /*0590*/  UMOV UR4, 0x40 ;  /* 0x0000004000047882 */ /* 0x000fe20000000000 */
[----:B------:R-:W-:Y:S01]  /*05a0*/  UVIRTCOUNT.DEALLOC.SMPOOL 0x80 ;  /* 0x000000800000784c */ /* 0x000fe20000000000 */
[----:B------:R-:W-:-:S09]  /*05b0*/  ULEA UR4, UR6, UR4, 0x18 ;  /* 0x0000000406047291 */ /* 0x000fd2000f8ec0ff */
[----:B------:R0:W-:Y:S03]  /*05c0*/  @P0 STS.U8 [UR4], R8 ;  /* 0x00000008ff000988 */ /* 0x0001e60008000004 */
.L_x_5:
[-C--:B0-----:R-:W-:Y:S01]  /*05d0*/  IADD3 R8, P0, PT, R0, R3.reuse, RZ ;  /* 0x0000000300087210 */ /* 0x081fe20007f1e0ff */
[C---:B------:R-:W-:Y:S01]  /*05e0*/  IMAD R13, R20.reuse, 0x18, RZ ;  /* 0x00000018140d7824 */ /* 0x040fe200078e02ff */
[CC--:B------:R-:W-:Y:S01]  /*05f0*/  IADD3 R10, P1, PT, R5.reuse, R3.reuse, RZ ;  /* 0x00000003050a7210 */ /* 0x0c0fe20007f3e0ff */
[----:B------:R-:W-:Y:S01]  /*0600*/  IMAD.SHL.U32 R15, R20, 0x20, RZ ;  /* 0x00000020140f7824 */ /* 0x000fe200078e00ff */
[-C--:B------:R-:W-:Y:S01]  /*0610*/  LEA.HI.X.SX32 R19, R4, R2.reuse, 0x1, P2 ;  /* 0x0000000204137211 */ /* 0x080fe200010f0eff */
[----:B------:R-:W-:Y:S01]  /*0620*/  IMAD R17, R20, 0x28, RZ ;  /* 0x0000002814117824 */ /* 0x000fe200078e02ff */
[-C--:B------:R-:W-:Y:S01]  /*0630*/  LEA.HI.X.SX32 R9, R0, R2.reuse, 0x1, P0 ;  /* 0x0000000200097211 */ /* 0x080fe200000f0eff */
[C---:B------:R-:W-:Y:S01]  /*0640*/  IMAD R21, R20.reuse, 0x30, RZ ;  /* 0x0000003014157824 */ /* 0x040fe200078e02ff */
[-C--:B------:R-:W-:Y:S01]  /*0650*/  LEA.HI.X.SX32 R11, R5, R2.reuse, 0x1, P1 ;  /* 0x00000002050b7211 */ /* 0x080fe200008f0eff */
[----:B------:R0:W2:Y:S01]  /*0660*/  LDG.E.U8 R0, desc[UR32][R18.64] ;  /* 0x0000002012007981 */ /* 0x0000a2000c1e1100 */
[-C--:B------:R-:W-:Y:S01]  /*0670*/  IADD3 R12, P0, PT, R13, R3.reuse, RZ ;  /* 0x000000030d0c7210 */ /* 0x080fe20007f1e0ff */
[C---:B------:R-:W-:Y:S01]  /*0680*/  IMAD R23, R20.reuse, 0x38, RZ ;  /* 0x0000003814177824 */ /* 0x040fe200078e02ff */
[-C--:B------:R-:W-:Y:S01]  /*0690*/  IADD3 R14, P1, PT, R15, R3.reuse, RZ ;  /* 0x000000030f0e7210 */ /* 0x080fe20007f3e0ff */
[C---:B------:R-:W-:Y:S01]  /*06a0*/  IMAD.SHL.U32 R25, R20.reuse, 0x40, RZ ;  /* 0x0000004014197824 */ /* 0x040fe200078e00ff */
[-C--:B------:R-:W-:Y:S01]  /*06b0*/  LEA.HI.X.SX32 R13, R13, R2.reuse, 0x1, P0 ;  /* 0x000000020d0d7211 */ /* 0x080fe200000f0eff */
[----:B------:R-:W3:Y:S01]  /*06c0*/  LDG.E.U8 R4, desc[UR32][R6.64] ;  /* 0x0000002006047981 */ /* 0x000ee2000c1e1100 */
[-C--:B------:R-:W-:Y:S01]  /*06d0*/  LEA.HI.X.SX32 R15, R15, R2.reuse, 0x1, P1 ;  /* 0x000000020f0f7211 */ /* 0x080fe200008f0eff */
[C---:B------:R-:W-:Y:S01]  /*06e0*/  IMAD R27, R20.reuse, 0x50, RZ ;  /* 0x00000050141b7824 */ /* 0x040fe200078e02ff */
[-C--:B------:R-:W-:Y:S01]  /*06f0*/  IADD3 R16, P0, PT, R17, R3.reuse, RZ ;  /* 0x0000000311107210 */ /* 0x080fe20007f1e0ff */
[C---:B------:R-:W-:Y:S01]  /*0700*/  IMAD R29, R20.reuse, 0x58, RZ ;  /* 0x00000058141d7824 */ /* 0x040fe200078e02ff */
[-C--:B0-----:R-:W-:Y:S01]  /*0710*/  IADD3 R18, P1, PT, R21, R3.reuse, RZ ;  /* 0x0000000315127210 */ /* 0x081fe20007f3e0ff */
[----:B------:R-:W4:Y:S01]  /*0720*/  LDG.E.U8 R5, desc[UR32][R8.64] ;  /* 0x0000002008057981 */ /* 0x000f22000c1e1100 */
[-C--:B------:R-:W-:Y:S01]  /*0730*/  LEA.HI.X.SX32 R17, R17, R2.reuse, 0x1, P0 ;  /* 0x0000000211117211 */ /* 0x080fe200000f0eff */
[C---:B------:R-:W-:Y:S01]  /*0740*/  IMAD R36, R20.reuse, 0x21, RZ ;  /* 0x0000002114247824 */ /* 0x040fe200078e02ff */
[-C--:B------:R-:W-:Y:S01]  /*0750*/  LEA.HI.X.SX32 R19, R21, R2.reuse, 0x1, P1 ;  /* 0x0000000215137211 */ /* 0x080fe200008f0eff */
[C---:B------:R-:W-:Y:S01]  /*0760*/  IMAD R21, R20.reuse, 0x48, RZ ;  /* 0x0000004814157824 */ /* 0x040fe200078e02ff */
[-C--:B------:R-:W-:Y:S01]  /*0770*/  IADD3 R22, P0, PT, R23, R3.reuse, RZ ;  /* 0x0000000317167210 */ /* 0x080fe20007f1e0ff */
[----:B------:R0:W5:Y:S01]  /*0780*/  LDG.E.U8 R7, desc[UR32][R12.64] ;  /* 0x000000200c077981 */ /* 0x000162000c1e1100 */
[----:B------:R-:W-:Y:S01]  /*0790*/  IADD3 R24, P1, PT, R25, R3, RZ ;  /* 0x0000000319187210 */ /* 0x000fe20007f3e0ff */
[C---:B------:R-:W-:Y:S01]  /*07a0*/  IMAD R37, R20.reuse, 0x29, RZ ;  /* 0x0000002914257824 */ /* 0x040fe200078e02ff */
[-C--:B------:R-:W-:Y:S01]  /*07b0*/  LEA.HI.X.SX32 R23, R23, R2.reuse, 0x1, P0 ;  /* 0x0000000217177211 */ /* 0x080fe200000f0eff */
[----:B------:R-:W2:Y:S01]  /*07c0*/  LDG.E.U8 R6, desc[UR32][R10.64] ;  /* 0x000000200a067981 */ /* 0x000ea2000c1e1100 */
[----:B------:R-:W-:Y:S01]  /*07d0*/  LEA.HI.X.SX32 R25, R25, R2, 0x1, P1 ;  /* 0x0000000219197211 */ /* 0x000fe200008f0eff */
[----:B------:R-:W-:-:S02]  /*07e0*/  IMAD R39, R20, 0x31, RZ ;  /* 0x0000003114277824 */ /* 0x000fc400078e02ff */
[C---:B------:R-:W-:Y:S01]  /*07f0*/  IMAD R41, R20.reuse, 0x39, RZ ;  /* 0x0000003914297824 */ /* 0x040fe200078e02ff */
[----:B------:R1:W2:Y:S01]  /*0800*/  LDG.E.U8 R9, desc[UR32][R16.64] ;  /* 0x0000002010097981 */ /* 0x0002a2000c1e1100 */
[-C--:B0-----:R-:W-:Y:S01]  /*0810*/  IADD3 R12, P0, PT, R21, R3.reuse, RZ ;  /* 0x00000003150c7210 */ /* 0x081fe20007f1e0ff */
[C---:B------:R-:W-:Y:S01]  /*0820*/  IMAD R42, R20.reuse, 0x41, RZ ;  /* 0x00000041142a7824 */ /* 0x040fe200078e02ff */
[-C--:B------:R-:W-:Y:S01]  /*0830*/  IADD3 R26, P1, PT, R27, R3.reuse, RZ ;  /* 0x000000031b1a7210 */ /* 0x080fe20007f3e0ff */
[----:B------:R-:W2:Y:S01]  /*0840*/  LDG.E.U8 R8, desc[UR32][R14.64] ;  /* 0x000000200e087981 */ /* 0x000ea2000c1e1100 */
[----:B------:R-:W-:Y:S01]  /*0850*/  LEA.HI.X.SX32 R13, R21, R2, 0x1, P0 ;  /* 0x00000002150d7211 */ /* 0x000fe200000f0eff */
[C---:B------:R-:W-:Y:S01]  /*0860*/  IMAD R43, R20.reuse, 0x51, RZ ;  /* 0x00000051142b7824 */ /* 0x040fe200078e02ff */
[----:B------:R-:W-:Y:S01]  /*0870*/  IADD3 R28, P0, PT, R29, R3, RZ ;  /* 0x000000031d1c7210 */ /* 0x000fe20007f1e0ff */
[----:B------:R0:W2:Y:S01]  /*0880*/  LDG.E.U8 R10, desc[UR32][R18.64] ;  /* 0x00000020120a7981 */ /* 0x0000a2000c1e1100 */
[----:B------:R-:W-:-:S02]  /*0890*/  IMAD R45, R20, 0x61, RZ ;  /* 0x00000061142d7824 */ /* 0x000fc400078e02ff */
[C---:B------:R-:W-:Y:S01]  /*08a0*/  IMAD R46, R20.reuse, 0x79, RZ ;  /* 0x00000079142e7824 */ /* 0x040fe200078e02ff */
[----:B------:R0:W2:Y:S01]  /*08b0*/  LDG.E.U8 R11, desc[UR32][R22.64] ;  /* 0x00000020160b7981 */ /* 0x0000a2000c1e1100 */
[C---:B-1----:R-:W-:Y:S01]  /*08c0*/  IMAD R17, R20.reuse, 0x60, RZ ;  /* 0x0000006014117824 */ /* 0x042fe200078e02ff */
[-C--:B------:R-:W-:Y:S01]  /*08d0*/  LEA.HI.X.SX32 R27, R27, R2.reuse, 0x1, P1 ;  /* 0x000000021b1b7211 */ /* 0x080fe200008f0eff */
[C---:B------:R-:W-:Y:S01]  /*08e0*/  IMAD R47, R20.reuse, 0x12, RZ ;  /* 0x00000012142f7824 */ /* 0x040fe200078e02ff */
[----:B------:R1:W2:Y:S01]  /*08f0*/  LDG.E.U8 R14, desc[UR32][R24.64] ;  /* 0x00000020180e7981 */ /* 0x0002a2000c1e1100 */
[C---:B------:R-:W-:Y:S02]  /*0900*/  IMAD R52, R20.reuse, 0x1a, RZ ;  /* 0x0000001a14347824 */ /* 0x040fe400078e02ff */
[C---:B------:R-:W-:Y:S01]  /*0910*/  IMAD R53, R20.reuse, 0x22, RZ ;  /* 0x0000002214357824 */ /* 0x040fe200078e02ff */
[----:B------:R-:W2:Y:S01]  /*0920*/  LDG.E.U8 R15, desc[UR32][R12.64] ;  /* 0x000000200c0f7981 */ /* 0x000ea2000c1e1100 */
[C---:B0-----:R-:W-:Y:S01]  /*0930*/  IMAD R18, R20.reuse, 0x68, RZ ;  /* 0x0000006814127824 */ /* 0x041fe200078e02ff */
[-C--:B------:R-:W-:Y:S01]  /*0940*/  IADD3 R30, P1, PT, R17, R3.reuse, RZ ;  /* 0x00000003111e7210 */ /* 0x080fe20007f3e0ff */
[C---:B------:R-:W-:Y:S01]  /*0950*/  IMAD R19, R20.reuse, 0x70, RZ ;  /* 0x0000007014137824 */ /* 0x040fe200078e02ff */
[-C--:B------:R-:W-:Y:S01]  /*0960*/  LEA.HI.X.SX32 R29, R29, R2.reuse, 0x1, P0 ;  /* 0x000000021d1d7211 */ /* 0x080fe200000f0eff */
[----:B------:R-:W-:Y:S01]  /*0970*/  IMAD R21, R20, 0x9, RZ ;  /* 0x0000000914157824 */ /* 0x000fe200078e02ff */
[-C--:B------:R-:W-:Y:S01]  /*0980*/  IADD3 R22, P0, PT, R18, R3.reuse, RZ ;  /* 0x0000000312167210 */ /* 0x080fe20007f1e0ff */
[C---:B-1----:R-:W-:Y:S01]  /*0990*/  IMAD R25, R20.reuse, 0x78, RZ ;  /* 0x0000007814197824 */ /* 0x042fe200078e02ff */
[-C--:B------:R-:W-:Y:S01]  /*09a0*/  LEA.HI.X.SX32 R31, R17, R2.reuse, 0x1, P1 ;  /* 0x00000002111f7211 */ /* 0x080fe200008f0eff */
[----:B------:R-:W2:Y:S01]  /*09b0*/  LDG.E.U8 R16, desc[UR32][R26.64] ;  /* 0x000000201a107981 */ /* 0x000ea2000c1e1100 */
[-C--:B------:R-:W-:Y:S01]  /*09c0*/  IADD3 R32, P1, PT, R19, R3.reuse, RZ ;  /* 0x0000000313207210 */ /* 0x080fe20007f3e0ff */
[----:B------:R-:W-:Y:S01]  /*09d0*/  IMAD R54, R20, 0x2a, RZ ;  /* 0x0000002a14367824 */ /* 0x000fe200078e02ff */
[----:B------:R-:W-:Y:S01]  /*09e0*/  LEA.HI.X.SX32 R23, R18, R2, 0x1, P0 ;  /* 0x0000000212177211 */ /* 0x000fe200000f0eff */
[----:B------:R0:W2:Y:S01]  /*09f0*/  LDG.E.U8 R17, desc[UR32][R28.64] ;  /* 0x000000201c117981 */ /* 0x0000a2000c1e1100 */
[----:B------:R-:W-:Y:S01]  /*0a00*/  IADD3 R34, P2, PT, R25, R3, RZ ;  /* 0x0000000319227210 */ /* 0x000fe20007f5e0ff */
[C---:B------:R-:W-:Y:S01]  /*0a10*/  IMAD R55, R20.reuse, 0x32, RZ ;  /* 0x0000003214377824 */ /* 0x040fe200078e02ff */
[----:B------:R-:W-:Y:S01]  /*0a20*/  IADD3 R24, P0, PT, R3, R20, RZ ;  /* 0x0000001403187210 */ /* 0x000fe20007f1e0ff */
[----:B------:R1:W2:Y:S01]  /*0a30*/  LDG.E.U8 R12, desc[UR32][R30.64] ;  /* 0x000000201e0c7981 */ /* 0x0002a2000c1e1100 */
[-C--:B------:R-:W-:Y:S01]  /*0a40*/  LEA.HI.X.SX32 R33, R19, R2.reuse, 0x1, P1 ;  /* 0x0000000213217211 */ /* 0x080fe200008f0eff */
[C---:B------:R-:W-:Y:S01]  /*0a50*/  IMAD R57, R20.reuse, 0x3a, RZ ;  /* 0x0000003a14397824 */ /* 0x040fe200078e02ff */
[----:B------:R-:W-:Y:S01]  /*0a60*/  LEA.HI.X.SX32 R35, R25, R2, 0x1, P2 ;  /* 0x0000000219237211 */ /* 0x000fe200010f0eff */
[----:B------:R-:W2:Y:S01]  /*0a70*/  LDG.E.U8 R18, desc[UR32][R22.64] ;  /* 0x0000002016127981 */ /* 0x000ea2000c1e1100 */
[----:B------:R-:W-:-:S02]  /*0a80*/  IMAD R59, R20, 0x42, RZ ;  /* 0x00000042143b7824 */ /* 0x000fc400078e02ff */
[C---:B------:R-:W-:Y:S02]  /*0a90*/  IMAD R68, R20.reuse, 0x23, RZ ;  /* 0x0000002314447824 */ /* 0x040fe400078e02ff */
[C---:B------:R-:W-:Y:S02]  /*0aa0*/  IMAD R69, R20.reuse, 0x2b, RZ ;  /* 0x0000002b14457824 */ /* 0x040fe400078e02ff */
[C---:B------:R-:W-:Y:S02]  /*0ab0*/  IMAD R71, R20.reuse, 0x33, RZ ;  /* 0x0000003314477824 */ /* 0x040fe400078e02ff */
[C---:B------:R-:W-:Y:S02]  /*0ac0*/  IMAD R73, R20.reuse, 0x3b, RZ ;  /* 0x0000003b14497824 */ /* 0x040fe400078e02ff */
[C---:B------:R-:W-:Y:S02]  /*0ad0*/  IMAD R75, R20.reuse, 0x43, RZ ;  /* 0x00000043144b7824 */ /* 0x040fe400078e02ff */
        /* <DEDUP_REMOVED lines=16> */
[----:B------:R-:W-:Y:S01]  /*0be0*/  IMAD R115, R20, 0x7d, RZ ;  /* 0x0000007d14737824 */ /* 0x000fe200078e02ff */
[----:B------:R-:W-:Y:S01]  /*0bf0*/  LOP3.LUT R155, R156, 0x7f, RZ, 0xc0, !PT ;  /* 0x0000007f9c9b7812 */ /* 0x000fe200078ec0ff */
[C---:B0-----:R-:W-:Y:S01]  /*0c00*/  IMAD R29, R20.reuse, 0x11, RZ ;  /* 0x00000011141d7824 */ /* 0x041fe200078e02ff */
[-C--:B------:R-:W-:Y:S01]  /*0c10*/  IADD3 R26, P1, PT, R21, R3.reuse, RZ ;  /* 0x00000003151a7210 */ /* 0x080fe20007f3e0ff */
[C---:B-1----:R-:W-:Y:S01]  /*0c20*/  IMAD R31, R20.reuse, 0x19, RZ ;  /* 0x00000019141f7824 */ /* 0x042fe200078e02ff */
[-C--:B------:R-:W-:Y:S01]  /*0c30*/  LEA.HI.X.SX32 R25, R20, R2.reuse, 0x1, P0 ;  /* 0x0000000214197211 */ /* 0x080fe200000f0eff */
[----:B------:R0:W2:Y:S01]  /*0c40*/  LDG.E.U8 R19, desc[UR32][R32.64] ;  /* 0x0000002020137981 */ /* 0x0000a2000c1e1100 */
[-C--:B------:R-:W-:Y:S01]  /*0c50*/  IADD3 R28, P0, PT, R29, R3.reuse, RZ ;  /* 0x000000031d1c7210 */ /* 0x080fe20007f1e0ff */
[----:B------:R-:W1:Y:S01]  /*0c60*/  LDCU UR4, c[0x0][0x3c8] ;  /* 0x00007900ff0477ac */ /* 0x000e620008000800 */
[-C--:B------:R-:W-:Y:S01]  /*0c70*/  LEA.HI.X.SX32 R27, R21, R2.reuse, 0x1, P1 ;  /* 0x00000002151b7211 */ /* 0x080fe200008f0eff */
[----:B------:R0:W2:Y:S01]  /*0c80*/  LDG.E.U8 R13, desc[UR32][R34.64] ;  /* 0x00000020220d7981 */ /* 0x0000a2000c1e1100 */
[-C--:B------:R-:W-:Y:S01]  /*0c90*/  IADD3 R30, P1, PT, R31, R3.reuse, RZ ;  /* 0x000000031f1e7210 */ /* 0x080fe20007f3e0ff */
[----:B------:R-:W1:Y:S01]  /*0ca0*/  LDC.64 R136, c[0x0][0x388] ;  /* 0x0000e200ff887b82 */ /* 0x000e620000000a00 */
[-C--:B------:R-:W-:Y:S01]  /*0cb0*/  LEA.HI.X.SX32 R29, R29, R2.reuse, 0x1, P0 ;  /* 0x000000021d1d7211 */ /* 0x080fe200000f0eff */
[----:B------:R-:W2:Y:S01]  /*0cc0*/  LDG.E.U8 R21, desc[UR32][R24.64] ;  /* 0x0000002018157981 */ /* 0x000ea2000c1e1100 */
[----:B------:R-:W-:Y:S01]  /*0cd0*/  LOP3.LUT R129, R156, 0x7f, RZ, 0xc0, !PT ;  /* 0x0000007f9c817812 */ /* 0x000fe200078ec0ff */
[----:B------:R-:W1:Y:S01]  /*0ce0*/  LDCU UR5, c[0x0][0x3c4] ;  /* 0x00007880ff0577ac */ /* 0x000e620008000800 */
[----:B0-----:R-:W-:Y:S01]  /*0cf0*/  IADD3 R32, P0, PT, R36, R3, RZ ;  /* 0x0000000324207210 */ /* 0x001fe20007f1e0ff */
[----:B------:R0:W2:Y:S01]  /*0d00*/  LDG.E.U8 R23, desc[UR32][R28.64] ;  /* 0x000000201c177981 */ /* 0x0000a2000c1e1100 */
[----:B------:R-:W-:-:S02]  /*0d10*/  LEA.HI.X.SX32 R31, R31, R2, 0x1, P1 ;  /* 0x000000021f1f7211 */ /* 0x000fc400008f0eff */
[-C--:B------:R-:W-:Y:S01]  /*0d20*/  IADD3 R34, P1, PT, R37, R3.reuse, RZ ;  /* 0x0000000325227210 */ /* 0x080fe20007f3e0ff */
[----:B------:R-:W2:Y:S01]  /*0d30*/  LDG.E.U8 R22, desc[UR32][R26.64] ;  /* 0x000000201a167981 */ /* 0x000ea2000c1e1100 */
[-C--:B------:R-:W-:Y:S02]  /*0d40*/  LEA.HI.X.SX32 R33, R36, R2.reuse, 0x1, P0 ;  /* 0x0000000224217211 */ /* 0x080fe400000f0eff */
[-C--:B------:R-:W-:Y:S01]  /*0d50*/  IADD3 R36, P0, PT, R39, R3.reuse, RZ ;  /* 0x0000000327247210 */ /* 0x080fe20007f1e0ff */
[----:B------:R0:W2:Y:S01]  /*0d60*/  LDG.E.U8 R24, desc[UR32][R30.64] ;  /* 0x000000201e187981 */ /* 0x0000a2000c1e1100 */
[-C--:B------:R-:W-:Y:S01]  /*0d70*/  LEA.HI.X.SX32 R35, R37, R2.reuse, 0x1, P1 ;  /* 0x0000000225237211 */ /* 0x080fe200008f0eff */
[----:B0-----:R-:W-:Y:S01]  /*0d80*/  IMAD R29, R20, 0x49, RZ ;  /* 0x00000049141d7824 */ /* 0x001fe200078e02ff */
[----:B------:R-:W-:Y:S01]  /*0d90*/  IADD3 R38, P1, PT, R41, R3, RZ ;  /* 0x0000000329267210 */ /* 0x000fe20007f3e0ff */
[----:B------:R0:W2:Y:S01]  /*0da0*/  LDG.E.U8 R25, desc[UR32][R32.64] ;  /* 0x0000002020197981 */ /* 0x0000a2000c1e1100 */
[----:B------:R-:W-:-:S02]  /*0db0*/  LEA.HI.X.SX32 R37, R39, R2, 0x1, P0 ;  /* 0x0000000227257211 */ /* 0x000fc400000f0eff */
[CC--:B------:R-:W-:Y:S01]  /*0dc0*/  IADD3 R40, P0, PT, R42.reuse, R3.reuse, RZ ;  /* 0x000000032a287210 */ /* 0x0c0fe20007f1e0ff */
[----:B------:R0:W2:Y:S01]  /*0dd0*/  LDG.E.U8 R26, desc[UR32][R34.64] ;  /* 0x00000020221a7981 */ /* 0x0000a2000c1e1100 */
[-C--:B------:R-:W-:Y:S02]  /*0de0*/  LEA.HI.X.SX32 R39, R41, R2.reuse, 0x1, P1 ;  /* 0x0000000229277211 */ /* 0x080fe400008f0eff */
[-C--:B------:R-:W-:Y:S01]  /*0df0*/  LEA.HI.X.SX32 R41, R42, R2.reuse, 0x1, P0 ;  /* 0x000000022a297211 */ /* 0x080fe200000f0eff */
[----:B------:R-:W-:Y:S01]  /*0e00*/  IMAD R42, R20, 0x59, RZ ;  /* 0x00000059142a7824 */ /* 0x000fe200078e02ff */
[-C--:B------:R-:W-:Y:S01]  /*0e10*/  IADD3 R30, P1, PT, R29, R3.reuse, RZ ;  /* 0x000000031d1e7210 */ /* 0x080fe20007f3e0ff */
[----:B------:R0:W2:Y:S02]  /*0e20*/  LDG.E.U8 R28, desc[UR32][R38.64] ;  /* 0x00000020261c7981 */ /* 0x0000a4000c1e1100 */
[-C--:B0-----:R-:W-:Y:S02]  /*0e30*/  IADD3 R32, P0, PT, R43, R3.reuse, RZ ;  /* 0x000000032b207210 */ /* 0x081fe40007f1e0ff */
[----:B------:R-:W-:Y:S01]  /*0e40*/  LEA.HI.X.SX32 R31, R29, R2, 0x1, P1 ;  /* 0x000000021d1f7211 */ /* 0x000fe200008f0eff */
[----:B------:R-:W2:Y:S01]  /*0e50*/  LDG.E.U8 R27, desc[UR32][R36.64] ;  /* 0x00000020241b7981 */ /* 0x000ea2000c1e1100 */
[----:B------:R-:W-:-:S02]  /*0e60*/  IADD3 R34, P1, PT, R42, R3, RZ ;  /* 0x000000032a227210 */ /* 0x000fc40007f3e0ff */
[-C--:B------:R-:W-:Y:S01]  /*0e70*/  LEA.HI.X.SX32 R33, R43, R2.reuse, 0x1, P0 ;  /* 0x000000022b217211 */ /* 0x080fe200000f0eff */
[----:B------:R-:W-:Y:S01]  /*0e80*/  IMAD R43, R20, 0x69, RZ ;  /* 0x00000069142b7824 */ /* 0x000fe200078e02ff */
[-C--:B------:R-:W-:Y:S01]  /*0e90*/  LEA.HI.X.SX32 R35, R42, R2.reuse, 0x1, P1 ;  /* 0x000000022a237211 */ /* 0x080fe200008f0eff */
[----:B------:R-:W-:Y:S01]  /*0ea0*/  IMAD R42, R20, 0x71, RZ ;  /* 0x00000071142a7824 */ /* 0x000fe200078e02ff */
[-C--:B------:R-:W-:Y:S01]  /*0eb0*/  IADD3 R44, P0, PT, R45, R3.reuse, RZ ;  /* 0x000000032d2c7210 */ /* 0x080fe20007f1e0ff */
[----:B------:R0:W2:Y:S01]  /*0ec0*/  LDG.E.U8 R29, desc[UR32][R40.64] ;  /* 0x00000020281d7981 */ /* 0x0000a2000c1e1100 */
[-C--:B------:R-:W-:Y:S02]  /*0ed0*/  IADD3 R38, P1, PT, R43, R3.reuse, RZ ;  /* 0x000000032b267210 */ /* 0x080fe40007f3e0ff */
[----:B------:R-:W-:Y:S01]  /*0ee0*/  LEA.HI.X.SX32 R45, R45, R2, 0x1, P0 ;  /* 0x000000022d2d7211 */ /* 0x000fe200000f0eff */
[----:B------:R-:W2:Y:S01]  /*0ef0*/  LDG.E.U8 R31, desc[UR32][R30.64] ;  /* 0x000000201e1f7981 */ /* 0x000ea2000c1e1100 */
[----:B------:R-:W-:-:S02]  /*0f00*/  IADD3 R48, P0, PT, R42, R3, RZ ;  /* 0x000000032a307210 */ /* 0x000fc40007f1e0ff */
[-C--:B------:R-:W-:Y:S01]  /*0f10*/  LEA.HI.X.SX32 R39, R43, R2.reuse, 0x1, P1 ;  /* 0x000000022b277211 */ /* 0x080fe200008f0eff */
[----:B------:R-:W2:Y:S01]  /*0f20*/  LDG.E.U8 R36, desc[UR32][R32.64] ;  /* 0x0000002020247981 */ /* 0x000ea2000c1e1100 */
[----:B0-----:R-:W-:Y:S01]  /*0f30*/  IMAD.SHL.U32 R41, R20, 0x2, RZ ;  /* 0x0000000214297824 */ /* 0x001fe200078e00ff */
[-C--:B------:R-:W-:Y:S01]  /*0f40*/  IADD3 R50, P1, PT, R46, R3.reuse, RZ ;  /* 0x000000032e327210 */ /* 0x080fe20007f3e0ff */
[----:B------:R-:W-:Y:S01]  /*0f50*/  IMAD R43, R20, 0xa, RZ ;  /* 0x0000000a142b7824 */ /* 0x000fe200078e02ff */
[-C--:B------:R-:W-:Y:S01]  /*0f60*/  LEA.HI.X.SX32 R49, R42, R2.reuse, 0x1, P0 ;  /* 0x000000022a317211 */ /* 0x080fe200000f0eff */
[----:B------:R0:W2:Y:S01]  /*0f70*/  LDG.E.U8 R30, desc[UR32][R44.64] ;  /* 0x000000202c1e7981 */ /* 0x0000a2000c1e1100 */
[-C--:B------:R-:W-:Y:S02]  /*0f80*/  IADD3 R40, P0, PT, R41, R3.reuse, RZ ;  /* 0x0000000329287210 */ /* 0x080fe40007f1e0ff */
[----:B------:R-:W-:Y:S01]  /*0f90*/  LEA.HI.X.SX32 R51, R46, R2, 0x1, P1 ;  /* 0x000000022e337211 */ /* 0x000fe200008f0eff */
[----:B------:R1:W2:Y:S01]  /*0fa0*/  LDG.E.U8 R33, desc[UR32][R48.64] ;  /* 0x0000002030217981 */ /* 0x0002a2000c1e1100 */
[----:B------:R-:W-:-:S02]  /*0fb0*/  IADD3 R42, P1, PT, R43, R3, RZ ;  /* 0x000000032b2a7210 */ /* 0x000fc40007f3e0ff */
[-C--:B------:R-:W-:Y:S01]  /*0fc0*/  LEA.HI.X.SX32 R41, R41, R2.reuse, 0x1, P0 ;  /* 0x0000000229297211 */ /* 0x080fe200000f0eff */
[----:B------:R-:W2:Y:S01]  /*0fd0*/  LDG.E.U8 R37, desc[UR32][R34.64] ;  /* 0x0000002022257981 */ /* 0x000ea2000c1e1100 */
[-C--:B0-----:R-:W-:Y:S02]  /*0fe0*/  IADD3 R44, P0, PT, R47, R3.reuse, RZ ;  /* 0x000000032f2c7210 */ /* 0x081fe40007f1e0ff */
[-C--:B------:R-:W-:Y:S01]  /*0ff0*/  LEA.HI.X.SX32 R43, R43, R2.reuse, 0x1, P1 ;  /* 0x000000022b2b7211 */ /* 0x080fe200008f0eff */
[----:B------:R-:W2:Y:S01]  /*1000*/  LDG.E.U8 R32, desc[UR32][R38.64] ;  /* 0x0000002026207981 */ /* 0x000ea2000c1e1100 */
[CC--:B------:R-:W-:Y:S02]  /*1010*/  IADD3 R46, P1, PT, R52.reuse, R3.reuse, RZ ;  /* 0x00000003342e7210 */ /* 0x0c0fe40007f3e0ff */
[-C--:B------:R-:W-:Y:S02]  /*1020*/  LEA.HI.X.SX32 R45, R47, R2.reuse, 0x1, P0 ;  /* 0x000000022f2d7211 */ /* 0x080fe400000f0eff */
[----:B-1----:R-:W-:Y:S01]  /*1030*/  IADD3 R48, P0, PT, R53, R3, RZ ;  /* 0x0000000335307210 */ /* 0x002fe20007f1e0ff */
[----:B------:R0:W2:Y:S01]  /*1040*/  LDG.E.U8 R34, desc[UR32][R50.64] ;  /* 0x0000002032227981 */ /* 0x0000a2000c1e1100 */
[----:B------:R-:W-:-:S02]  /*1050*/  LEA.HI.X.SX32 R47, R52, R2, 0x1, P1 ;  /* 0x00000002342f7211 */ /* 0x000fc400008f0eff */
[----:B------:R-:W-:Y:S01]  /*1060*/  LEA.HI.X.SX32 R49, R53, R2, 0x1, P0 ;  /* 0x0000000235317211 */ /* 0x000fe200000f0eff */
[----:B------:R-:W2:Y:S01]  /*1070*/  LDG.E.U8 R35, desc[UR32][R40.64] ;  /* 0x0000002028237981 */ /* 0x000ea2000c1e1100 */
[----:B------:R-:W-:-:S03]  /*1080*/  IADD3 R52, P0, PT, R55, R3, RZ ;  /* 0x0000000337347210 */ /* 0x000fc60007f1e0ff */
[----:B------:R1:W2:Y:S01]  /*1090*/  LDG.E.U8 R39, desc[UR32][R44.64] ;  /* 0x000000202c277981 */ /* 0x0002a2000c1e1100 */
[CC--:B0-----:R-:W-:Y:S02]  /*10a0*/  IADD3 R50, P1, PT, R54.reuse, R3.reuse, RZ ;  /* 0x0000000336327210 */ /* 0x0c1fe40007f3e0ff */
[-C--:B------:R-:W-:Y:S01]  /*10b0*/  LEA.HI.X.SX32 R53, R55, R2.reuse, 0x1, P0 ;  /* 0x0000000237357211 */ /* 0x080fe200000f0eff */
[----:B------:R-:W2:Y:S01]  /*10c0*/  LDG.E.U8 R38, desc[UR32][R42.64] ;  /* 0x000000202a267981 */ /* 0x000ea2000c1e1100 */
[----:B------:R-:W-:Y:S02]  /*10d0*/  LEA.HI.X.SX32 R51, R54, R2, 0x1, P1 ;  /* 0x0000000236337211 */ /* 0x000fe400008f0eff */
[-C--:B------:R-:W-:Y:S01]  /*10e0*/  IADD3 R54, P1, PT, R57, R3.reuse, RZ ;  /* 0x0000000339367210 */ /* 0x080fe20007f3e0ff */
[----:B------:R0:W2:Y:S01]  /*10f0*/  LDG.E.U8 R40, desc[UR32][R46.64] ;  /* 0x000000202e287981 */ /* 0x0000a2000c1e1100 */
[----:B-1----:R-:W-:Y:S01]  /*1100*/  IMAD R45, R20, 0x4a, RZ ;  /* 0x0000004a142d7824 */ /* 0x002fe200078e02ff */
[----:B------:R-:W-:-:S02]  /*1110*/  IADD3 R56, P0, PT, R59, R3, RZ ;  /* 0x000000033b387210 */ /* 0x000fc40007f1e0ff */
[----:B------:R-:W-:Y:S01]  /*1120*/  LEA.HI.X.SX32 R55, R57, R2, 0x1, P1 ;  /* 0x0000000239377211 */ /* 0x000fe200008f0eff */
[----:B------:R1:W2:Y:S01]  /*1130*/  LDG.E.U8 R41, desc[UR32][R48.64] ;  /* 0x0000002030297981 */ /* 0x0002a2000c1e1100 */
[----:B------:R-:W-:-:S03]  /*1140*/  IADD3 R58, P1, PT, R45, R3, RZ ;  /* 0x000000032d3a7210 */ /* 0x000fc60007f3e0ff */
[----:B------:R1:W2:Y:S01]  /*1150*/  LDG.E.U8 R42, desc[UR32][R50.64] ;  /* 0x00000020322a7981 */ /* 0x0002a2000c1e1100 */
[C---:B0-----:R-:W-:Y:S01]  /*1160*/  IMAD R46, R20.reuse, 0x52, RZ ;  /* 0x00000052142e7824 */ /* 0x041fe200078e02ff */
[-C--:B------:R-:W-:Y:S01]  /*1170*/  LEA.HI.X.SX32 R57, R59, R2.reuse, 0x1, P0 ;  /* 0x000000023b397211 */ /* 0x080fe200000f0eff */
[----:B------:R-:W-:Y:S01]  /*1180*/  IMAD R47, R20, 0x5a, RZ ;  /* 0x0000005a142f7824 */ /* 0x000fe200078e02ff */
[----:B------:R0:W2:Y:S02]  /*1190*/  LDG.E.U8 R43, desc[UR32][R52.64] ;  /* 0x00000020342b7981 */ /* 0x0000a4000c1e1100 */
[-C--:B------:R-:W-:Y:S01]  /*11a0*/  IADD3 R60, P0, PT, R46, R3.reuse, RZ ;  /* 0x000000032e3c7210 */ /* 0x080fe20007f1e0ff */
[C---:B-1----:R-:W-:Y:S01]  /*11b0*/  IMAD R48, R20.reuse, 0x62, RZ ;  /* 0x0000006214307824 */ /* 0x042fe200078e02ff */
[-C--:B------:R-:W-:Y:S01]  /*11c0*/  LEA.HI.X.SX32 R59, R45, R2.reuse, 0x1, P1 ;  /* 0x000000022d3b7211 */ /* 0x080fe200008f0eff */
[C---:B------:R-:W-:Y:S01]  /*11d0*/  IMAD R49, R20.reuse, 0x6a, RZ ;  /* 0x0000006a14317824 */ /* 0x040fe200078e02ff */
[CC--:B------:R-:W-:Y:S01]  /*11e0*/  IADD3 R62, P1, PT, R47.reuse, R3.reuse, RZ ;  /* 0x000000032f3e7210 */ /* 0x0c0fe20007f3e0ff */
[----:B------:R-:W-:Y:S01]  /*11f0*/  IMAD R50, R20, 0x72, RZ ;  /* 0x0000007214327824 */ /* 0x000fe200078e02ff */
[-C--:B------:R-:W-:Y:S01]  /*1200*/  LEA.HI.X.SX32 R61, R46, R2.reuse, 0x1, P0 ;  /* 0x000000022e3d7211 */ /* 0x080fe200000f0eff */
[----:B------:R1:W2:Y:S01]  /*1210*/  LDG.E.U8 R44, desc[UR32][R54.64] ;  /* 0x00000020362c7981 */ /* 0x0002a2000c1e1100 */
[----:B0-----:R-:W-:Y:S01]  /*1220*/  IADD3 R52, P0, PT, R48, R3, RZ ;  /* 0x0000000330347210 */ /* 0x001fe20007f1e0ff */
[----:B------:R-:W-:Y:S01]  /*1230*/  IMAD R51, R20, 0x7a, RZ ;  /* 0x0000007a14337824 */ /* 0x000fe200078e02ff */
[-C--:B------:R-:W-:Y:S01]  /*1240*/  LEA.HI.X.SX32 R63, R47, R2.reuse, 0x1, P1 ;  /* 0x000000022f3f7211 */ /* 0x080fe200008f0eff */
[----:B------:R0:W2:Y:S01]  /*1250*/  LDG.E.U8 R45, desc[UR32][R56.64] ;  /* 0x00000020382d7981 */ /* 0x0000a2000c1e1100 */
[----:B------:R-:W-:-:S02]  /*1260*/  LEA.HI.X.SX32 R53, R48, R2, 0x1, P0 ;  /* 0x0000000230357211 */ /* 0x000fc400000f0eff */
[-C--:B------:R-:W-:Y:S01]  /*1270*/  IADD3 R64, P0, PT, R50, R3.reuse, RZ ;  /* 0x0000000332407210 */ /* 0x080fe20007f1e0ff */
[----:B------:R0:W2:Y:S01]  /*1280*/  LDG.E.U8 R46, desc[UR32][R58.64] ;  /* 0x000000203a2e7981 */ /* 0x0000a2000c1e1100 */
[----:B-1----:R-:W-:-:S03]  /*1290*/  IADD3 R54, P1, PT, R49, R3, RZ ;  /* 0x0000000331367210 */ /* 0x002fc60007f3e0ff */
[----:B------:R1:W2:Y:S01]  /*12a0*/  LDG.E.U8 R47, desc[UR32][R60.64] ;  /* 0x000000203c2f7981 */ /* 0x0002a2000c1e1100 */
[C---:B0-----:R-:W-:Y:S01]  /*12b0*/  IMAD R57, R20.reuse, 0x3, RZ ;  /* 0x0000000314397824 */ /* 0x041fe200078e02ff */
[-C--:B------:R-:W-:Y:S02]  /*12c0*/  LEA.HI.X.SX32 R55, R49, R2.reuse, 0x1, P1 ;  /* 0x0000000231377211 */ /* 0x080fe400008f0eff */
[----:B------:R0:W2:Y:S01]  /*12d0*/  LDG.E.U8 R48, desc[UR32][R62.64] ;  /* 0x000000203e307981 */ /* 0x0000a2000c1e1100 */
[-C--:B------:R-:W-:Y:S01]  /*12e0*/  IADD3 R66, P1, PT, R51, R3.reuse, RZ ;  /* 0x0000000333427210 */ /* 0x080fe20007f3e0ff */
[----:B------:R-:W-:Y:S01]  /*12f0*/  IMAD R59, R20, 0xb, RZ ;  /* 0x0000000b143b7824 */ /* 0x000fe200078e02ff */
[-C--:B------:R-:W-:Y:S01]  /*1300*/  LEA.HI.X.SX32 R65, R50, R2.reuse, 0x1, P0 ;  /* 0x0000000232417211 */ /* 0x080fe200000f0eff */
[----:B------:R-:W2:Y:S01]  /*1310*/  LDG.E.U8 R49, desc[UR32][R52.64] ;  /* 0x0000002034317981 */ /* 0x000ea2000c1e1100 */
[-C--:B------:R-:W-:Y:S01]  /*1320*/  IADD3 R56, P0, PT, R57, R3.reuse, RZ ;  /* 0x0000000339387210 */ /* 0x080fe20007f1e0ff */
[C---:B-1----:R-:W-:Y:S01]  /*1330*/  IMAD R61, R20.reuse, 0x13, RZ ;  /* 0x00000013143d7824 */ /* 0x042fe200078e02ff */
[-C--:B------:R-:W-:Y:S01]  /*1340*/  LEA.HI.X.SX32 R67, R51, R2.reuse, 0x1, P1 ;  /* 0x0000000233437211 */ /* 0x080fe200008f0eff */
[----:B------:R-:W2:Y:S01]  /*1350*/  LDG.E.U8 R50, desc[UR32][R54.64] ;  /* 0x0000002036327981 */ /* 0x000ea2000c1e1100 */
[-C--:B------:R-:W-:Y:S01]  /*1360*/  IADD3 R58, P1, PT, R59, R3.reuse, RZ ;  /* 0x000000033b3a7210 */ /* 0x080fe20007f3e0ff */
[----:B0-----:R-:W-:Y:S01]  /*1370*/  IMAD R63, R20, 0x1b, RZ ;  /* 0x0000001b143f7824 */ /* 0x001fe200078e02ff */
[----:B------:R-:W-:Y:S01]  /*1380*/  LEA.HI.X.SX32 R57, R57, R2, 0x1, P0 ;  /* 0x0000000239397211 */ /* 0x000fe200000f0eff */
[----:B------:R0:W2:Y:S01]  /*1390*/  LDG.E.U8 R51, desc[UR32][R64.64] ;  /* 0x0000002040337981 */ /* 0x0000a2000c1e1100 */
[----:B------:R-:W-:-:S02]  /*13a0*/  IADD3 R60, P0, PT, R61, R3, RZ ;  /* 0x000000033d3c7210 */ /* 0x000fc40007f1e0ff */
[-C--:B------:R-:W-:Y:S01]  /*13b0*/  LEA.HI.X.SX32 R59, R59, R2.reuse, 0x1, P1 ;  /* 0x000000023b3b7211 */ /* 0x080fe200008f0eff */
[----:B------:R1:W2:Y:S01]  /*13c0*/  LDG.E.U8 R52, desc[UR32][R66.64] ;  /* 0x0000002042347981 */ /* 0x0002a2000c1e1100 */
[-C--:B------:R-:W-:Y:S02]  /*13d0*/  IADD3 R62, P1, PT, R63, R3.reuse, RZ ;  /* 0x000000033f3e7210 */ /* 0x080fe40007f3e0ff */
[-C--:B------:R-:W-:Y:S01]  /*13e0*/  LEA.HI.X.SX32 R61, R61, R2.reuse, 0x1, P0 ;  /* 0x000000023d3d7211 */ /* 0x080fe200000f0eff */
[----:B------:R-:W2:Y:S01]  /*13f0*/  LDG.E.U8 R53, desc[UR32][R56.64] ;  /* 0x0000002038357981 */ /* 0x000ea2000c1e1100 */
[-C--:B0-----:R-:W-:Y:S02]  /*1400*/  IADD3 R64, P0, PT, R68, R3.reuse, RZ ;  /* 0x0000000344407210 */ /* 0x081fe40007f1e0ff */
[----:B------:R-:W-:Y:S01]  /*1410*/  LEA.HI.X.SX32 R63, R63, R2, 0x1, P1 ;  /* 0x000000023f3f7211 */ /* 0x000fe200008f0eff */
[----:B------:R0:W2:Y:S01]  /*1420*/  LDG.E.U8 R55, desc[UR32][R60.64] ;  /* 0x000000203c377981 */ /* 0x0000a2000c1e1100 */
[----:B-1----:R-:W-:-:S02]  /*1430*/  IADD3 R66, P1, PT, R69, R3, RZ ;  /* 0x0000000345427210 */ /* 0x002fc40007f3e0ff */
[-C--:B------:R-:W-:Y:S01]  /*1440*/  LEA.HI.X.SX32 R65, R68, R2.reuse, 0x1, P0 ;  /* 0x0000000244417211 */ /* 0x080fe200000f0eff */
[----:B------:R-:W2:Y:S01]  /*1450*/  LDG.E.U8 R54, desc[UR32][R58.64] ;  /* 0x000000203a367981 */ /* 0x000ea2000c1e1100 */
[-C--:B------:R-:W-:Y:S02]  /*1460*/  IADD3 R68, P0, PT, R71, R3.reuse, RZ ;  /* 0x0000000347447210 */ /* 0x080fe40007f1e0ff */
[-C--:B------:R-:W-:Y:S01]  /*1470*/  LEA.HI.X.SX32 R67, R69, R2.reuse, 0x1, P1 ;  /* 0x0000000245437211 */ /* 0x080fe200008f0eff */
[----:B------:R1:W2:Y:S01]  /*1480*/  LDG.E.U8 R56, desc[UR32][R62.64] ;  /* 0x000000203e387981 */ /* 0x0002a2000c1e1100 */
[-C--:B------:R-:W-:Y:S01]  /*1490*/  IADD3 R70, P1, PT, R73, R3.reuse, RZ ;  /* 0x0000000349467210 */ /* 0x080fe20007f3e0ff */
[----:B0-----:R-:W-:Y:S01]  /*14a0*/  IMAD R61, R20, 0x4b, RZ ;  /* 0x0000004b143d7824 */ /* 0x001fe200078e02ff */
[----:B------:R-:W-:Y:S01]  /*14b0*/  LEA.HI.X.SX32 R69, R71, R2, 0x1, P0 ;  /* 0x0000000247457211 */ /* 0x000fe200000f0eff */
[----:B------:R0:W2:Y:S01]  /*14c0*/  LDG.E.U8 R57, desc[UR32][R64.64] ;  /* 0x0000002040397981 */ /* 0x0000a2000c1e1100 */
[----:B------:R-:W-:-:S02]  /*14d0*/  IADD3 R72, P0, PT, R75, R3, RZ ;  /* 0x000000034b487210 */ /* 0x000fc40007f1e0ff */
[-C--:B------:R-:W-:Y:S01]  /*14e0*/  LEA.HI.X.SX32 R71, R73, R2.reuse, 0x1, P1 ;  /* 0x0000000249477211 */ /* 0x080fe200008f0eff */
[----:B------:R3:W2:Y:S01]  /*14f0*/  LDG.E.U8 R58, desc[UR32][R66.64] ;  /* 0x00000020423a7981 */ /* 0x0006a2000c1e1100 */
[C---:B-1----:R-:W-:Y:S01]  /*1500*/  IMAD R62, R20.reuse, 0x53, RZ ;  /* 0x00000053143e7824 */ /* 0x042fe200078e02ff */
[-C--:B------:R-:W-:Y:S01]  /*1510*/  IADD3 R74, P1, PT, R61, R3.reuse, RZ ;  /* 0x000000033d4a7210 */ /* 0x080fe20007f3e0ff */
[C---:B------:R-:W-:Y:S01]  /*1520*/  IMAD R63, R20.reuse, 0x5b, RZ ;  /* 0x0000005b143f7824 */ /* 0x040fe200078e02ff */
[-C--:B------:R-:W-:Y:S01]  /*1530*/  LEA.HI.X.SX32 R73, R75, R2.reuse, 0x1, P0 ;  /* 0x000000024b497211 */ /* 0x080fe200000f0eff */
[----:B0-----:R-:W-:Y:S01]  /*1540*/  IMAD R64, R20, 0x63, RZ ;  /* 0x0000006314407824 */ /* 0x001fe200078e02ff */
[-C--:B------:R-:W-:Y:S01]  /*1550*/  IADD3 R76, P0, PT, R62, R3.reuse, RZ ;  /* 0x000000033e4c7210 */ /* 0x080fe20007f1e0ff */
[----:B------:R0:W2:Y:S01]  /*1560*/  LDG.E.U8 R59, desc[UR32][R68.64] ;  /* 0x00000020443b7981 */ /* 0x0000a2000c1e1100 */
[-C--:B------:R-:W-:Y:S01]  /*1570*/  LEA.HI.X.SX32 R75, R61, R2.reuse, 0x1, P1 ;  /* 0x000000023d4b7211 */ /* 0x080fe200008f0eff */
[C---:B------:R-:W-:Y:S01]  /*1580*/  IMAD R65, R20.reuse, 0x6b, RZ ;  /* 0x0000006b14417824 */ /* 0x040fe200078e02ff */
[C---:B------:R-:W-:Y:S01]  /*1590*/  IADD3 R78, P1, PT, R63.reuse, R3, RZ ;  /* 0x000000033f4e7210 */ /* 0x040fe20007f3e0ff */
[----:B---3--:R-:W-:Y:S01]  /*15a0*/  IMAD R66, R20, 0x73, RZ ;  /* 0x0000007314427824 */ /* 0x008fe200078e02ff */
[-C--:B------:R-:W-:Y:S01]  /*15b0*/  LEA.HI.X.SX32 R77, R62, R2.reuse, 0x1, P0 ;  /* 0x000000023e4d7211 */ /* 0x080fe200000f0eff */
[----:B------:R1:W3:Y:S01]  /*15c0*/  LDG.E.U8 R60, desc[UR32][R70.64] ;  /* 0x00000020463c7981 */ /* 0x0002e2000c1e1100 */
[----:B------:R-:W-:-:S02]  /*15d0*/  LEA.HI.X.SX32 R79, R63, R2, 0x1, P1 ;  /* 0x000000023f4f7211 */ /* 0x000fc400008f0eff */
[-C--:B0-----:R-:W-:Y:S01]  /*15e0*/  IADD3 R68, P0, PT, R64, R3.reuse, RZ ;  /* 0x0000000340447210 */ /* 0x081fe20007f1e0ff */
[----:B------:R0:W2:Y:S01]  /*15f0*/  LDG.E.U8 R61, desc[UR32][R72.64] ;  /* 0x00000020483d7981 */ /* 0x0000a2000c1e1100 */
[----:B------:R-:W-:Y:S02]  /*1600*/  IMAD R67, R20, 0x7b, RZ ;  /* 0x0000007b14437824 */ /* 0x000fe400078e02ff */
[-C--:B------:R-:W-:Y:S01]  /*1610*/  LEA.HI.X.SX32 R69, R64, R2.reuse, 0x1, P0 ;  /* 0x0000000240457211 */ /* 0x080fe200000f0eff */
[----:B------:R4:W2:Y:S01]  /*1620*/  LDG.E.U8 R62, desc[UR32][R74.64] ;  /* 0x000000204a3e7981 */ /* 0x0008a2000c1e1100 */
[CC--:B-1----:R-:W-:Y:S02]  /*1630*/  IADD3 R70, P1, PT, R65.reuse, R3.reuse, RZ ;  /* 0x0000000341467210 */ /* 0x0c2fe40007f3e0ff */
[----:B------:R-:W-:Y:S01]  /*1640*/  IADD3 R80, P0, PT, R66, R3, RZ ;  /* 0x0000000342507210 */ /* 0x000fe20007f1e0ff */
[----:B------:R1:W2:Y:S01]  /*1650*/  LDG.E.U8 R63, desc[UR32][R76.64] ;  /* 0x000000204c3f7981 */ /* 0x0002a2000c1e1100 */
[----:B0-----:R-:W-:Y:S01]  /*1660*/  IMAD.SHL.U32 R73, R20, 0x4, RZ ;  /* 0x0000000414497824 */ /* 0x001fe200078e00ff */
[----:B------:R-:W-:-:S02]  /*1670*/  LEA.HI.X.SX32 R71, R65, R2, 0x1, P1 ;  /* 0x0000000241477211 */ /* 0x000fc400008f0eff */
[----:B------:R0:W2:Y:S01]  /*1680*/  LDG.E.U8 R64, desc[UR32][R78.64] ;  /* 0x000000204e407981 */ /* 0x0000a2000c1e1100 */
[-C--:B------:R-:W-:Y:S01]  /*1690*/  IADD3 R82, P1, PT, R67, R3.reuse, RZ ;  /* 0x0000000343527210 */ /* 0x080fe20007f3e0ff */
[----:B----4-:R-:W-:Y:S01]  /*16a0*/  IMAD R75, R20, 0xc, RZ ;  /* 0x0000000c144b7824 */ /* 0x010fe200078e02ff */
[-C--:B------:R-:W-:Y:S01]  /*16b0*/  LEA.HI.X.SX32 R81, R66, R2.reuse, 0x1, P0 ;  /* 0x0000000242517211 */ /* 0x080fe200000f0eff */
[----:B------:R-:W4:Y:S01]  /*16c0*/  LDG.E.U8 R65, desc[UR32][R68.64] ;  /* 0x0000002044417981 */ /* 0x000f22000c1e1100 */
        /* <DEDUP_REMOVED lines=16> */
[----:B------:R0:W3:Y:S01]  /*17d0*/  LDG.E.U8 R71, desc[UR32][R76.64] ;  /* 0x000000204c477981 */ /* 0x0000e2000c1e1100 */
[----:B-1----:R-:W-:-:S02]  /*17e0*/  IADD3 R82, P1, PT, R85, R3, RZ ;  /* 0x0000000355527210 */ /* 0x002fc40007f3e0ff */
[-C--:B------:R-:W-:Y:S01]  /*17f0*/  LEA.HI.X.SX32 R81, R84, R2.reuse, 0x1, P0 ;  /* 0x0000000254517211 */ /* 0x080fe200000f0eff */
[----:B------:R-:W3:Y:S01]  /*1800*/  LDG.E.U8 R70, desc[UR32][R74.64] ;  /* 0x000000204a467981 */ /* 0x000ee2000c1e1100 */
[-C--:B------:R-:W-:Y:S02]  /*1810*/  IADD3 R84, P0, PT, R87, R3.reuse, RZ ;  /* 0x0000000357547210 */ /* 0x080fe40007f1e0ff */
[-C--:B------:R-:W-:Y:S01]  /*1820*/  LEA.HI.X.SX32 R83, R85, R2.reuse, 0x1, P1 ;  /* 0x0000000255537211 */ /* 0x080fe200008f0eff */
[----:B------:R1:W3:Y:S01]  /*1830*/  LDG.E.U8 R72, desc[UR32][R78.64] ;  /* 0x000000204e487981 */ /* 0x0002e2000c1e1100 */
[-C--:B------:R-:W-:Y:S01]  /*1840*/  IADD3 R86, P1, PT, R89, R3.reuse, RZ ;  /* 0x0000000359567210 */ /* 0x080fe20007f3e0ff */
[----:B0-----:R-:W-:Y:S01]  /*1850*/  IMAD R77, R20, 0x4c, RZ ;  /* 0x0000004c144d7824 */ /* 0x001fe200078e02ff */
[----:B------:R-:W-:Y:S01]  /*1860*/  LEA.HI.X.SX32 R85, R87, R2, 0x1, P0 ;  /* 0x0000000257557211 */ /* 0x000fe200000f0eff */
[----:B------:R0:W3:Y:S01]  /*1870*/  LDG.E.U8 R73, desc[UR32][R80.64] ;  /* 0x0000002050497981 */ /* 0x0000e2000c1e1100 */
[----:B------:R-:W-:-:S02]  /*1880*/  IADD3 R88, P0, PT, R91, R3, RZ ;  /* 0x000000035b587210 */ /* 0x000fc40007f1e0ff */
[-C--:B------:R-:W-:Y:S01]  /*1890*/  LEA.HI.X.SX32 R87, R89, R2.reuse, 0x1, P1 ;  /* 0x0000000259577211 */ /* 0x080fe200008f0eff */
[----:B------:R5:W3:Y:S01]  /*18a0*/  LDG.E.U8 R74, desc[UR32][R82.64] ;  /* 0x00000020524a7981 */ /* 0x000ae2000c1e1100 */
[C---:B-1----:R-:W-:Y:S01]  /*18b0*/  IMAD R78, R20.reuse, 0x54, RZ ;  /* 0x00000054144e7824 */ /* 0x042fe200078e02ff */
[-C--:B------:R-:W-:Y:S01]  /*18c0*/  IADD3 R90, P1, PT, R77, R3.reuse, RZ ;  /* 0x000000034d5a7210 */ /* 0x080fe20007f3e0ff */
[C---:B------:R-:W-:Y:S01]  /*18d0*/  IMAD R79, R20.reuse, 0x5c, RZ ;  /* 0x0000005c144f7824 */ /* 0x040fe200078e02ff */
[-C--:B------:R-:W-:Y:S01]  /*18e0*/  LEA.HI.X.SX32 R89, R91, R2.reuse, 0x1, P0 ;  /* 0x000000025b597211 */ /* 0x080fe200000f0eff */
[----:B0-----:R-:W-:Y:S01]  /*18f0*/  IMAD R80, R20, 0x64, RZ ;  /* 0x0000006414507824 */ /* 0x001fe200078e02ff */
[-C--:B------:R-:W-:Y:S01]  /*1900*/  IADD3 R92, P0, PT, R78, R3.reuse, RZ ;  /* 0x000000034e5c7210 */ /* 0x080fe20007f1e0ff */
[----:B------:R0:W3:Y:S01]  /*1910*/  LDG.E.U8 R75, desc[UR32][R84.64] ;  /* 0x00000020544b7981 */ /* 0x0000e2000c1e1100 */
[-C--:B------:R-:W-:Y:S01]  /*1920*/  LEA.HI.X.SX32 R91, R77, R2.reuse, 0x1, P1 ;  /* 0x000000024d5b7211 */ /* 0x080fe200008f0eff */
[C---:B------:R-:W-:Y:S01]  /*1930*/  IMAD R81, R20.reuse, 0x6c, RZ ;  /* 0x0000006c14517824 */ /* 0x040fe200078e02ff */
[C---:B------:R-:W-:Y:S01]  /*1940*/  IADD3 R94, P1, PT, R79.reuse, R3, RZ ;  /* 0x000000034f5e7210 */ /* 0x040fe20007f3e0ff */
[----:B-----5:R-:W-:Y:S01]  /*1950*/  IMAD R82, R20, 0x74, RZ ;  /* 0x0000007414527824 */ /* 0x020fe200078e02ff */
[-C--:B------:R-:W-:Y:S01]  /*1960*/  LEA.HI.X.SX32 R93, R78, R2.reuse, 0x1, P0 ;  /* 0x000000024e5d7211 */ /* 0x080fe200000f0eff */
[----:B------:R1:W5:Y:S01]  /*1970*/  LDG.E.U8 R76, desc[UR32][R86.64] ;  /* 0x00000020564c7981 */ /* 0x000362000c1e1100 */
[----:B------:R-:W-:-:S02]  /*1980*/  LEA.HI.X.SX32 R95, R79, R2, 0x1, P1 ;  /* 0x000000024f5f7211 */ /* 0x000fc400008f0eff */
[-C--:B0-----:R-:W-:Y:S01]  /*1990*/  IADD3 R84, P0, PT, R80, R3.reuse, RZ ;  /* 0x0000000350547210 */ /* 0x081fe20007f1e0ff */
[----:B------:R0:W3:Y:S01]  /*19a0*/  LDG.E.U8 R77, desc[UR32][R88.64] ;  /* 0x00000020584d7981 */ /* 0x0000e2000c1e1100 */
[----:B------:R-:W-:Y:S02]  /*19b0*/  IMAD R83, R20, 0x7c, RZ ;  /* 0x0000007c14537824 */ /* 0x000fe400078e02ff */
[-C--:B------:R-:W-:Y:S01]  /*19c0*/  LEA.HI.X.SX32 R85, R80, R2.reuse, 0x1, P0 ;  /* 0x0000000250557211 */ /* 0x080fe200000f0eff */
[----:B------:R0:W3:Y:S01]  /*19d0*/  LDG.E.U8 R78, desc[UR32][R90.64] ;  /* 0x000000205a4e7981 */ /* 0x0000e2000c1e1100 */
[CC--:B-1----:R-:W-:Y:S02]  /*19e0*/  IADD3 R86, P1, PT, R81.reuse, R3.reuse, RZ ;  /* 0x0000000351567210 */ /* 0x0c2fe40007f3e0ff */
[----:B------:R-:W-:Y:S01]  /*19f0*/  IADD3 R96, P0, PT, R82, R3, RZ ;  /* 0x0000000352607210 */ /* 0x000fe20007f1e0ff */
[----:B------:R1:W3:Y:S01]  /*1a00*/  LDG.E.U8 R79, desc[UR32][R92.64] ;  /* 0x000000205c4f7981 */ /* 0x0002e2000c1e1100 */
[----:B0-----:R-:W-:Y:S01]  /*1a10*/  IMAD R89, R20, 0x5, RZ ;  /* 0x0000000514597824 */ /* 0x001fe200078e02ff */
[----:B------:R-:W-:-:S02]  /*1a20*/  LEA.HI.X.SX32 R87, R81, R2, 0x1, P1 ;  /* 0x0000000251577211 */ /* 0x000fc400008f0eff */
[----:B------:R0:W3:Y:S01]  /*1a30*/  LDG.E.U8 R80, desc[UR32][R94.64] ;  /* 0x000000205e507981 */ /* 0x0000e2000c1e1100 */
[-C--:B------:R-:W-:Y:S01]  /*1a40*/  IADD3 R98, P1, PT, R83, R3.reuse, RZ ;  /* 0x0000000353627210 */ /* 0x080fe20007f3e0ff */
[----:B------:R-:W-:Y:S01]  /*1a50*/  IMAD R91, R20, 0xd, RZ ;  /* 0x0000000d145b7824 */ /* 0x000fe200078e02ff */
[-C--:B------:R-:W-:Y:S01]  /*1a60*/  LEA.HI.X.SX32 R97, R82, R2.reuse, 0x1, P0 ;  /* 0x0000000252617211 */ /* 0x080fe200000f0eff */
[----:B------:R-:W3:Y:S01]  /*1a70*/  LDG.E.U8 R81, desc[UR32][R84.64] ;  /* 0x0000002054517981 */ /* 0x000ee2000c1e1100 */
[-C--:B------:R-:W-:Y:S01]  /*1a80*/  IADD3 R88, P0, PT, R89, R3.reuse, RZ ;  /* 0x0000000359587210 */ /* 0x080fe20007f1e0ff */
[C---:B-1----:R-:W-:Y:S01]  /*1a90*/  IMAD R93, R20.reuse, 0x15, RZ ;  /* 0x00000015145d7824 */ /* 0x042fe200078e02ff */
[-C--:B------:R-:W-:Y:S01]  /*1aa0*/  LEA.HI.X.SX32 R99, R83, R2.reuse, 0x1, P1 ;  /* 0x0000000253637211 */ /* 0x080fe200008f0eff */
[----:B------:R-:W3:Y:S01]  /*1ab0*/  LDG.E.U8 R82, desc[UR32][R86.64] ;  /* 0x0000002056527981 */ /* 0x000ee2000c1e1100 */
[-C--:B------:R-:W-:Y:S01]  /*1ac0*/  IADD3 R90, P1, PT, R91, R3.reuse, RZ ;  /* 0x000000035b5a7210 */ /* 0x080fe20007f3e0ff */
[----:B0-----:R-:W-:Y:S01]  /*1ad0*/  IMAD R95, R20, 0x1d, RZ ;  /* 0x0000001d145f7824 */ /* 0x001fe200078e02ff */
[----:B------:R-:W-:Y:S01]  /*1ae0*/  LEA.HI.X.SX32 R89, R89, R2, 0x1, P0 ;  /* 0x0000000259597211 */ /* 0x000fe200000f0eff */
[----:B------:R0:W3:Y:S01]  /*1af0*/  LDG.E.U8 R83, desc[UR32][R96.64] ;  /* 0x0000002060537981 */ /* 0x0000e2000c1e1100 */
[----:B------:R-:W-:-:S02]  /*1b00*/  IADD3 R92, P0, PT, R93, R3, RZ ;  /* 0x000000035d5c7210 */ /* 0x000fc40007f1e0ff */
[-C--:B------:R-:W-:Y:S01]  /*1b10*/  LEA.HI.X.SX32 R91, R91, R2.reuse, 0x1, P1 ;  /* 0x000000025b5b7211 */ /* 0x080fe200008f0eff */
[----:B------:R1:W3:Y:S01]  /*1b20*/  LDG.E.U8 R84, desc[UR32][R98.64] ;  /* 0x0000002062547981 */ /* 0x0002e2000c1e1100 */
[-C--:B------:R-:W-:Y:S02]  /*1b30*/  IADD3 R94, P1, PT, R95, R3.reuse, RZ ;  /* 0x000000035f5e7210 */ /* 0x080fe40007f3e0ff */
[-C--:B------:R-:W-:Y:S01]  /*1b40*/  LEA.HI.X.SX32 R93, R93, R2.reuse, 0x1, P0 ;  /* 0x000000025d5d7211 */ /* 0x080fe200000f0eff */
[----:B------:R-:W3:Y:S01]  /*1b50*/  LDG.E.U8 R85, desc[UR32][R88.64] ;  /* 0x0000002058557981 */ /* 0x000ee2000c1e1100 */
        /* <DEDUP_REMOVED lines=9> */
[-C--:B------:R-:W-:Y:S02]  /*1bf0*/  IADD3 R102, P1, PT, R104, R3.reuse, RZ ;  /* 0x0000000368667210 */ /* 0x080fe40007f3e0ff */
[----:B------:R-:W-:Y:S01]  /*1c00*/  LEA.HI.X.SX32 R101, R103, R2, 0x1, P0 ;  /* 0x0000000267657211 */ /* 0x000fe200000f0eff */
[----:B------:R1:W3:Y:S01]  /*1c10*/  LDG.E.U8 R89, desc[UR32][R96.64] ;  /* 0x0000002060597981 */ /* 0x0002e2000c1e1100 */
[----:B0-----:R-:W-:-:S02]  /*1c20*/  IADD3 R92, P0, PT, R105, R3, RZ ;  /* 0x00000003695c7210 */ /* 0x001fc40007f1e0ff */
[-C--:B------:R-:W-:Y:S01]  /*1c30*/  LEA.HI.X.SX32 R103, R104, R2.reuse, 0x1, P1 ;  /* 0x0000000268677211 */ /* 0x080fe200008f0eff */
[----:B------:R0:W3:Y:S01]  /*1c40*/  LDG.E.U8 R90, desc[UR32][R98.64] ;  /* 0x00000020625a7981 */ /* 0x0000e2000c1e1100 */
[-C--:B------:R-:W-:Y:S02]  /*1c50*/  LEA.HI.X.SX32 R93, R105, R2.reuse, 0x1, P0 ;  /* 0x00000002695d7211 */ /* 0x080fe400000f0eff */
[CC--:B-1----:R-:W-:Y:S01]  /*1c60*/  IADD3 R94, P1, PT, R106.reuse, R3.reuse, RZ ;  /* 0x000000036a5e7210 */ /* 0x0c2fe20007f3e0ff */
[----:B------:R1:W3:Y:S01]  /*1c70*/  LDG.E.U8 R91, desc[UR32][R100.64] ;  /* 0x00000020645b7981 */ /* 0x0002e2000c1e1100 */
[-C--:B------:R-:W-:Y:S02]  /*1c80*/  IADD3 R96, P0, PT, R107, R3.reuse, RZ ;  /* 0x000000036b607210 */ /* 0x080fe40007f1e0ff */
[----:B------:R-:W-:Y:S01]  /*1c90*/  LEA.HI.X.SX32 R95, R106, R2, 0x1, P1 ;  /* 0x000000026a5f7211 */ /* 0x000fe200008f0eff */
[----:B------:R1:W3:Y:S01]  /*1ca0*/  LDG.E.U8 R104, desc[UR32][R102.64] ;  /* 0x0000002066687981 */ /* 0x0002e2000c1e1100 */
[----:B0-----:R-:W-:-:S02]  /*1cb0*/  IADD3 R98, P1, PT, R108, R3, RZ ;  /* 0x000000036c627210 */ /* 0x001fc40007f3e0ff */
[-C--:B------:R-:W-:Y:S01]  /*1cc0*/  LEA.HI.X.SX32 R97, R107, R2.reuse, 0x1, P0 ;  /* 0x000000026b617211 */ /* 0x080fe200000f0eff */
[----:B------:R0:W3:Y:S01]  /*1cd0*/  LDG.E.U8 R105, desc[UR32][R92.64] ;  /* 0x000000205c697981 */ /* 0x0000e2000c1e1100 */
[CC--:B-1----:R-:W-:Y:S02]  /*1ce0*/  IADD3 R100, P0, PT, R109.reuse, R3.reuse, RZ ;  /* 0x000000036d647210 */ /* 0x0c2fe40007f1e0ff */
[-C--:B------:R-:W-:Y:S01]  /*1cf0*/  LEA.HI.X.SX32 R99, R108, R2.reuse, 0x1, P1 ;  /* 0x000000026c637211 */ /* 0x080fe200008f0eff */
[----:B------:R1:W3:Y:S01]  /*1d00*/  LDG.E.U8 R106, desc[UR32][R94.64] ;  /* 0x000000205e6a7981 */ /* 0x0002e2000c1e1100 */
[-C--:B------:R-:W-:Y:S02]  /*1d10*/  LEA.HI.X.SX32 R101, R109, R2.reuse, 0x1, P0 ;  /* 0x000000026d657211 */ /* 0x080fe400000f0eff */
[-C--:B------:R-:W-:Y:S01]  /*1d20*/  IADD3 R102, P1, PT, R111, R3.reuse, RZ ;  /* 0x000000036f667210 */ /* 0x080fe20007f3e0ff */
[----:B------:R1:W3:Y:S01]  /*1d30*/  LDG.E.U8 R107, desc[UR32][R96.64] ;  /* 0x00000020606b7981 */ /* 0x0002e2000c1e1100 */
[-C--:B------:R-:W-:Y:S01]  /*1d40*/  IADD3 R108, P0, PT, R113, R3.reuse, RZ ;  /* 0x00000003716c7210 */ /* 0x080fe20007f1e0ff */
[C---:B0-----:R-:W-:Y:S01]  /*1d50*/  IMAD R93, R20.reuse, 0x6, RZ ;  /* 0x00000006145d7824 */ /* 0x041fe200078e02ff */
[-C--:B------:R-:W-:Y:S01]  /*1d60*/  LEA.HI.X.SX32 R103, R111, R2.reuse, 0x1, P1 ;  /* 0x000000026f677211 */ /* 0x080fe200008f0eff */
[----:B------:R0:W3:Y:S01]  /*1d70*/  LDG.E.U8 R110, desc[UR32][R98.64] ;  /* 0x00000020626e7981 */ /* 0x0000e2000c1e1100 */
[-C--:B------:R-:W-:Y:S01]  /*1d80*/  IADD3 R114, P1, PT, R115, R3.reuse, RZ ;  /* 0x0000000373727210 */ /* 0x080fe20007f3e0ff */
[C---:B-1----:R-:W-:Y:S01]  /*1d90*/  IMAD R95, R20.reuse, 0xe, RZ ;  /* 0x0000000e145f7824 */ /* 0x042fe200078e02ff */
[-C--:B------:R-:W-:Y:S01]  /*1da0*/  LEA.HI.X.SX32 R109, R113, R2.reuse, 0x1, P0 ;  /* 0x00000002716d7211 */ /* 0x080fe200000f0eff */
[----:B------:R1:W3:Y:S01]  /*1db0*/  LDG.E.U8 R111, desc[UR32][R100.64] ;  /* 0x00000020646f7981 */ /* 0x0002e2000c1e1100 */
[-C--:B------:R-:W-:Y:S01]  /*1dc0*/  IADD3 R92, P0, PT, R93, R3.reuse, RZ ;  /* 0x000000035d5c7210 */ /* 0x080fe20007f1e0ff */
[C---:B------:R-:W-:Y:S01]  /*1dd0*/  IMAD R97, R20.reuse, 0x16, RZ ;  /* 0x0000001614617824 */ /* 0x040fe200078e02ff */
[-C--:B------:R-:W-:Y:S01]  /*1de0*/  LEA.HI.X.SX32 R115, R115, R2.reuse, 0x1, P1 ;  /* 0x0000000273737211 */ /* 0x080fe200008f0eff */
        /* <DEDUP_REMOVED lines=12> */
[C---:B------:R-:W-:Y:S01]  /*1eb0*/  IMAD R113, R20.reuse, 0x46, RZ ;  /* 0x0000004614717824 */ /* 0x040fe200078e02ff */
[-C--:B------:R-:W-:Y:S01]  /*1ec0*/  IADD3 R100, P0, PT, R101, R3.reuse, RZ ;  /* 0x0000000365647210 */ /* 0x080fe20007f1e0ff */
[C---:B0-----:R-:W-:Y:S01]  /*1ed0*/  IMAD R108, R20.reuse, 0x36, RZ ;  /* 0x00000036146c7824 */ /* 0x041fe200078e02ff */
[-C--:B------:R-:W-:Y:S01]  /*1ee0*/  LEA.HI.X.SX32 R99, R99, R2.reuse, 0x1, P1 ;  /* 0x0000000263637211 */ /* 0x080fe200008f0eff */
[----:B------:R-:W-:Y:S01]  /*1ef0*/  IMAD R109, R20, 0x3e, RZ ;  /* 0x0000003e146d7824 */ /* 0x000fe200078e02ff */
[----:B------:R-:W-:Y:S01]  /*1f00*/  IADD3 R102, P1, PT, R103, R3, RZ ;  /* 0x0000000367667210 */ /* 0x000fe20007f3e0ff */
[----:B------:R0:W3:Y:S01]  /*1f10*/  LDG.E.U8 R145, desc[UR32][R114.64] ;  /* 0x0000002072917981 */ /* 0x0000e2000c1e1100 */
[----:B------:R-:W-:-:S02]  /*1f20*/  LEA.HI.X.SX32 R101, R101, R2, 0x1, P0 ;  /* 0x0000000265657211 */ /* 0x000fc400000f0eff */
[C---:B-1----:R-:W-:Y:S01]  /*1f30*/  IADD3 R92, P0, PT, R108.reuse, R3, RZ ;  /* 0x000000036c5c7210 */ /* 0x042fe20007f1e0ff */
[----:B------:R1:W3:Y:S01]  /*1f40*/  LDG.E.U8 R117, desc[UR32][R94.64] ;  /* 0x000000205e757981 */ /* 0x0002e2000c1e1100 */
[-C--:B------:R-:W-:Y:S02]  /*1f50*/  LEA.HI.X.SX32 R103, R103, R2.reuse, 0x1, P1 ;  /* 0x0000000267677211 */ /* 0x080fe400008f0eff */
[----:B------:R-:W-:Y:S01]  /*1f60*/  LEA.HI.X.SX32 R93, R108, R2, 0x1, P0 ;  /* 0x000000026c5d7211 */ /* 0x000fe200000f0eff */
[----:B------:R1:W3:Y:S01]  /*1f70*/  LDG.E.U8 R119, desc[UR32][R96.64] ;  /* 0x0000002060777981 */ /* 0x0002e2000c1e1100 */
[----:B0-----:R-:W-:-:S03]  /*1f80*/  IMAD R114, R20, 0x4e, RZ ;  /* 0x0000004e14727824 */ /* 0x001fc600078e02ff */
[----:B------:R0:W3:Y:S01]  /*1f90*/  LDG.E.U8 R121, desc[UR32][R98.64] ;  /* 0x0000002062797981 */ /* 0x0000e2000c1e1100 */
[----:B-1----:R-:W-:-:S03]  /*1fa0*/  IADD3 R94, P1, PT, R109, R3, RZ ;  /* 0x000000036d5e7210 */ /* 0x002fc60007f3e0ff */
[----:B------:R1:W3:Y:S01]  /*1fb0*/  LDG.E.U8 R122, desc[UR32][R100.64] ;  /* 0x00000020647a7981 */ /* 0x0002e2000c1e1100 */
[----:B------:R-:W-:-:S03]  /*1fc0*/  IADD3 R96, P0, PT, R113, R3, RZ ;  /* 0x0000000371607210 */ /* 0x000fc60007f1e0ff */
[----:B------:R1:W3:Y:S01]  /*1fd0*/  LDG.E.U8 R124, desc[UR32][R102.64] ;  /* 0x00000020667c7981 */ /* 0x0002e2000c1e1100 */
[C---:B0-----:R-:W-:Y:S01]  /*1fe0*/  IMAD R98, R20.reuse, 0x56, RZ ;  /* 0x0000005614627824 */ /* 0x041fe200078e02ff */
[-C--:B------:R-:W-:Y:S01]  /*1ff0*/  LEA.HI.X.SX32 R95, R109, R2.reuse, 0x1, P1 ;  /* 0x000000026d5f7211 */ /* 0x080fe200008f0eff */
[----:B------:R-:W-:Y:S01]  /*2000*/  IMAD R99, R20, 0x5e, RZ ;  /* 0x0000005e14637824 */ /* 0x000fe200078e02ff */
[-C--:B------:R-:W-:Y:S01]  /*2010*/  IADD3 R108, P1, PT, R114, R3.reuse, RZ ;  /* 0x00000003726c7210 */ /* 0x080fe20007f3e0ff */
[----:B------:R0:W3:Y:S01]  /*2020*/  LDG.E.U8 R126, desc[UR32][R92.64] ;  /* 0x000000205c7e7981 */ /* 0x0000e2000c1e1100 */
[-C--:B------:R-:W-:Y:S02]  /*2030*/  LEA.HI.X.SX32 R97, R113, R2.reuse, 0x1, P0 ;  /* 0x0000000271617211 */ /* 0x080fe400000f0eff */
[-C--:B-1----:R-:W-:Y:S01]  /*2040*/  IADD3 R100, P0, PT, R98, R3.reuse, RZ ;  /* 0x0000000362647210 */ /* 0x082fe20007f1e0ff */
[----:B------:R-:W-:Y:S01]  /*2050*/  IMAD R103, R20, 0x66, RZ ;  /* 0x0000006614677824 */ /* 0x000fe200078e02ff */
[----:B------:R-:W-:Y:S01]  /*2060*/  LEA.HI.X.SX32 R109, R114, R2, 0x1, P1 ;  /* 0x00000002726d7211 */ /* 0x000fe200008f0eff */
[----:B------:R1:W3:Y:S01]  /*2070*/  LDG.E.U8 R128, desc[UR32][R94.64] ;  /* 0x000000205e807981 */ /* 0x0002e2000c1e1100 */
[----:B------:R-:W-:-:S02]  /*2080*/  IADD3 R114, P1, PT, R99, R3, RZ ;  /* 0x0000000363727210 */ /* 0x000fc40007f3e0ff */
[-C--:B------:R-:W-:Y:S01]  /*2090*/  LEA.HI.X.SX32 R101, R98, R2.reuse, 0x1, P0 ;  /* 0x0000000262657211 */ /* 0x080fe200000f0eff */
[C---:B0-----:R-:W-:Y:S01]  /*20a0*/  IMAD R92, R20.reuse, 0x6e, RZ ;  /* 0x0000006e145c7824 */ /* 0x041fe200078e02ff */
[-C--:B------:R-:W-:Y:S01]  /*20b0*/  IADD3 R98, P0, PT, R103, R3.reuse, RZ ;  /* 0x0000000367627210 */ /* 0x080fe20007f1e0ff */
[----:B------:R0:W3:Y:S01]  /*20c0*/  LDG.E.U8 R131, desc[UR32][R96.64] ;  /* 0x0000002060837981 */ /* 0x0000e2000c1e1100 */
[-C--:B------:R-:W-:Y:S01]  /*20d0*/  LEA.HI.X.SX32 R115, R99, R2.reuse, 0x1, P1 ;  /* 0x0000000263737211 */ /* 0x080fe200008f0eff */
[C---:B-1----:R-:W-:Y:S01]  /*20e0*/  IMAD R95, R20.reuse, 0x76, RZ ;  /* 0x00000076145f7824 */ /* 0x042fe200078e02ff */
[----:B------:R-:W-:Y:S01]  /*20f0*/  LEA.HI.X.SX32 R99, R103, R2, 0x1, P0 ;  /* 0x0000000267637211 */ /* 0x000fe200000f0eff */
[----:B------:R-:W-:Y:S01]  /*2100*/  IMAD R113, R20, 0x7e, RZ ;  /* 0x0000007e14717824 */ /* 0x000fe200078e02ff */
[-C--:B------:R-:W-:Y:S01]  /*2110*/  IADD3 R102, P1, PT, R92, R3.reuse, RZ ;  /* 0x000000035c667210 */ /* 0x080fe20007f3e0ff */
[----:B------:R-:W-:Y:S01]  /*2120*/  IMAD R93, R20, 0x7, RZ ;  /* 0x00000007145d7824 */ /* 0x000fe200078e02ff */
[----:B------:R1:W3:Y:S01]  /*2130*/  LDG.E.U8 R135, desc[UR32][R108.64] ;  /* 0x000000206c877981 */ /* 0x0002e2000c1e1100 */
[----:B0-----:R-:W-:-:S02]  /*2140*/  IADD3 R96, P0, PT, R95, R3, RZ ;  /* 0x000000035f607210 */ /* 0x001fc40007f1e0ff */
[-C--:B------:R-:W-:Y:S01]  /*2150*/  LEA.HI.X.SX32 R103, R92, R2.reuse, 0x1, P1 ;  /* 0x000000025c677211 */ /* 0x080fe200008f0eff */
[----:B------:R0:W3:Y:S01]  /*2160*/  LDG.E.U8 R138, desc[UR32][R100.64] ;  /* 0x00000020648a7981 */ /* 0x0000e2000c1e1100 */
[----:B------:R-:W-:Y:S02]  /*2170*/  LEA.HI.X.SX32 R97, R95, R2, 0x1, P0 ;  /* 0x000000025f617211 */ /* 0x000fe400000f0eff */
[-C--:B------:R-:W-:Y:S01]  /*2180*/  IADD3 R94, P1, PT, R113, R3.reuse, RZ ;  /* 0x00000003715e7210 */ /* 0x080fe20007f3e0ff */
[----:B------:R0:W3:Y:S01]  /*2190*/  LDG.E.U8 R139, desc[UR32][R114.64] ;  /* 0x00000020728b7981 */ /* 0x0000e2000c1e1100 */
[C---:B-1----:R-:W-:Y:S02]  /*21a0*/  IMAD R108, R20.reuse, 0xf, RZ ;  /* 0x0000000f146c7824 */ /* 0x042fe400078e02ff */
[----:B------:R-:W-:Y:S01]  /*21b0*/  IMAD R109, R20, 0x17, RZ ;  /* 0x00000017146d7824 */ /* 0x000fe200078e02ff */
[----:B------:R1:W3:Y:S01]  /*21c0*/  LDG.E.U8 R140, desc[UR32][R98.64] ;  /* 0x00000020628c7981 */ /* 0x0002e2000c1e1100 */
[----:B0-----:R-:W-:-:S02]  /*21d0*/  IADD3 R100, P0, PT, R93, R3, RZ ;  /* 0x000000035d647210 */ /* 0x001fc40007f1e0ff */
[-C--:B------:R-:W-:Y:S01]  /*21e0*/  LEA.HI.X.SX32 R95, R113, R2.reuse, 0x1, P1 ;  /* 0x00000002715f7211 */ /* 0x080fe200008f0eff */
[----:B------:R-:W3:Y:S01]  /*21f0*/  LDG.E.U8 R142, desc[UR32][R102.64] ;  /* 0x00000020668e7981 */ /* 0x000ee2000c1e1100 */
[-C--:B------:R-:W-:Y:S01]  /*2200*/  LEA.HI.X.SX32 R101, R93, R2.reuse, 0x1, P0 ;  /* 0x000000025d657211 */ /* 0x080fe200000f0eff */
[----:B------:R-:W-:Y:S01]  /*2210*/  IMAD R114, R20, 0x27, RZ ;  /* 0x0000002714727824 */ /* 0x000fe200078e02ff */
[-C--:B------:R-:W-:Y:S01]  /*2220*/  IADD3 R92, P1, PT, R108, R3.reuse, RZ ;  /* 0x000000036c5c7210 */ /* 0x080fe20007f3e0ff */
[----:B------:R-:W-:Y:S01]  /*2230*/  IMAD R113, R20, 0x1f, RZ ;  /* 0x0000001f14717824 */ /* 0x000fe200078e02ff */
[----:B------:R0:W3:Y:S01]  /*2240*/  LDG.E.U8 R146, desc[UR32][R94.64] ;  /* 0x000000205e927981 */ /* 0x0000e2000c1e1100 */
[C---:B-1----:R-:W-:Y:S02]  /*2250*/  IADD3 R98, P0, PT, R109.reuse, R3, RZ ;  /* 0x000000036d627210 */ /* 0x042fe40007f1e0ff */
[-C--:B------:R-:W-:Y:S01]  /*2260*/  LEA.HI.X.SX32 R93, R108, R2.reuse, 0x1, P1 ;  /* 0x000000026c5d7211 */ /* 0x080fe200008f0eff */
[----:B------:R1:W3:Y:S01]  /*2270*/  LDG.E.U8 R144, desc[UR32][R96.64] ;  /* 0x0000002060907981 */ /* 0x0002e2000c1e1100 */
[----:B------:R-:W-:-:S02]  /*2280*/  LEA.HI.X.SX32 R99, R109, R2, 0x1, P0 ;  /* 0x000000026d637211 */ /* 0x000fc400000f0eff */
[-C--:B------:R-:W-:Y:S01]  /*2290*/  IADD3 R108, P0, PT, R114, R3.reuse, RZ ;  /* 0x00000003726c7210 */ /* 0x080fe20007f1e0ff */
[----:B------:R1:W3:Y:S01]  /*22a0*/  LDG.E.U8 R115, desc[UR32][R100.64] ;  /* 0x0000002064737981 */ /* 0x0002e2000c1e1100 */
[----:B0-----:R-:W-:Y:S01]  /*22b0*/  IMAD R95, R20, 0x2f, RZ ;  /* 0x0000002f145f7824 */ /* 0x001fe200078e02ff */
[-C--:B------:R-:W-:Y:S02]  /*22c0*/  IADD3 R102, P1, PT, R113, R3.reuse, RZ ;  /* 0x0000000371667210 */ /* 0x080fe40007f3e0ff */
[----:B------:R0:W4:Y:S01]  /*22d0*/  LDG.E.U8 R118, desc[UR32][R92.64] ;  /* 0x000000205c767981 */ /* 0x000122000c1e1100 */
[-C--:B------:R-:W-:Y:S01]  /*22e0*/  LEA.HI.X.SX32 R109, R114, R2.reuse, 0x1, P0 ;  /* 0x00000002726d7211 */ /* 0x080fe200000f0eff */
[C---:B-1----:R-:W-:Y:S01]  /*22f0*/  IMAD R97, R20.reuse, 0x37, RZ ;  /* 0x0000003714617824 */ /* 0x042fe200078e02ff */
[----:B------:R-:W-:Y:S01]  /*2300*/  IADD3 R94, P0, PT, R95, R3, RZ ;  /* 0x000000035f5e7210 */ /* 0x000fe20007f1e0ff */
[----:B------:R1:W4:Y:S01]  /*2310*/  LDG.E.U8 R120, desc[UR32][R98.64] ;  /* 0x0000002062787981 */ /* 0x000322000c1e1100 */
[----:B------:R-:W-:Y:S01]  /*2320*/  IMAD R101, R20, 0x3f, RZ ;  /* 0x0000003f14657824 */ /* 0x000fe200078e02ff */
[----:B------:R-:W-:-:S02]  /*2330*/  LEA.HI.X.SX32 R103, R113, R2, 0x1, P1 ;  /* 0x0000000271677211 */ /* 0x000fc400008f0eff */
[----:B------:R1:W4:Y:S01]  /*2340*/  LDG.E.U8 R123, desc[UR32][R108.64] ;  /* 0x000000206c7b7981 */ /* 0x000322000c1e1100 */
[C---:B0-----:R-:W-:Y:S01]  /*2350*/  IMAD R93, R20.reuse, 0x47, RZ ;  /* 0x00000047145d7824 */ /* 0x041fe200078e02ff */
[-C--:B------:R-:W-:Y:S02]  /*2360*/  IADD3 R96, P1, PT, R97, R3.reuse, RZ ;  /* 0x0000000361607210 */ /* 0x080fe40007f3e0ff */
[----:B------:R0:W4:Y:S01]  /*2370*/  LDG.E.U8 R114, desc[UR32][R102.64] ;  /* 0x0000002066727981 */ /* 0x000122000c1e1100 */
[-C--:B------:R-:W-:Y:S01]  /*2380*/  LEA.HI.X.SX32 R95, R95, R2.reuse, 0x1, P0 ;  /* 0x000000025f5f7211 */ /* 0x080fe200000f0eff */
[C---:B-1----:R-:W-:Y:S01]  /*2390*/  IMAD R98, R20.reuse, 0x4f, RZ ;  /* 0x0000004f14627824 */ /* 0x042fe200078e02ff */
[-C--:B------:R-:W-:Y:S01]  /*23a0*/  IADD3 R100, P0, PT, R101, R3.reuse, RZ ;  /* 0x0000000365647210 */ /* 0x080fe20007f1e0ff */
[C---:B------:R-:W-:Y:S01]  /*23b0*/  IMAD R99, R20.reuse, 0x57, RZ ;  /* 0x0000005714637824 */ /* 0x040fe200078e02ff */
[-C--:B------:R-:W-:Y:S01]  /*23c0*/  IADD3 R92, P2, PT, R93, R3.reuse, RZ ;  /* 0x000000035d5c7210 */ /* 0x080fe20007f5e0ff */
[C---:B------:R-:W-:Y:S01]  /*23d0*/  IMAD R108, R20.reuse, 0x5f, RZ ;  /* 0x0000005f146c7824 */ /* 0x040fe200078e02ff */
[-C--:B------:R-:W-:Y:S01]  /*23e0*/  LEA.HI.X.SX32 R97, R97, R2.reuse, 0x1, P1 ;  /* 0x0000000261617211 */ /* 0x080fe200008f0eff */
[C---:B------:R-:W-:Y:S01]  /*23f0*/  IMAD R109, R20.reuse, 0x67, RZ ;  /* 0x00000067146d7824 */ /* 0x040fe200078e02ff */
[-C--:B------:R-:W-:Y:S01]  /*2400*/  LEA.HI.X.SX32 R101, R101, R2.reuse, 0x1, P0 ;  /* 0x0000000265657211 */ /* 0x080fe200000f0eff */
[----:B------:R-:W-:Y:S01]  /*2410*/  IMAD R113, R20, 0x6f, RZ ;  /* 0x0000006f14717824 */ /* 0x000fe200078e02ff */
[-C--:B0-----:R-:W-:Y:S01]  /*2420*/  IADD3 R102, P1, PT, R98, R3.reuse, RZ ;  /* 0x0000000362667210 */ /* 0x081fe20007f3e0ff */
[----:B------:R0:W5:Y:S01]  /*2430*/  LDG.E.U8 R125, desc[UR32][R94.64] ;  /* 0x000000205e7d7981 */ /* 0x000162000c1e1100 */
[-C--:B------:R-:W-:Y:S01]  /*2440*/  LEA.HI.X.SX32 R93, R93, R2.reuse, 0x1, P2 ;  /* 0x000000025d5d7211 */ /* 0x080fe200010f0eff */
[----:B------:R-:W-:Y:S01]  /*2450*/  IMAD R20, R20, 0x77, RZ ;  /* 0x0000007714147824 */ /* 0x000fe200078e02ff */
[----:B------:R-:W-:Y:S01]  /*2460*/  LEA.HI.X.SX32 R103, R98, R2, 0x1, P1 ;  /* 0x0000000262677211 */ /* 0x000fe200008f0eff */
[----:B------:R1:W5:Y:S01]  /*2470*/  LDG.E.U8 R127, desc[UR32][R96.64] ;  /* 0x00000020607f7981 */ /* 0x000362000c1e1100 */
[----:B------:R-:W-:-:S03]  /*2480*/  IADD3 R98, P2, PT, R109, R3, RZ ;  /* 0x000000036d627210 */ /* 0x000fc60007f5e0ff */
[----:B------:R1:W5:Y:S01]  /*2490*/  LDG.E.U8 R130, desc[UR32][R100.64] ;  /* 0x0000002064827981 */ /* 0x000362000c1e1100 */
[----:B0-----:R-:W-:-:S03]  /*24a0*/  IADD3 R94, P0, PT, R99, R3, RZ ;  /* 0x00000003635e7210 */ /* 0x001fc60007f1e0ff */
[----:B------:R0:W5:Y:S01]  /*24b0*/  LDG.E.U8 R132, desc[UR32][R92.64] ;  /* 0x000000205c847981 */ /* 0x000162000c1e1100 */
[CC--:B-1----:R-:W-:Y:S02]  /*24c0*/  IADD3 R96, P1, PT, R108.reuse, R3.reuse, RZ ;  /* 0x000000036c607210 */ /* 0x0c2fe40007f3e0ff */
[-C--:B------:R-:W-:Y:S01]  /*24d0*/  LEA.HI.X.SX32 R95, R99, R2.reuse, 0x1, P0 ;  /* 0x00000002635f7211 */ /* 0x080fe200000f0eff */
[----:B------:R-:W5:Y:S01]  /*24e0*/  LDG.E.U8 R102, desc[UR32][R102.64] ;  /* 0x0000002066667981 */ /* 0x000f62000c1e1100 */
[-C--:B------:R-:W-:Y:S02]  /*24f0*/  IADD3 R100, P3, PT, R113, R3.reuse, RZ ;  /* 0x0000000371647210 */ /* 0x080fe40007f7e0ff */
[-C--:B------:R-:W-:Y:S01]  /*2500*/  LEA.HI.X.SX32 R97, R108, R2.reuse, 0x1, P1 ;  /* 0x000000026c617211 */ /* 0x080fe200008f0eff */
[----:B------:R1:W5:Y:S01]  /*2510*/  LDG.E.U8 R94, desc[UR32][R94.64] ;  /* 0x000000205e5e7981 */ /* 0x000362000c1e1100 */
[----:B0-----:R-:W-:Y:S02]  /*2520*/  IADD3 R92, P4, PT, R20, R3, RZ ;  /* 0x00000003145c7210 */ /* 0x001fe40007f9e0ff */
[-C--:B------:R-:W-:Y:S01]  /*2530*/  LEA.HI.X.SX32 R99, R109, R2.reuse, 0x1, P2 ;  /* 0x000000026d637211 */ /* 0x080fe200010f0eff */
[----:B------:R-:W5:Y:S01]  /*2540*/  LDG.E.U8 R96, desc[UR32][R96.64] ;  /* 0x0000002060607981 */ /* 0x000f62000c1e1100 */
[----:B------:R-:W-:-:S02]  /*2550*/  LEA.HI.X.SX32 R101, R113, R2, 0x1, P3 ;  /* 0x0000000271657211 */ /* 0x000fc400018f0eff */
[----:B------:R-:W-:Y:S01]  /*2560*/  LEA.HI.X.SX32 R93, R20, R2, 0x1, P4 ;  /* 0x00000002145d7211 */ /* 0x000fe200020f0eff */
[----:B------:R-:W5:Y:S04]  /*2570*/  LDG.E.U8 R98, desc[UR32][R98.64] ;  /* 0x0000002062627981 */ /* 0x000f68000c1e1100 */
[----:B------:R-:W5:Y:S04]  /*2580*/  LDG.E.U8 R100, desc[UR32][R100.64] ;  /* 0x0000002064647981 */ /* 0x000f68000c1e1100 */
[----:B------:R0:W-:Y:S01]  /*2590*/  STS.U8 [R155+UR23], R4 ;  /* 0x000000049b007988 */ /* 0x0001e20008000017 */
[----:B------:R-:W-:-:S02]  /*25a0*/  LOP3.LUT R154, R155, 0x10, RZ, 0x3c, !PT ;  /* 0x000000109b9a7812 */ /* 0x000fc400078e3cff */
[C---:B------:R-:W-:Y:S01]  /*25b0*/  LOP3.LUT R153, R155.reuse, 0x20, RZ, 0x3c, !PT ;  /* 0x000000209b997812 */ /* 0x040fe200078e3cff */
[----:B------:R-:W5:Y:S01]  /*25c0*/  LDG.E.U8 R92, desc[UR32][R92.64] ;  /* 0x000000205c5c7981 */ /* 0x000f62000c1e1100 */
[C---:B------:R-:W-:Y:S02]  /*25d0*/  LOP3.LUT R152, R155.reuse, 0x30, RZ, 0x3c, !PT ;  /* 0x000000309b987812 */ /* 0x040fe400078e3cff */
[C---:B------:R-:W-:Y:S01]  /*25e0*/  LOP3.LUT R151, R155.reuse, 0x40, RZ, 0x3c, !PT ;  /* 0x000000409b977812 */ /* 0x040fe200078e3cff */
[----:B------:R-:W-:Y:S01]  /*25f0*/  STS.U8 [R155+UR23+0x400], R5 ;  /* 0x000400059b007988 */ /* 0x000fe20008000017 */
[C---:B------:R-:W-:Y:S02]  /*2600*/  LOP3.LUT R149, R155.reuse, 0x50, RZ, 0x3c, !PT ;  /* 0x000000509b957812 */ /* 0x040fe400078e3cff */
[----:B------:R-:W-:Y:S01]  /*2610*/  LOP3.LUT R148, R155, 0x60, RZ, 0x3c, !PT ;  /* 0x000000609b947812 */ /* 0x000fe200078e3cff */
[----:B--2---:R2:W-:Y:S01]  /*2620*/  STS.U8 [R155+UR23+0x800], R6 ;  /* 0x000800069b007988 */ /* 0x0045e20008000017 */
[----:B-1----:R-:W-:-:S02]  /*2630*/  SHF.R.U32.HI R95, RZ, 0x5, R156 ;  /* 0x00000005ff5f7819 */ /* 0x002fc4000001169c */
[----:B------:R-:W-:Y:S01]  /*2640*/  R2UR UR22, R112 ;  /* 0x00000000701672ca */ /* 0x000fe200000e0000 */
[----:B------:R1:W-:Y:S01]  /*2650*/  STS.U8 [R155+UR23+0xc00], R7 ;  /* 0x000c00079b007988 */ /* 0x0003e20008000017 */
[----:B------:R-:W-:Y:S01]  /*2660*/  LOP3.LUT R147, R155, 0x70, RZ, 0x3c, !PT ;  /* 0x000000709b937812 */ /* 0x000fe200078e3cff */
[----:B------:R-:W-:Y:S01]  /*2670*/  IMAD R20, R129, UR4, RZ ;  /* 0x0000000481147c24 */ /* 0x000fe2000f8e02ff */
[----:B------:R-:W-:Y:S01]  /*2680*/  LOP3.LUT P5, RZ, R156, 0x7f, RZ, 0xc0, !PT ;  /* 0x0000007f9cff7812 */ /* 0x000fe200078ac0ff */
[----:B------:R-:W-:Y:S01]  /*2690*/  STS.U8 [R155+UR23+0x1000], R8 ;  /* 0x001000089b007988 */ /* 0x000fe20008000017 */
[----:B------:R-:W1:Y:S03]  /*26a0*/  LDC.64 R2, c[0x0][0x3c0] ;  /* 0x0000f000ff027b82 */ /* 0x000e660000000a00 */
[----:B------:R1:W-:Y:S04]  /*26b0*/  STS.U8 [R155+UR23+0x1400], R9 ;  /* 0x001400099b007988 */ /* 0x0003e80008000017 */
[----:B------:R-:W-:Y:S01]  /*26c0*/  STS.U8 [R155+UR23+0x1800], R10 ;  /* 0x0018000a9b007988 */ /* 0x000fe20008000017 */
[----:B------:R-:W-:Y:S01]  /*26d0*/  UMOV UR6, 0x1 ;  /* 0x0000000100067882 */ /* 0x000fe20000000000 */
[----:B------:R-:W-:Y:S01]  /*26e0*/  UIADD3 UR20, UPT, UPT, UR23, 0x14000, URZ ;  /* 0x0001400017147890 */ /* 0x000fe2000fffe0ff */
[----:B0-----:R-:W0:Y:S01]  /*26f0*/  LDC R4, c[0x0][0x3c4] ;  /* 0x0000f100ff047b82 */ /* 0x001e220000000800 */
[----:B------:R-:W-:Y:S04]  /*2700*/  STS.U8 [R155+UR23+0x1c00], R11 ;  /* 0x001c000b9b007988 */ /* 0x000fe80008000017 */
[----:B------:R-:W-:Y:S01]  /*2710*/  STS.U8 [R155+UR23+0x2000], R14 ;  /* 0x0020000e9b007988 */ /* 0x000fe20008000017 */
[----:B------:R-:W-:-:S02]  /*2720*/  UIADD3 UR59, UPT, UPT, UR24, 0x80, URZ ;  /* 0x00000080183b7890 */ /* 0x000fc4000fffe0ff */
[----:B------:R-:W-:Y:S01]  /*2730*/  USHF.L.U32 UR7, UR5, 0x3, URZ ;  /* 0x0000000305077899 */ /* 0x000fe200080006ff */
[----:B------:R-:W-:Y:S01]  /*2740*/  STS.U8 [R155+UR23+0x2400], R15 ;  /* 0x0024000f9b007988 */ /* 0x000fe20008000017 */
[----:B--2---:R-:W2:Y:S03]  /*2750*/  LDC R6, c[0x0][0x3c4] ;  /* 0x0000f100ff067b82 */ /* 0x004ea60000000800 */
[----:B------:R-:W-:Y:S04]  /*2760*/  STS.U8 [R155+UR23+0x2800], R16 ;  /* 0x002800109b007988 */ /* 0x000fe80008000017 */
        /* <DEDUP_REMOVED lines=9> */
[----:B------:R0:W-:Y:S04]  /*2800*/  STS.U8 [R154+UR23+0x1080], R25 ;  /* 0x001080199a007988 */ /* 0x0001e80008000017 */
[----:B------:R-:W-:Y:S04]  /*2810*/  STS.U8 [R154+UR23+0x1480], R26 ;  /* 0x0014801a9a007988 */ /* 0x000fe80008000017 */
[----:B------:R-:W-:Y:S01]  /*2820*/  STS.U8 [R154+UR23+0x1880], R27 ;  /* 0x0018801b9a007988 */ /* 0x000fe20008000017 */
[----:B------:R-:W-:Y:S01]  /*2830*/  R2UR UR12, R95 ;  /* 0x000000005f0c72ca */ /* 0x000fe200000e0000 */
[----:B------:R-:W-:Y:S01]  /*2840*/  VOTEU.ALL UP1, P5 ;  /* 0x0000000000ff7886 */ /* 0x000fe20002820000 */
[----:B------:R-:W-:Y:S01]  /*2850*/  VOTEU.ALL UP2, P5 ;  /* 0x0000000000ff7886 */ /* 0x000fe20002840000 */
[----:B------:R-:W-:Y:S01]  /*2860*/  STS.U8 [R154+UR23+0x1c80], R28 ;  /* 0x001c801c9a007988 */ /* 0x000fe20008000017 */
[----:B-1----:R-:W-:-:S02]  /*2870*/  IMAD R103, R2, UR25, RZ ;  /* 0x0000001902677c24 */ /* 0x002fc4000f8e02ff */
[C---:B------:R-:W-:Y:S01]  /*2880*/  IMAD.SHL.U32 R7, R3.reuse, 0x8, RZ ;  /* 0x0000000803077824 */ /* 0x040fe200078e00ff */
[----:B------:R-:W-:Y:S01]  /*2890*/  STS.U8 [R154+UR23+0x2080], R29 ;  /* 0x0020801d9a007988 */ /* 0x000fe20008000017 */
[C---:B------:R-:W-:Y:S02]  /*28a0*/  IMAD.SHL.U32 R5, R3.reuse, 0x2, RZ ;  /* 0x0000000203057824 */ /* 0x040fe400078e00ff */
[----:B------:R-:W-:Y:S01]  /*28b0*/  IMAD R9, R3, 0x9, RZ ;  /* 0x0000000903097824 */ /* 0x000fe200078e02ff */
[----:B------:R-:W-:Y:S01]  /*28c0*/  STS.U8 [R154+UR23+0x2480], R31 ;  /* 0x0024801f9a007988 */ /* 0x000fe20008000017 */
[----:B------:R-:W-:Y:S01]  /*28d0*/  PRMT R112, RZ, 0x7610, R112 ;  /* 0x00007610ff707816 */ /* 0x000fe20000000070 */
[----:B0-----:R-:W0:Y:S02]  /*28e0*/  LDC R25, c[0x0][0x3c4] ;  /* 0x0000f100ff197b82 */ /* 0x001e240000000800 */
[----:B------:R-:W-:Y:S04]  /*28f0*/  STS.U8 [R154+UR23+0x2880], R36 ;  /* 0x002880249a007988 */ /* 0x000fe80008000017 */
[----:B------:R-:W-:Y:S04]  /*2900*/  STS.U8 [R154+UR23+0x2c80], R37 ;  /* 0x002c80259a007988 */ /* 0x000fe80008000017 */
[----:B------:R-:W-:Y:S04]  /*2910*/  STS.U8 [R154+UR23+0x3080], R30 ;  /* 0x0030801e9a007988 */ /* 0x000fe80008000017 */
[----:B------:R-:W-:Y:S04]  /*2920*/  STS.U8 [R154+UR23+0x3480], R32 ;  /* 0x003480209a007988 */ /* 0x000fe80008000017 */
[----:B------:R1:W-:Y:S04]  /*2930*/  STS.U8 [R154+UR23+0x3880], R33 ;  /* 0x003880219a007988 */ /* 0x0003e80008000017 */
[----:B------:R-:W-:Y:S04]  /*2940*/  STS.U8 [R154+UR23+0x3c80], R34 ;  /* 0x003c80229a007988 */ /* 0x000fe80008000017 */
[----:B------:R-:W-:Y:S01]  /*2950*/  STS.U8 [R153+UR23+0x100], R35 ;  /* 0x0001002399007988 */ /* 0x000fe20008000017 */
[----:B------:R-:W-:-:S02]  /*2960*/  USHF.L.U32 UR4, UR12, 0x15, URZ ;  /* 0x000000150c047899 */ /* 0x000fc400080006ff */
[----:B------:R-:W-:-:S04]  /*2970*/  @!UP1 UIADD3 UR8, UPT, UPT, -UR6, 0x100000, URZ ;  /* 0x0010000006089890 */ /* 0x000fc8000fffe1ff */
[----:B------:R-:W-:Y:S02]  /*2980*/  @!UP1 USHF.L.U32 UR9, UR8, 0xb, URZ ;  /* 0x0000000b08099899 */ /* 0x000fe400080006ff */
[----:B------:R-:W-:Y:S01]  /*2990*/  @!UP1 USHF.L.U32 UR8, UR8, 0x1, URZ ;  /* 0x0000000108089899 */ /* 0x000fe200080006ff */
[----:B-1----:R-:W1:Y:S01]  /*29a0*/  LDC R33, c[0x0][0x3c4] ;  /* 0x0000f100ff217b82 */ /* 0x002e620000000800 */
[----:B------:R-:W-:Y:S04]  /*29b0*/  STS.U8 [R153+UR23+0x500], R38 ;  /* 0x0005002699007988 */ /* 0x000fe80008000017 */
[----:B------:R-:W-:Y:S04]  /*29c0*/  STS.U8 [R153+UR23+0x900], R39 ;  /* 0x0009002799007988 */ /* 0x000fe80008000017 */
[----:B------:R-:W-:Y:S04]  /*29d0*/  STS.U8 [R153+UR23+0xd00], R40 ;  /* 0x000d002899007988 */ /* 0x000fe80008000017 */
[----:B------:R0:W-:Y:S04]  /*29e0*/  STS.U8 [R153+UR23+0x1100], R41 ;  /* 0x0011002999007988 */ /* 0x0001e80008000017 */
[----:B------:R-:W-:Y:S04]  /*29f0*/  STS.U8 [R153+UR23+0x1500], R42 ;  /* 0x0015002a99007988 */ /* 0x000fe80008000017 */
[----:B------:R-:W-:Y:S01]  /*2a00*/  STS.U8 [R153+UR23+0x1900], R43 ;  /* 0x0019002b99007988 */ /* 0x000fe20008000017 */
[----:B------:R-:W-:Y:S01]  /*2a10*/  ULOP3.LUT UR4, UR4, 0x600000, URZ, 0xc0, !UPT ;  /* 0x0060000004047892 */ /* 0x000fe2000f8ec0ff */
[----:B------:R-:W-:Y:S01]  /*2a20*/  IADD3 R136, P0, P1, R20, R136, R103 ;  /* 0x0000008814887210 */ /* 0x000fe2000791e067 */
[----:B0-----:R-:W0:Y:S01]  /*2a30*/  LDC R41, c[0x0][0x3c4] ;  /* 0x0000f100ff297b82 */ /* 0x001e220000000800 */
        /* <DEDUP_REMOVED lines=8> */
[----:B------:R-:W-:Y:S01]  /*2ac0*/  UIADD3 UR21, UPT, UPT, UR22, UR4, URZ ;  /* 0x0000000416157290 */ /* 0x000fe2000fffe0ff */
[----:B------:R-:W-:-:S02]  /*2ad0*/  SHF.R.S32.HI R20, RZ, 0x1f, R20 ;  /* 0x0000001fff147819 */ /* 0x000fc40000011414 */
[----:B------:R-:W-:Y:S01]  /*2ae0*/  SHF.R.S32.HI R2, RZ, 0x1f, R103 ;  /* 0x0000001fff027819 */ /* 0x000fe20000011467 */
[----:B------:R-:W-:Y:S01]  /*2af0*/  STS.U8 [R153+UR23+0x3d00], R52 ;  /* 0x003d003499007988 */ /* 0x000fe20008000017 */
[-C--:B------:R-:W-:Y:S01]  /*2b00*/  IADD3 RZ, P2, PT, R7, R136.reuse, RZ ;  /* 0x0000008807ff7210 */ /* 0x080fe20007f5e0ff */
[----:B------:R-:W-:Y:S01]  /*2b10*/  VIADD R14, R136, UR7 ;  /* 0x00000007880e7c36 */ /* 0x000fe20008000000 */
[----:B------:R-:W-:Y:S01]  /*2b20*/  IADD3 RZ, P3, PT, R9, R136, RZ ;  /* 0x0000008809ff7210 */ /* 0x000fe20007f7e0ff */
[----:B------:R-:W-:Y:S01]  /*2b30*/  STS.U8 [R152+UR23+0x180], R53 ;  /* 0x0001803598007988 */ /* 0x000fe20008000017 */
[----:B------:R-:W-:Y:S01]  /*2b40*/  PRMT R32, RZ, 0x7610, R32 ;  /* 0x00007610ff207816 */ /* 0x000fe20000000020 */
[----:B-1----:R-:W1:Y:S02]  /*2b50*/  LDC R49, c[0x0][0x3c4] ;  /* 0x0000f100ff317b82 */ /* 0x002e640000000800 */
[----:B------:R-:W-:Y:S04]  /*2b60*/  STS.U8 [R152+UR23+0x580], R54 ;  /* 0x0005803698007988 */ /* 0x000fe80008000017 */
[----:B------:R-:W-:Y:S04]  /*2b70*/  STS.U8 [R152+UR23+0x980], R55 ;  /* 0x0009803798007988 */ /* 0x000fe80008000017 */
[----:B------:R-:W-:Y:S04]  /*2b80*/  STS.U8 [R152+UR23+0xd80], R56 ;  /* 0x000d803898007988 */ /* 0x000fe80008000017 */
[----:B------:R-:W-:Y:S04]  /*2b90*/  STS.U8 [R152+UR23+0x1180], R57 ;  /* 0x0011803998007988 */ /* 0x000fe80008000017 */
[----:B------:R-:W-:Y:S04]  /*2ba0*/  STS.U8 [R152+UR23+0x1580], R58 ;  /* 0x0015803a98007988 */ /* 0x000fe80008000017 */
[----:B------:R-:W-:Y:S04]  /*2bb0*/  STS.U8 [R152+UR23+0x1980], R59 ;  /* 0x0019803b98007988 */ /* 0x000fe80008000017 */
[----:B---3--:R-:W-:Y:S04]  /*2bc0*/  STS.U8 [R152+UR23+0x1d80], R60 ;  /* 0x001d803c98007988 */ /* 0x008fe80008000017 */
[----:B------:R-:W-:Y:S04]  /*2bd0*/  STS.U8 [R152+UR23+0x2180], R61 ;  /* 0x0021803d98007988 */ /* 0x000fe80008000017 */
[----:B------:R-:W-:Y:S04]  /*2be0*/  STS.U8 [R152+UR23+0x2580], R62 ;  /* 0x0025803e98007988 */ /* 0x000fe80008000017 */
[----:B------:R-:W-:Y:S04]  /*2bf0*/  STS.U8 [R152+UR23+0x2980], R63 ;  /* 0x0029803f98007988 */ /* 0x000fe80008000017 */
[----:B------:R-:W-:Y:S04]  /*2c00*/  STS.U8 [R152+UR23+0x2d80], R64 ;  /* 0x002d804098007988 */ /* 0x000fe80008000017 */
[----:B----4-:R-:W-:Y:S04]  /*2c10*/  STS.U8 [R152+UR23+0x3180], R65 ;  /* 0x0031804198007988 */ /* 0x010fe80008000017 */
        /* <DEDUP_REMOVED lines=10> */
[----:B-----5:R-:W-:Y:S04]  /*2cc0*/  STS.U8 [R151+UR23+0x1e00], R76 ;  /* 0x001e004c97007988 */ /* 0x020fe80008000017 */
        /* <DEDUP_REMOVED lines=28> */
[----:B------:R-:W-:Y:S04]  /*2e90*/  STS.U8 [R148+UR23+0x1300], R122 ;  /* 0x0013007a94007988 */ /* 0x000fe80008000017 */
[----:B------:R-:W-:Y:S04]  /*2ea0*/  STS.U8 [R148+UR23+0x1700], R124 ;  /* 0x0017007c94007988 */ /* 0x000fe80008000017 */
[----:B------:R4:W-:Y:S04]  /*2eb0*/  STS.U8 [R148+UR23+0x1b00], R126 ;  /* 0x001b007e94007988 */ /* 0x0009e80008000017 */
[----:B------:R-:W-:Y:S04]  /*2ec0*/  STS.U8 [R148+UR23+0x1f00], R128 ;  /* 0x001f008094007988 */ /* 0x000fe80008000017 */
[----:B------:R-:W-:Y:S04]  /*2ed0*/  STS.U8 [R148+UR23+0x2300], R131 ;  /* 0x0023008394007988 */ /* 0x000fe80008000017 */
[----:B------:R5:W-:Y:S04]  /*2ee0*/  STS.U8 [R148+UR23+0x2700], R135 ;  /* 0x0027008794007988 */ /* 0x000be80008000017 */
[----:B------:R-:W-:Y:S04]  /*2ef0*/  STS.U8 [R148+UR23+0x2b00], R138 ;  /* 0x002b008a94007988 */ /* 0x000fe80008000017 */
[----:B------:R-:W-:Y:S01]  /*2f00*/  STS.U8 [R148+UR23+0x2f00], R139 ;  /* 0x002f008b94007988 */ /* 0x000fe20008000017 */
[----:B------:R-:W-:Y:S03]  /*2f10*/  STTM.x128 tmem[UR21], RZ ;  /* 0x000000ff000079ed */ /* 0x000fe600083c0015 */
[----:B------:R-:W-:Y:S01]  /*2f20*/  STS.U8 [R148+UR23+0x3300], R140 ;  /* 0x0033008c94007988 */ /* 0x000fe20008000017 */
[----:B------:R-:W-:Y:S01]  /*2f30*/  IADD3.X R137, PT, PT, R20, R137, R2, P0, P1 ;  /* 0x0000008914897210 */ /* 0x000fe200007e2402 */
[----:B------:R-:W-:Y:S01]  /*2f40*/  USHF.L.U32 UR4, UR5, 0x1, URZ ;  /* 0x0000000105047899 */ /* 0x000fe200080006ff */
[----:B---3--:R-:W-:Y:S01]  /*2f50*/  PRMT R119, RZ, 0x7610, R119 ;  /* 0x00007610ff777816 */ /* 0x008fe20000000077 */
[----:B------:R-:W-:Y:S01]  /*2f60*/  STS.U8 [R148+UR23+0x3700], R142 ;  /* 0x0037008e94007988 */ /* 0x000fe20008000017 */
[----:B------:R-:W-:Y:S01]  /*2f70*/  UIMAD UR7, UR5, 0xa, URZ ;  /* 0x0000000a050778a4 */ /* 0x000fe2000f8e02ff */
[----:B----4-:R-:W-:Y:S01]  /*2f80*/  PRMT R126, RZ, 0x7610, R126 ;  /* 0x00007610ff7e7816 */ /* 0x010fe2000000007e */
[----:B------:R-:W3:Y:S01]  /*2f90*/  LDC R2, c[0x0][0x3c4] ;  /* 0x0000f100ff027b82 */ /* 0x000ee20000000800 */
[----:B------:R-:W-:Y:S04]  /*2fa0*/  STS.U8 [R148+UR23+0x3b00], R144 ;  /* 0x003b009094007988 */ /* 0x000fe80008000017 */
[----:B------:R-:W-:Y:S01]  /*2fb0*/  STS.U8 [R148+UR23+0x3f00], R146 ;  /* 0x003f009294007988 */ /* 0x000fe20008000017 */
[----:B------:R-:W-:-:S02]  /*2fc0*/  PRMT R117, RZ, 0x7610, R117 ;  /* 0x00007610ff757816 */ /* 0x000fc40000000075 */
[----:B------:R-:W-:Y:S01]  /*2fd0*/  PRMT R116, RZ, 0x7610, R116 ;  /* 0x00007610ff747816 */ /* 0x000fe20000000074 */
[----:B------:R4:W-:Y:S01]  /*2fe0*/  STS.U8 [R147+UR23+0x3f80], R0 ;  /* 0x003f800093007988 */ /* 0x0009e20008000017 */
[----:B------:R-:W-:Y:S01]  /*2ff0*/  PRMT R121, RZ, 0x7610, R121 ;  /* 0x00007610ff797816 */ /* 0x000fe20000000079 */
[----:B-----5:R-:W5:Y:S02]  /*3000*/  LDC R135, c[0x0][0x3c4] ;  /* 0x0000f100ff877b82 */ /* 0x020f640000000800 */
[----:B------:R-:W-:Y:S04]  /*3010*/  STS.U8 [R147+UR23+0x380], R115 ;  /* 0x0003807393007988 */ /* 0x000fe80008000017 */
[----:B------:R-:W-:Y:S01]  /*3020*/  STS.U8 [R147+UR23+0x780], R118 ;  /* 0x0007807693007988 */ /* 0x000fe20008000017 */
[----:B------:R-:W-:-:S02]  /*3030*/  ISETP.LT.AND P0, PT, RZ, UR59, PT ;  /* 0x0000003bff007c0c */ /* 0x000fc4000bf01270 */
[----:B------:R-:W-:Y:S01]  /*3040*/  IADD3 RZ, P1, PT, R5, R136, RZ ;  /* 0x0000008805ff7210 */ /* 0x000fe20007f3e0ff */
[----:B------:R0:W-:Y:S01]  /*3050*/  STS.U8 [R147+UR23+0xb80], R120 ;  /* 0x000b807893007988 */ /* 0x0001e20008000017 */
[-C--:B------:R-:W-:Y:S01]  /*3060*/  LEA.HI.X.SX32 R15, R7, R137.reuse, 0x1, P2 ;  /* 0x00000089070f7211 */ /* 0x080fe200010f0eff */
[----:B------:R-:W-:Y:S01]  /*3070*/  VIADD R10, R136, UR4 ;  /* 0x00000004880a7c36 */ /* 0x000fe20008000000 */
[-C--:B------:R-:W-:Y:S01]  /*3080*/  LEA.HI.X.SX32 R13, R9, R137.reuse, 0x1, P3 ;  /* 0x00000089090d7211 */ /* 0x080fe200018f0eff */
[----:B------:R-:W-:Y:S01]  /*3090*/  STS.U8 [R147+UR23+0xf80], R114 ;  /* 0x000f807293007988 */ /* 0x000fe20008000017 */
[----:B----4-:R-:W4:Y:S03]  /*30a0*/  LDC R0, c[0x0][0x3c4] ;  /* 0x0000f100ff007b82 */ /* 0x010f260000000800 */
[----:B------:R-:W-:Y:S04]  /*30b0*/  STS.U8 [R147+UR23+0x1380], R123 ;  /* 0x0013807b93007988 */ /* 0x000fe80008000017 */
[----:B------:R-:W-:Y:S04]  /*30c0*/  STS.U8 [R147+UR23+0x1780], R125 ;  /* 0x0017807d93007988 */ /* 0x000fe80008000017 */
[----:B------:R-:W-:Y:S04]  /*30d0*/  STS.U8 [R147+UR23+0x1b80], R127 ;  /* 0x001b807f93007988 */ /* 0x000fe80008000017 */
[----:B------:R-:W-:Y:S04]  /*30e0*/  STS.U8 [R147+UR23+0x1f80], R130 ;  /* 0x001f808293007988 */ /* 0x000fe80008000017 */
[----:B------:R0:W-:Y:S04]  /*30f0*/  STS.U8 [R147+UR23+0x2380], R132 ;  /* 0x0023808493007988 */ /* 0x0001e80008000017 */
[----:B------:R-:W-:Y:S04]  /*3100*/  STS.U8 [R147+UR23+0x2780], R102 ;  /* 0x0027806693007988 */ /* 0x000fe80008000017 */
[----:B------:R-:W-:Y:S01]  /*3110*/  STS.U8 [R147+UR23+0x2b80], R94 ;  /* 0x002b805e93007988 */ /* 0x000fe20008000017 */
[----:B------:R-:W-:Y:S01]  /*3120*/  LEA.HI.X.SX32 R11, R5, R137, 0x1, P1 ;  /* 0x00000089050b7211 */ /* 0x000fe200008f0eff */
[C---:B------:R-:W-:Y:S01]  /*3130*/  IMAD R7, R3.reuse, 0xa, RZ ;  /* 0x0000000a03077824 */ /* 0x040fe200078e02ff */
[----:B0-----:R-:W-:Y:S01]  /*3140*/  PRMT R120, RZ, 0x7610, R120 ;  /* 0x00007610ff787816 */ /* 0x001fe20000000078 */
[----:B------:R-:W-:Y:S01]  /*3150*/  STS.U8 [R147+UR23+0x2f80], R96 ;  /* 0x002f806093007988 */ /* 0x000fe20008000017 */
[----:B------:R-:W-:Y:S01]  /*3160*/  UIMAD UR4, UR5, 0x3, URZ ;  /* 0x00000003050478a4 */ /* 0x000fe2000f8e02ff */
[----:B------:R-:W-:-:S02]  /*3170*/  IMAD R9, R3, 0xb, RZ ;  /* 0x0000000b03097824 */ /* 0x000fc400078e02ff */
[----:B------:R-:W-:Y:S01]  /*3180*/  STL.64 [R1+0x8d8], R14 ;  /* 0x0008d80e01007387 */ /* 0x000fe20000100a00 */
[----:B------:R-:W-:Y:S01]  /*3190*/  PRMT R118, RZ, 0x7610, R118 ;  /* 0x00007610ff767816 */ /* 0x000fe20000000076 */
[----:B------:R-:W0:Y:S02]  /*31a0*/  LDC R132, c[0x0][0x3c4] ;  /* 0x0000f100ff847b82 */ /* 0x000e240000000800 */
[----:B------:R-:W-:Y:S04]  /*31b0*/  STS.U8 [R147+UR23+0x3380], R98 ;  /* 0x0033806293007988 */ /* 0x000fe80008000017 */
[----:B------:R-:W-:Y:S04]  /*31c0*/  STS.U8 [R147+UR23+0x3780], R100 ;  /* 0x0037806493007988 */ /* 0x000fe80008000017 */
[----:B------:R-:W-:Y:S01]  /*31d0*/  STS.U8 [R147+UR23+0x3b80], R92 ;  /* 0x003b805c93007988 */ /* 0x000fe20008000017 */
[----:B------:R-:W1:Y:S02]  /*31e0*/  FENCE.VIEW.ASYNC.T ;  /* 0x00000000000073c6 */ /* 0x000e640000000200 */
[----:B-1----:R-:W-:Y:S01]  /*31f0*/  BAR.SYNC.DEFER_BLOCKING 0x0 ;  /* 0x0000000000007b1d */ /* 0x002fe20000010000 */
[----:B------:R-:W-:-:S05]  /*3200*/  IMAD R5, R3, 0x3, RZ ;  /* 0x0000000303057824 */ /* 0x000fca00078e02ff */
[----:B------:R-:W1:Y:S02]  /*3210*/  FENCE.VIEW.ASYNC.S ;  /* 0x00000000000073c6 */ /* 0x000e640000000000 */
[----:B-1----:R1:W1:Y:S02]  /*3220*/  @!UP2 SYNCS.EXCH.64 URZ, [UR20], UR8 ;  /* 0x0000000814ffa5b2 */ /* 0x0022640008000100 */
[----:B-1----:R-:W-:Y:S01]  /*3230*/  BAR.SYNC.DEFER_BLOCKING 0x0 ;  /* 0x0000000000007b1d */ /* 0x002fe20000010000 */
[-C--:B------:R-:W-:Y:S01]  /*3240*/  IADD3 RZ, P2, PT, R7, R136.reuse, RZ ;  /* 0x0000008807ff7210 */ /* 0x080fe20007f5e0ff */
[----:B------:R-:W-:Y:S01]  /*3250*/  UIMAD UR8, UR5, 0x9, URZ ;  /* 0x00000009050878a4 */ /* 0x000fe2000f8e02ff */
[----:B------:R-:W-:-:S05]  /*3260*/  IADD3 RZ, P1, PT, R5, R136, RZ ;  /* 0x0000008805ff7210 */ /* 0x000fca0007f3e0ff */
[----:B------:R-:W-:Y:S01]  /*3270*/  VIADD R12, R136, UR8 ;  /* 0x00000008880c7c36 */ /* 0x000fe20008000000 */
[----:B------:R-:W-:Y:S01]  /*3280*/  UIMAD UR8, UR5, 0xb, URZ ;  /* 0x0000000b050878a4 */ /* 0x000fe2000f8e02ff */
[----:B------:R-:W-:-:S03]  /*3290*/  IADD3 RZ, P3, PT, R9, R136, RZ ;  /* 0x0000008809ff7210 */ /* 0x000fc60007f7e0ff */
[----:B------:R1:W-:Y:S04]  /*32a0*/  STL.64 [R1+0x8d0], R12 ;  /* 0x0008d00c01007387 */ /* 0x0003e80000100a00 */
[----:B------:R1:W5:Y:S04]  /*32b0*/  @P0 LDG.E.U8 R119, desc[UR32][R12.64] ;  /* 0x000000200c770981 */ /* 0x000368000c1e1100 */
[----:B------:R0:W5:Y:S04]  /*32c0*/  @P0 LDG.E.U8 R120, desc[UR32][R14.64] ;  /* 0x000000200e780981 */ /* 0x000168000c1e1100 */
[----:B------:R2:W5:Y:S01]  /*32d0*/  @P0 LDG.E.U8 R126, desc[UR32][R10.64] ;  /* 0x000000200a7e0981 */ /* 0x000562000c1e1100 */
[C---:B-1----:R-:W-:Y:S01]  /*32e0*/  VIADD R12, R136.reuse, UR4 ;  /* 0x00000004880c7c36 */ /* 0x042fe20008000000 */
[-C--:B------:R-:W-:Y:S01]  /*32f0*/  LEA.HI.X.SX32 R13, R5, R137.reuse, 0x1, P1 ;  /* 0x00000089050d7211 */ /* 0x080fe200008f0eff */
[----:B------:R-:W-:Y:S01]  /*3300*/  USHF.L.U32 UR4, UR5, 0x2, URZ ;  /* 0x0000000205047899 */ /* 0x000fe200080006ff */
[----:B------:R-:W-:Y:S01]  /*3310*/  IMAD.SHL.U32 R5, R3, 0x4, RZ ;  /* 0x0000000403057824 */ /* 0x000fe200078e00ff */
[----:B0-----:R-:W-:Y:S01]  /*3320*/  LEA.HI.X.SX32 R15, R7, R137, 0x1, P2 ;  /* 0x00000089070f7211 */ /* 0x001fe200010f0eff */
[----:B------:R-:W-:Y:S01]  /*3330*/  IMAD R7, R3, 0x5, RZ ;  /* 0x0000000503077824 */ /* 0x000fe200078e02ff */
[----:B------:R2:W-:Y:S01]  /*3340*/  STL.64 [R1+0x908], R10 ;  /* 0x0009080a01007387 */ /* 0x0005e20000100a00 */
[----:B------:R-:W-:Y:S01]  /*3350*/  VIADD R14, R136, UR7 ;  /* 0x00000007880e7c36 */ /* 0x000fe20008000000 */
[----:B------:R-:W-:-:S02]  /*3360*/  IADD3 RZ, P1, PT, R5, R136, RZ ;  /* 0x0000008805ff7210 */ /* 0x000fc40007f3e0ff */
[----:B------:R-:W-:Y:S02]  /*3370*/  IADD3 RZ, P2, PT, R7, R136, RZ ;  /* 0x0000008807ff7210 */ /* 0x000fe40007f5e0ff */
[----:B------:R0:W-:Y:S01]  /*3380*/  STL.64 [R1+0x8c8], R14 ;  /* 0x0008c80e01007387 */ /* 0x0001e20000100a00 */
[----:B------:R-:W-:Y:S01]  /*3390*/  PRMT R125, RZ, 0x7610, R125 ;  /* 0x00007610ff7d7816 */ /* 0x000fe2000000007d */
[----:B--2---:R-:W-:Y:S01]  /*33a0*/  VIADD R10, R136, UR8 ;  /* 0x00000008880a7c36 */ /* 0x004fe20008000000 */
[----:B------:R-:W-:Y:S01]  /*33b0*/  LEA.HI.X.SX32 R11, R9, R137, 0x1, P3 ;  /* 0x00000089090b7211 */ /* 0x000fe200018f0eff */
[----:B------:R-:W-:Y:S01]  /*33c0*/  IMAD R9, R3, 0xc, RZ ;  /* 0x0000000c03097824 */ /* 0x000fe200078e02ff */
[----:B------:R-:W-:Y:S01]  /*33d0*/  STL.64 [R1+0x900], R12 ;  /* 0x0009000c01007387 */ /* 0x000fe20000100a00 */
[----:B------:R-:W-:-:S03]  /*33e0*/  UIMAD UR8, UR5, 0xc, URZ ;  /* 0x0000000c050878a4 */ /* 0x000fc6000f8e02ff */
[----:B------:R0:W2:Y:S01]  /*33f0*/  @P0 LDG.E.U8 R118, desc[UR32][R14.64] ;  /* 0x000000200e760981 */ /* 0x0000a2000c1e1100 */
[----:B------:R-:W-:-:S03]  /*3400*/  IADD3 RZ, P3, PT, R9, R136, RZ ;  /* 0x0000008809ff7210 */ /* 0x000fc60007f7e0ff */
[----:B------:R1:W-:Y:S01]  /*3410*/  STL.64 [R1+0x8c0], R10 ;  /* 0x0008c00a01007387 */ /* 0x0003e20000100a00 */
[----:B------:R-:W-:-:S03]  /*3420*/  UIMAD UR7, UR5, 0x5, URZ ;  /* 0x00000005050778a4 */ /* 0x000fc6000f8e02ff */
[----:B------:R1:W2:Y:S01]  /*3430*/  @P0 LDG.E.U8 R117, desc[UR32][R10.64] ;  /* 0x000000200a750981 */ /* 0x0002a2000c1e1100 */
[C---:B0-----:R-:W-:Y:S01]  /*3440*/  VIADD R14, R136.reuse, UR4 ;  /* 0x00000004880e7c36 */ /* 0x041fe20008000000 */
[-C--:B------:R-:W-:Y:S01]  /*3450*/  LEA.HI.X.SX32 R15, R5, R137.reuse, 0x1, P1 ;  /* 0x00000089050f7211 */ /* 0x080fe200008f0eff */
[----:B------:R-:W-:Y:S01]  /*3460*/  IMAD R5, R3, 0x6, RZ ;  /* 0x0000000603057824 */ /* 0x000fe200078e02ff */
[----:B------:R-:W0:Y:S01]  /*3470*/  LDCU UR4, c[0x0][0x3c4] ;  /* 0x00007880ff0477ac */ /* 0x000e220008000800 */
[----:B------:R3:W2:Y:S01]  /*3480*/  @P0 LDG.E.U8 R125, desc[UR32][R12.64] ;  /* 0x000000200c7d0981 */ /* 0x0006a2000c1e1100 */
[-C--:B-1----:R-:W-:Y:S01]  /*3490*/  LEA.HI.X.SX32 R11, R7, R137.reuse, 0x1, P2 ;  /* 0x00000089070b7211 */ /* 0x082fe200010f0eff */
[C---:B------:R-:W-:Y:S02]  /*34a0*/  IMAD R7, R3.reuse, 0xd, RZ ;  /* 0x0000000d03077824 */ /* 0x040fe400078e02ff */
[----:B------:R-:W-:Y:S02]  /*34b0*/  IMAD R3, R3, 0x7, RZ ;  /* 0x0000000703037824 */ /* 0x000fe400078e02ff */
[C---:B---3--:R-:W-:Y:S01]  /*34c0*/  VIADD R12, R136.reuse, UR8 ;  /* 0x00000008880c7c36 */ /* 0x048fe20008000000 */
[-C--:B------:R-:W-:Y:S01]  /*34d0*/  LEA.HI.X.SX32 R13, R9, R137.reuse, 0x1, P3 ;  /* 0x00000089090d7211 */ /* 0x080fe200018f0eff */
[----:B------:R-:W-:Y:S01]  /*34e0*/  VIADD R10, R136, UR7 ;  /* 0x00000007880a7c36 */ /* 0x000fe20008000000 */
[-C--:B------:R-:W-:Y:S01]  /*34f0*/  IADD3 RZ, P3, PT, R7, R136.reuse, RZ ;  /* 0x0000008807ff7210 */ /* 0x080fe20007f7e0ff */
[----:B------:R-:W-:Y:S01]  /*3500*/  UIMAD UR8, UR5, 0xd, URZ ;  /* 0x0000000d050878a4 */ /* 0x000fe2000f8e02ff */
[-C--:B------:R-:W-:Y:S01]  /*3510*/  IADD3 RZ, P2, PT, R3, R136.reuse, RZ ;  /* 0x0000008803ff7210 */ /* 0x080fe20007f5e0ff */
[----:B------:R-:W-:Y:S01]  /*3520*/  STL.64 [R1+0x8f8], R14 ;  /* 0x0008f80e01007387 */ /* 0x000fe20000100a00 */
[----:B------:R-:W-:Y:S01]  /*3530*/  PRMT R123, RZ, 0x7610, R123 ;  /* 0x00007610ff7b7816 */ /* 0x000fe2000000007b */
[----:B------:R-:W-:Y:S01]  /*3540*/  UIMAD UR7, UR5, 0x6, URZ ;  /* 0x00000006050778a4 */ /* 0x000fe2000f8e02ff */
[----:B------:R-:W-:Y:S01]  /*3550*/  IADD3 RZ, P1, PT, R5, R136, RZ ;  /* 0x0000008805ff7210 */ /* 0x000fe20007f3e0ff */
[----:B------:R1:W-:Y:S01]  /*3560*/  STL.64 [R1+0x8b8], R12 ;  /* 0x0008b80c01007387 */ /* 0x0003e20000100a00 */
[----:B------:R-:W-:Y:S01]  /*3570*/  UIMAD UR5, UR5, 0x7, URZ ;  /* 0x00000007050578a4 */ /* 0x000fe2000f8e02ff */
[----:B------:R-:W-:-:S02]  /*3580*/  LEA.HI.X.SX32 R9, R3, R137, 0x1, P2 ;  /* 0x0000008903097211 */ /* 0x000fc400010f0eff */
[----:B------:R1:W3:Y:S01]  /*3590*/  @P0 LDG.E.U8 R116, desc[UR32][R12.64] ;  /* 0x000000200c740981 */ /* 0x0002e2000c1e1100 */
[----:B----4-:R-:W-:Y:S02]  /*35a0*/  IMAD.SHL.U32 R3, R0, 0x10, RZ ;  /* 0x0000001000037824 */ /* 0x010fe400078e00ff */
[----:B------:R-:W4:Y:S01]  /*35b0*/  LDC R0, c[0x0][0x3c4] ;  /* 0x0000f100ff007b82 */ /* 0x000f220000000800 */
[----:B------:R0:W-:Y:S01]  /*35c0*/  STL.64 [R1+0x8f0], R10 ;  /* 0x0008f00a01007387 */ /* 0x0001e20000100a00 */
[----:B------:R-:W-:-:S03]  /*35d0*/  VIADD R8, R136, UR5 ;  /* 0x0000000588087c36 */ /* 0x000fc60008000000 */
[----:B------:R0:W2:Y:S01]  /*35e0*/  @P0 LDG.E.U8 R123, desc[UR32][R10.64] ;  /* 0x000000200a7b0981 */ /* 0x0000a2000c1e1100 */
[----:B------:R-:W-:Y:S02]  /*35f0*/  PRMT R122, RZ, 0x7610, R122 ;  /* 0x00007610ff7a7816 */ /* 0x000fe4000000007a */
[-C--:B-1----:R-:W-:Y:S01]  /*3600*/  LEA.HI.X.SX32 R13, R7, R137.reuse, 0x1, P3 ;  /* 0x00000089070d7211 */ /* 0x082fe200018f0eff */
[C---:B------:R-:W-:Y:S01]  /*3610*/  VIADD R12, R136.reuse, UR8 ;  /* 0x00000008880c7c36 */ /* 0x040fe20008000000 */
[----:B------:R-:W1:Y:S01]  /*3620*/  LDC R7, c[0x0][0x3c4] ;  /* 0x0000f100ff077b82 */ /* 0x000e620000000800 */
[----:B0-----:R-:W-:Y:S01]  /*3630*/  USHF.L.U32 UR4, UR4, 0x4, URZ ;  /* 0x0000000404047899 */ /* 0x001fe200080006ff */
[----:B------:R0:W2:Y:S01]  /*3640*/  @P0 LDG.E.U8 R121, desc[UR32][R8.64] ;  /* 0x0000002008790981 */ /* 0x0000a2000c1e1100 */
[----:B------:R-:W-:Y:S01]  /*3650*/  PRMT R104, RZ, 0x7610, R104 ;  /* 0x00007610ff687816 */ /* 0x000fe20000000068 */
[----:B------:R-:W0:Y:S01]  /*3660*/  LDCU UR5, c[0x0][0x3c4] ;  /* 0x00007880ff0577ac */ /* 0x000e220008000800 */
[----:B------:R-:W-:Y:S01]  /*3670*/  VIADD R10, R136, UR7 ;  /* 0x00000007880a7c36 */ /* 0x000fe20008000000 */
[-C--:B------:R-:W-:Y:S01]  /*3680*/  LEA.HI.X.SX32 R11, R5, R137.reuse, 0x1, P1 ;  /* 0x00000089050b7211 */ /* 0x080fe200008f0eff */
[----:B------:R-:W-:Y:S01]  /*3690*/  IMAD R5, R2, 0x18, RZ ;  /* 0x0000001802057824 */ /* 0x000fe200078e02ff */
[----:B------:R-:W-:Y:S01]  /*36a0*/  STL.64 [R1+0x8b0], R12 ;  /* 0x0008b00c01007387 */ /* 0x000fe20000100a00 */
[-C--:B------:R-:W-:Y:S01]  /*36b0*/  IADD3 RZ, P1, PT, R3, R136.reuse, RZ ;  /* 0x0000008803ff7210 */ /* 0x080fe20007f3e0ff */
[----:B------:R-:W1:Y:S01]  /*36c0*/  LDC R2, c[0x0][0x3c4] ;  /* 0x0000f100ff027b82 */ /* 0x000e620000000800 */
[----:B------:R-:W-:Y:S01]  /*36d0*/  PRMT R96, RZ, 0x7610, R96 ;  /* 0x00007610ff607816 */ /* 0x000fe20000000060 */
[----:B------:R-:W-:Y:S01]  /*36e0*/  STL.64 [R1+0x8e8], R10 ;  /* 0x0008e80a01007387 */ /* 0x000fe20000100a00 */
[----:B------:R-:W-:Y:S01]  /*36f0*/  PRMT R88, RZ, 0x7610, R88 ;  /* 0x00007610ff587816 */ /* 0x000fe20000000058 */
[----:B------:R-:W1:Y:S02]  /*3700*/  LDCU UR7, c[0x0][0x3c4] ;  /* 0x00007880ff0777ac */ /* 0x000e640008000800 */
[----:B------:R0:W-:Y:S04]  /*3710*/  STL.64 [R1+0x8e0], R8 ;  /* 0x0008e00801007387 */ /* 0x0001e80000100a00 */
[----:B------:R0:W2:Y:S02]  /*3720*/  @P0 LDG.E.U8 R122, desc[UR32][R10.64] ;  /* 0x000000200a7a0981 */ /* 0x0000a4000c1e1100 */
[-C--:B0-----:R-:W-:Y:S01]  /*3730*/  IADD3 R8, P2, PT, R5, R136.reuse, RZ ;  /* 0x0000008805087210 */ /* 0x081fe20007f5e0ff */
[----:B------:R-:W-:Y:S01]  /*3740*/  VIADD R10, R136, UR4 ;  /* 0x00000004880a7c36 */ /* 0x000fe20008000000 */
[-C--:B------:R-:W-:Y:S01]  /*3750*/  LEA.HI.X.SX32 R11, R3, R137.reuse, 0x1, P1 ;  /* 0x00000089030b7211 */ /* 0x080fe200008f0eff */
[----:B------:R-:W-:Y:S01]  /*3760*/  IMAD.SHL.U32 R3, R4, 0x20, RZ ;  /* 0x0000002004037824 */ /* 0x000fe200078e00ff */
[----:B------:R-:W-:Y:S01]  /*3770*/  LEA.HI.X.SX32 R9, R5, R137, 0x1, P2 ;  /* 0x0000008905097211 */ /* 0x000fe200010f0eff */
[----:B------:R-:W-:Y:S01]  /*3780*/  IMAD R5, R6, 0x28, RZ ;  /* 0x0000002806057824 */ /* 0x000fe200078e02ff */
[----:B------:R-:W0:Y:S01]  /*3790*/  LDC R4, c[0x0][0x3c4] ;  /* 0x0000f100ff047b82 */ /* 0x000e220000000800 */
[----:B------:R4:W-:Y:S01]  /*37a0*/  STL.64 [R1+0x898], R10 ;  /* 0x0008980a01007387 */ /* 0x0009e20000100a00 */
[----:B------:R-:W-:Y:S01]  /*37b0*/  PRMT R80, RZ, 0x7610, R80 ;  /* 0x00007610ff507816 */ /* 0x000fe20000000050 */
[----:B------:R-:W0:Y:S02]  /*37c0*/  LDCU UR4, c[0x0][0x3c4] ;  /* 0x00007880ff0477ac */ /* 0x000e240008000800 */
[----:B------:R4:W2:Y:S03]  /*37d0*/  @P0 LDG.E.U8 R112, desc[UR32][R10.64] ;  /* 0x000000200a700981 */ /* 0x0008a6000c1e1100 */
[----:B------:R-:W0:Y:S01]  /*37e0*/  LDC R6, c[0x0][0x3c4] ;  /* 0x0000f100ff067b82 */ /* 0x000e220000000800 */
[----:B------:R1:W-:Y:S04]  /*37f0*/  STL.64 [R1+0x1e8], R8 ;  /* 0x0001e80801007387 */ /* 0x0003e80000100a00 */
[----:B------:R1:W2:Y:S01]  /*3800*/  @P0 LDG.E.U8 R104, desc[UR32][R8.64] ;  /* 0x0000002008680981 */ /* 0x0002a2000c1e1100 */
[----:B----4-:R-:W-:-:S04]  /*3810*/  IADD3 R10, P1, PT, R3, R136, RZ ;  /* 0x00000088030a7210 */ /* 0x010fc80007f3e0ff */
[-C--:B------:R-:W-:Y:S02]  /*3820*/  LEA.HI.X.SX32 R11, R3, R137.reuse, 0x1, P1 ;  /* 0x00000089030b7211 */ /* 0x080fe400008f0eff */
[-C--:B-1----:R-:W-:Y:S01]  /*3830*/  IADD3 R8, P2, PT, R5, R136.reuse, RZ ;  /* 0x0000008805087210 */ /* 0x082fe20007f5e0ff */
[----:B------:R-:W-:Y:S02]  /*3840*/  IMAD R3, R7, 0x30, RZ ;  /* 0x0000003007037824 */ /* 0x000fe400078e02ff */
[----:B------:R1:W4:Y:S01]  /*3850*/  @P0 LDG.E.U8 R96, desc[UR32][R10.64] ;  /* 0x000000200a600981 */ /* 0x000322000c1e1100 */
[----:B------:R-:W0:Y:S01]  /*3860*/  LDC R7, c[0x0][0x3c4] ;  /* 0x0000f100ff077b82 */ /* 0x000e220000000800 */
[----:B------:R-:W-:Y:S01]  /*3870*/  LEA.HI.X.SX32 R9, R5, R137, 0x1, P2 ;  /* 0x0000008905097211 */ /* 0x000fe200010f0eff */
[----:B------:R-:W-:Y:S01]  /*3880*/  IMAD R5, R0, 0x38, RZ ;  /* 0x0000003800057824 */ /* 0x000fe200078e02ff */
[----:B------:R1:W-:Y:S04]  /*3890*/  STL.64 [R1+0x1a8], R10 ;  /* 0x0001a80a01007387 */ /* 0x0003e80000100a00 */
[----:B------:R1:W2:Y:S01]  /*38a0*/  @P0 LDG.E.U8 R88, desc[UR32][R8.64] ;  /* 0x0000002008580981 */ /* 0x0002a2000c1e1100 */
[----:B------:R-:W0:Y:S03]  /*38b0*/  LDC R0, c[0x0][0x3c4] ;  /* 0x0000f100ff007b82 */ /* 0x000e260000000800 */
[----:B------:R0:W-:Y:S01]  /*38c0*/  STL.64 [R1+0x168], R8 ;  /* 0x0001680801007387 */ /* 0x0001e20000100a00 */
[----:B-1----:R-:W-:-:S04]  /*38d0*/  IADD3 R10, P1, PT, R3, R136, RZ ;  /* 0x00000088030a7210 */ /* 0x002fc80007f3e0ff */
[-C--:B------:R-:W-:Y:S01]  /*38e0*/  LEA.HI.X.SX32 R11, R3, R137.reuse, 0x1, P1 ;  /* 0x00000089030b7211 */ /* 0x080fe200008f0eff */
[----:B------:R-:W-:Y:S01]  /*38f0*/  IMAD.SHL.U32 R3, R2, 0x40, RZ ;  /* 0x0000004002037824 */ /* 0x000fe200078e00ff */
[----:B------:R-:W-:Y:S01]  /*3900*/  PRMT R72, RZ, 0x7610, R72 ;  /* 0x00007610ff487816 */ /* 0x000fe20000000048 */
[----:B------:R-:W1:Y:S01]  /*3910*/  LDC R2, c[0x0][0x3c4] ;  /* 0x0000f100ff027b82 */ /* 0x000e620000000800 */
[C---:B0-----:R-:W-:Y:S01]  /*3920*/  IADD3 R8, P1, PT, R5.reuse, R136, RZ ;  /* 0x0000008805087210 */ /* 0x041fe20007f3e0ff */
[----:B------:R0:W-:Y:S03]  /*3930*/  STL.64 [R1+0x128], R10 ;  /* 0x0001280a01007387 */ /* 0x0001e60000100a00 */
[----:B------:R-:W-:Y:S01]  /*3940*/  LEA.HI.X.SX32 R9, R5, R137, 0x1, P1 ;  /* 0x0000008905097211 */ /* 0x000fe200008f0eff */
[----:B------:R0:W2:Y:S01]  /*3950*/  @P0 LDG.E.U8 R80, desc[UR32][R10.64] ;  /* 0x000000200a500981 */ /* 0x0000a2000c1e1100 */
[----:B------:R-:W-:-:S02]  /*3960*/  IMAD R5, R4, 0x48, RZ ;  /* 0x0000004804057824 */ /* 0x000fc400078e02ff */
[----:B------:R-:W1:Y:S01]  /*3970*/  LDC R4, c[0x0][0x3c4] ;  /* 0x0000f100ff047b82 */ /* 0x000e620000000800 */
[----:B------:R-:W-:Y:S01]  /*3980*/  PRMT R115, RZ, 0x7610, R115 ;  /* 0x00007610ff737816 */ /* 0x000fe20000000073 */
[----:B------:R0:W-:Y:S04]  /*3990*/  STL.64 [R1+0x858], R8 ;  /* 0x0008580801007387 */ /* 0x0001e80000100a00 */
[----:B------:R0:W2:Y:S02]  /*39a0*/  @P0 LDG.E.U8 R72, desc[UR32][R8.64] ;  /* 0x0000002008480981 */ /* 0x0000a4000c1e1100 */
[CC--:B0-----:R-:W-:Y:S02]  /*39b0*/  IADD3 R10, P2, PT, R3.reuse, R136.reuse, RZ ;  /* 0x00000088030a7210 */ /* 0x0c1fe40007f5e0ff */
[----:B------:R-:W-:Y:S01]  /*39c0*/  PRMT R64, RZ, 0x7610, R64 ;  /* 0x00007610ff407816 */ /* 0x000fe20000000040 */
[----:B------:R0:W2:Y:S01]  /*39d0*/  @P0 LDG.E.U8 R115, desc[UR32][R12.64] ;  /* 0x000000200c730981 */ /* 0x0000a2000c1e1100 */
[-C--:B------:R-:W-:Y:S01]  /*39e0*/  LEA.HI.X.SX32 R11, R3, R137.reuse, 0x1, P2 ;  /* 0x00000089030b7211 */ /* 0x080fe200010f0eff */
[----:B------:R-:W-:Y:S01]  /*39f0*/  IMAD R3, R6, 0x50, RZ ;  /* 0x0000005006037824 */ /* 0x000fe200078e02ff */
[----:B------:R-:W-:Y:S01]  /*3a00*/  PRMT R56, RZ, 0x7610, R56 ;  /* 0x00007610ff387816 */ /* 0x000fe20000000038 */
[----:B------:R-:W1:Y:S01]  /*3a10*/  LDC R6, c[0x0][0x3c4] ;  /* 0x0000f100ff067b82 */ /* 0x000e620000000800 */
[CC--:B------:R-:W-:Y:S01]  /*3a20*/  IADD3 R8, P1, PT, R5.reuse, R136.reuse, RZ ;  /* 0x0000008805087210 */ /* 0x0c0fe20007f3e0ff */
[----:B------:R0:W2:Y:S03]  /*3a30*/  @P0 LDG.E.U8 R64, desc[UR32][R10.64] ;  /* 0x000000200a400981 */ /* 0x0000a6000c1e1100 */
[-C--:B------:R-:W-:Y:S01]  /*3a40*/  LEA.HI.X.SX32 R9, R5, R137.reuse, 0x1, P1 ;  /* 0x0000008905097211 */ /* 0x080fe200008f0eff */
[----:B------:R-:W-:Y:S01]  /*3a50*/  IMAD R5, R7, 0x58, RZ ;  /* 0x0000005807057824 */ /* 0x000fe200078e02ff */
[C---:B0-----:R-:W-:Y:S01]  /*3a60*/  IADD3 R12, P1, PT, R3.reuse, R136, RZ ;  /* 0x00000088030c7210 */ /* 0x041fe20007f3e0ff */
[----:B------:R-:W-:Y:S01]  /*3a70*/  IMAD R7, R0, 0x60, RZ ;  /* 0x0000006000077824 */ /* 0x000fe200078e02ff */
[----:B------:R0:W-:Y:S01]  /*3a80*/  STL.64 [R1+0x818], R10 ;  /* 0x0008180a01007387 */ /* 0x0001e20000100a00 */
[----:B------:R-:W1:Y:S01]  /*3a90*/  LDC R0, c[0x0][0x3c4] ;  /* 0x0000f100ff007b82 */ /* 0x000e620000000800 */
[----:B------:R-:W-:-:S02]  /*3aa0*/  LEA.HI.X.SX32 R13, R3, R137, 0x1, P1 ;  /* 0x00000089030d7211 */ /* 0x000fc400008f0eff */
[----:B------:R0:W-:Y:S04]  /*3ab0*/  STL.64 [R1+0x7d8], R8 ;  /* 0x0007d80801007387 */ /* 0x0001e80000100a00 */
[----:B------:R0:W2:Y:S02]  /*3ac0*/  @P0 LDG.E.U8 R56, desc[UR32][R8.64] ;  /* 0x0000002008380981 */ /* 0x0000a4000c1e1100 */
[-C--:B0-----:R-:W-:Y:S02]  /*3ad0*/  IADD3 R10, P2, PT, R5, R136.reuse, RZ ;  /* 0x00000088050a7210 */ /* 0x081fe40007f5e0ff */
[----:B------:R-:W-:Y:S02]  /*3ae0*/  IADD3 R8, P1, PT, R7, R136, RZ ;  /* 0x0000008807087210 */ /* 0x000fe40007f3e0ff */
[----:B------:R-:W-:-:S02]  /*3af0*/  LEA.HI.X.SX32 R11, R5, R137, 0x1, P2 ;  /* 0x00000089050b7211 */ /* 0x000fc400010f0eff */
[----:B------:R-:W-:Y:S01]  /*3b00*/  LEA.HI.X.SX32 R9, R7, R137, 0x1, P1 ;  /* 0x0000008907097211 */ /* 0x000fe200008f0eff */
[----:B------:R-:W-:Y:S01]  /*3b10*/  STL.64 [R1+0x798], R12 ;  /* 0x0007980c01007387 */ /* 0x000fe20000100a00 */
[----:B------:R-:W-:Y:S02]  /*3b20*/  PRMT R124, RZ, 0x7610, R124 ;  /* 0x00007610ff7c7816 */ /* 0x000fe4000000007c */
[----:B------:R-:W-:Y:S01]  /*3b30*/  PRMT R48, RZ, 0x7610, R48 ;  /* 0x00007610ff307816 */ /* 0x000fe20000000030 */
[----:B------:R-:W-:Y:S01]  /*3b40*/  STL.64 [R1+0x758], R10 ;  /* 0x0007580a01007387 */ /* 0x000fe20000100a00 */
[----:B------:R-:W-:Y:S01]  /*3b50*/  PRMT R40, RZ, 0x7610, R40 ;  /* 0x00007610ff287816 */ /* 0x000fe20000000028 */
[----:B-1----:R-:W-:Y:S02]  /*3b60*/  IMAD R3, R2, 0x68, RZ ;  /* 0x0000006802037824 */ /* 0x002fe400078e02ff */
[----:B------:R0:W-:Y:S01]  /*3b70*/  STL.64 [R1+0x718], R8 ;  /* 0x0007180801007387 */ /* 0x0001e20000100a00 */
[----:B------:R-:W-:Y:S01]  /*3b80*/  IMAD R5, R4, 0x70, RZ ;  /* 0x0000007004057824 */ /* 0x000fe200078e02ff */
[----:B------:R-:W1:Y:S02]  /*3b90*/  LDC R2, c[0x0][0x3c4] ;  /* 0x0000f100ff027b82 */ /* 0x000e640000000800 */
[----:B------:R0:W2:Y:S04]  /*3ba0*/  @P0 LDG.E.U8 R32, desc[UR32][R8.64] ;  /* 0x0000002008200981 */ /* 0x0000a8000c1e1100 */
[----:B------:R0:W2:Y:S01]  /*3bb0*/  @P0 LDG.E.U8 R124, desc[UR32][R14.64] ;  /* 0x000000200e7c0981 */ /* 0x0000a2000c1e1100 */
[----:B------:R-:W-:Y:S01]  /*3bc0*/  IMAD R7, R6, 0x78, RZ ;  /* 0x0000007806077824 */ /* 0x000fe200078e02ff */
[----:B------:R-:W1:Y:S02]  /*3bd0*/  LDC R4, c[0x0][0x3c4] ;  /* 0x0000f100ff047b82 */ /* 0x000e640000000800 */
[----:B------:R0:W2:Y:S04]  /*3be0*/  @P0 LDG.E.U8 R48, desc[UR32][R12.64] ;  /* 0x000000200c300981 */ /* 0x0000a8000c1e1100 */
[----:B------:R0:W2:Y:S02]  /*3bf0*/  @P0 LDG.E.U8 R40, desc[UR32][R10.64] ;  /* 0x000000200a280981 */ /* 0x0000a4000c1e1100 */
[----:B0-----:R-:W0:Y:S01]  /*3c00*/  LDC R9, c[0x0][0x3c4] ;  /* 0x0000f100ff097b82 */ /* 0x001e220000000800 */
[----:B------:R-:W-:-:S07]  /*3c10*/  IADD3 R14, P1, PT, R3, R136, RZ ;  /* 0x00000088030e7210 */ /* 0x000fce0007f3e0ff */
[----:B------:R-:W1:Y:S01]  /*3c20*/  LDC R13, c[0x0][0x3c4] ;  /* 0x0000f100ff0d7b82 */ /* 0x000e620000000800 */
[-C--:B------:R-:W-:Y:S02]  /*3c30*/  IADD3 R10, P2, PT, R5, R136.reuse, RZ ;  /* 0x00000088050a7210 */ /* 0x080fe40007f5e0ff */
[-C--:B------:R-:W-:Y:S02]  /*3c40*/  LEA.HI.X.SX32 R15, R3, R137.reuse, 0x1, P1 ;  /* 0x00000089030f7211 */ /* 0x080fe400008f0eff */
[----:B------:R-:W-:Y:S02]  /*3c50*/  PRMT R3, RZ, 0x7610, R3 ;  /* 0x00007610ff037816 */ /* 0x000fe40000000003 */
[-C--:B------:R-:W-:Y:S01]  /*3c60*/  LEA.HI.X.SX32 R11, R5, R137.reuse, 0x1, P2 ;  /* 0x00000089050b7211 */ /* 0x080fe200010f0eff */
[----:B------:R-:W-:Y:S01]  /*3c70*/  STL.64 [R1+0x6d8], R14 ;  /* 0x0006d80e01007387 */ /* 0x000fe20000100a00 */
[C---:B------:R-:W-:Y:S01]  /*3c80*/  IADD3 R16, P2, PT, R7.reuse, R136, RZ ;  /* 0x0000008807107210 */ /* 0x040fe20007f5e0ff */
[----:B------:R-:W3:Y:S02]  /*3c90*/  LDC R6, c[0x0][0x3c4] ;  /* 0x0000f100ff067b82 */ /* 0x000ee40000000800 */
[----:B------:R0:W-:Y:S04]  /*3ca0*/  STL.64 [R1+0x698], R10 ;  /* 0x0006980a01007387 */ /* 0x0001e80000100a00 */
[----:B------:R0:W2:Y:S01]  /*3cb0*/  @P0 LDG.E.U8 R3, desc[UR32][R10.64] ;  /* 0x000000200a030981 */ /* 0x0000a2000c1e1100 */
[----:B------:R-:W-:Y:S01]  /*3cc0*/  LEA.HI.X.SX32 R17, R7, R137, 0x1, P2 ;  /* 0x0000008907117211 */ /* 0x000fe200010f0eff */
[----:B------:R-:W-:Y:S01]  /*3cd0*/  IMAD R7, R0, 0x11, RZ ;  /* 0x0000001100077824 */ /* 0x000fe200078e02ff */
[----:B------:R-:W-:Y:S01]  /*3ce0*/  PRMT R24, RZ, 0x7610, R24 ;  /* 0x00007610ff187816 */ /* 0x000fe20000000018 */
[----:B------:R-:W5:Y:S01]  /*3cf0*/  LDC R0, c[0x0][0x3c4] ;  /* 0x0000f100ff007b82 */ /* 0x000f620000000800 */
[----:B------:R-:W-:-:S07]  /*3d00*/  IADD3 RZ, P1, PT, R136, UR5, RZ ;  /* 0x0000000588ff7c10 */ /* 0x000fce000ff3e0ff */
[----:B0-----:R-:W0:Y:S01]  /*3d10*/  LDC R11, c[0x0][0x3c4] ;  /* 0x0000f100ff0b7b82 */ /* 0x001e220000000800 */
[----:B------:R-:W-:Y:S01]  /*3d20*/  IMAD R9, R9, 0x19, RZ ;  /* 0x0000001909097824 */ /* 0x000fe200078e02ff */
[----:B------:R1:W2:Y:S01]  /*3d30*/  @P0 LDG.E.U8 R24, desc[UR32][R14.64] ;  /* 0x000000200e180981 */ /* 0x0002a2000c1e1100 */
[----:B------:R-:W-:Y:S01]  /*3d40*/  PRMT R127, RZ, 0x7610, R127 ;  /* 0x00007610ff7f7816 */ /* 0x000fe2000000007f */
[----:B------:R-:W-:Y:S02]  /*3d50*/  UIMAD UR4, UR4, 0x11, URZ ;  /* 0x00000011040478a4 */ /* 0x000fe4000f8e02ff */
[----:B------:R-:W-:Y:S01]  /*3d60*/  IADD3 R12, P2, PT, R9, R136, RZ ;  /* 0x00000088090c7210 */ /* 0x000fe20007f5e0ff */
[----:B------:R-:W-:Y:S01]  /*3d70*/  STL.64 [R1+0x658], R16 ;  /* 0x0006581001007387 */ /* 0x000fe20000100a00 */
[----:B------:R-:W-:Y:S01]  /*3d80*/  PRMT R5, RZ, 0x7610, R5 ;  /* 0x00007610ff057816 */ /* 0x000fe20000000005 */
[----:B------:R-:W3:Y:S01]  /*3d90*/  LDC R8, c[0x0][0x3c4] ;  /* 0x0000f100ff087b82 */ /* 0x000ee20000000800 */
[----:B------:R-:W-:-:S02]  /*3da0*/  PRMT R111, RZ, 0x7610, R111 ;  /* 0x00007610ff6f7816 */ /* 0x000fc4000000006f */
[----:B------:R-:W-:Y:S01]  /*3db0*/  PRMT R103, RZ, 0x7610, R103 ;  /* 0x00007610ff677816 */ /* 0x000fe20000000067 */
[----:B-1----:R-:W-:Y:S01]  /*3dc0*/  VIADD R14, R136, UR7 ;  /* 0x00000007880e7c36 */ /* 0x002fe20008000000 */
[-C--:B------:R-:W-:Y:S01]  /*3dd0*/  LEA.HI.X.SX32 R15, R13, R137.reuse, 0x1, P1 ;  /* 0x000000890d0f7211 */ /* 0x080fe200008f0eff */
[----:B------:R-:W2:Y:S01]  /*3de0*/  @P0 LDG.E.U8 R5, desc[UR32][R16.64] ;  /* 0x0000002010050981 */ /* 0x000ea2000c1e1100 */
[----:B------:R-:W-:Y:S01]  /*3df0*/  IADD3 RZ, P1, PT, R7, R136, RZ ;  /* 0x0000008807ff7210 */ /* 0x000fe20007f3e0ff */
[----:B------:R-:W1:Y:S01]  /*3e00*/  LDC R10, c[0x0][0x3c4] ;  /* 0x0000f100ff0a7b82 */ /* 0x000e620000000800 */
[----:B------:R-:W-:Y:S01]  /*3e10*/  LEA.HI.X.SX32 R13, R9, R137, 0x1, P2 ;  /* 0x00000089090d7211 */ /* 0x000fe200010f0eff */
[----:B------:R0:W-:Y:S01]  /*3e20*/  STL.64 [R1+0x910], R14 ;  /* 0x0009100e01007387 */ /* 0x0001e20000100a00 */
[----:B------:R-:W-:Y:S01]  /*3e30*/  IMAD R9, R4, 0x29, RZ ;  /* 0x0000002904097824 */ /* 0x000fe200078e02ff */
[----:B------:R-:W-:Y:S02]  /*3e40*/  PRMT R87, RZ, 0x7610, R87 ;  /* 0x00007610ff577816 */ /* 0x000fe40000000057 */
[----:B------:R-:W-:Y:S01]  /*3e50*/  PRMT R79, RZ, 0x7610, R79 ;  /* 0x00007610ff4f7816 */ /* 0x000fe2000000004f */
[----:B------:R0:W2:Y:S01]  /*3e60*/  @P0 LDG.E.U8 R127, desc[UR32][R14.64] ;  /* 0x000000200e7f0981 */ /* 0x0000a2000c1e1100 */
[----:B------:R-:W1:Y:S01]  /*3e70*/  LDC R4, c[0x0][0x3c4] ;  /* 0x0000f100ff047b82 */ /* 0x000e620000000800 */
[----:B0-----:R-:W-:Y:S01]  /*3e80*/  IMAD R11, R11, 0x31, RZ ;  /* 0x000000310b0b7824 */ /* 0x001fe200078e02ff */
[----:B------:R-:W-:Y:S01]  /*3e90*/  PRMT R71, RZ, 0x7610, R71 ;  /* 0x00007610ff477816 */ /* 0x000fe20000000047 */
[----:B------:R-:W2:Y:S01]  /*3ea0*/  @P0 LDG.E.U8 R103, desc[UR32][R12.64] ;  /* 0x000000200c670981 */ /* 0x000ea2000c1e1100 */
[----:B------:R-:W-:-:S02]  /*3eb0*/  PRMT R63, RZ, 0x7610, R63 ;  /* 0x00007610ff3f7816 */ /* 0x000fc4000000003f */
[----:B------:R-:W-:Y:S02]  /*3ec0*/  PRMT R95, RZ, 0x7610, R95 ;  /* 0x00007610ff5f7816 */ /* 0x000fe4000000005f */
[----:B------:R-:W-:Y:S01]  /*3ed0*/  PRMT R55, RZ, 0x7610, R55 ;  /* 0x00007610ff377816 */ /* 0x000fe20000000037 */
[----:B------:R-:W-:Y:S01]  /*3ee0*/  VIADD R14, R136, UR4 ;  /* 0x00000004880e7c36 */ /* 0x000fe20008000000 */
[-C--:B------:R-:W-:Y:S01]  /*3ef0*/  LEA.HI.X.SX32 R15, R7, R137.reuse, 0x1, P1 ;  /* 0x00000089070f7211 */ /* 0x080fe200008f0eff */
[----:B------:R-:W-:Y:S01]  /*3f00*/  IMAD R7, R2, 0x21, RZ ;  /* 0x0000002102077824 */ /* 0x000fe200078e02ff */
[----:B------:R-:W-:Y:S01]  /*3f10*/  PRMT R47, RZ, 0x7610, R47 ;  /* 0x00007610ff2f7816 */ /* 0x000fe2000000002f */
[----:B------:R-:W0:Y:S01]  /*3f20*/  LDC R2, c[0x0][0x3c4] ;  /* 0x0000f100ff027b82 */ /* 0x000e220000000800 */
[----:B------:R-:W-:Y:S01]  /*3f30*/  PRMT R31, RZ, 0x7610, R31 ;  /* 0x00007610ff1f7816 */ /* 0x000fe2000000001f */
[----:B------:R1:W-:Y:S01]  /*3f40*/  STL.64 [R1+0x890], R14 ;  /* 0x0008900e01007387 */ /* 0x0003e20000100a00 */
[C---:B------:R-:W-:Y:S01]  /*3f50*/  IADD3 R16, P1, PT, R7.reuse, R136, RZ ;  /* 0x0000008807107210 */ /* 0x040fe20007f3e0ff */
[----:B------:R-:W0:Y:S02]  /*3f60*/  LDCU UR4, c[0x0][0x3c4] ;  /* 0x00007880ff0477ac */ /* 0x000e240008000800 */
[----:B------:R1:W2:Y:S01]  /*3f70*/  @P0 LDG.E.U8 R111, desc[UR32][R14.64] ;  /* 0x000000200e6f0981 */ /* 0x0002a2000c1e1100 */
[----:B------:R-:W-:Y:S01]  /*3f80*/  LEA.HI.X.SX32 R17, R7, R137, 0x1, P1 ;  /* 0x0000008907117211 */ /* 0x000fe200008f0eff */
[----:B-----5:R-:W-:Y:S01]  /*3f90*/  IMAD R7, R0, 0x39, RZ ;  /* 0x0000003900077824 */ /* 0x020fe200078e02ff */
[----:B------:R-:W-:Y:S01]  /*3fa0*/  PRMT R23, RZ, 0x7610, R23 ;  /* 0x00007610ff177816 */ /* 0x000fe20000000017 */
[----:B------:R5:W-:Y:S01]  /*3fb0*/  STL.64 [R1+0x1e0], R12 ;  /* 0x0001e00c01007387 */ /* 0x000be20000100a00 */
[----:B------:R-:W0:Y:S01]  /*3fc0*/  LDC R0, c[0x0][0x3c4] ;  /* 0x0000f100ff007b82 */ /* 0x000e220000000800 */
[----:B------:R-:W-:-:S02]  /*3fd0*/  PRMT R39, RZ, 0x7610, R39 ;  /* 0x00007610ff277816 */ /* 0x000fc40000000027 */
[----:B------:R-:W-:Y:S02]  /*3fe0*/  PRMT R110, RZ, 0x7610, R110 ;  /* 0x00007610ff6e7816 */ /* 0x000fe4000000006e */
[----:B------:R-:W-:Y:S01]  /*3ff0*/  PRMT R102, RZ, 0x7610, R102 ;  /* 0x00007610ff667816 */ /* 0x000fe20000000066 */
[----:B------:R-:W2:Y:S01]  /*4000*/  @P0 LDG.E.U8 R95, desc[UR32][R16.64] ;  /* 0x00000020105f0981 */ /* 0x000ea2000c1e1100 */
[----:B-1----:R-:W-:Y:S02]  /*4010*/  IADD3 R14, P2, PT, R9, R136, RZ ;  /* 0x00000088090e7210 */ /* 0x002fe40007f5e0ff */
[----:B------:R-:W-:Y:S02]  /*4020*/  PRMT R86, RZ, 0x7610, R86 ;  /* 0x00007610ff567816 */ /* 0x000fe40000000056 */
[----:B------:R-:W-:Y:S02]  /*4030*/  PRMT R78, RZ, 0x7610, R78 ;  /* 0x00007610ff4e7816 */ /* 0x000fe4000000004e */
[----:B------:R-:W-:-:S02]  /*4040*/  PRMT R62, RZ, 0x7610, R62 ;  /* 0x00007610ff3e7816 */ /* 0x000fc4000000003e */
[----:B------:R-:W-:Y:S02]  /*4050*/  PRMT R94, RZ, 0x7610, R94 ;  /* 0x00007610ff5e7816 */ /* 0x000fe4000000005e */
[----:B------:R-:W-:Y:S02]  /*4060*/  PRMT R70, RZ, 0x7610, R70 ;  /* 0x00007610ff467816 */ /* 0x000fe40000000046 */
[----:B------:R-:W-:Y:S02]  /*4070*/  PRMT R46, RZ, 0x7610, R46 ;  /* 0x00007610ff2e7816 */ /* 0x000fe4000000002e */
        /* <DEDUP_REMOVED lines=59> */
[----:B------:R-:W-:Y:S01]  /*4430*/  PRMT R57, RZ, 0x7610, R57 ;  /* 0x00007610ff397816 */ /* 0x000fe20000000039 */
[----:B------:R-:W-:Y:S01]  /*4440*/  VOTEU.ALL UP2, P5 ;  /* 0x0000000000ff7886 */ /* 0x000fe20002840000 */
[----:B-----5:R-:W-:Y:S01]  /*4450*/  IADD3 R12, P1, PT, R11, R136, RZ ;  /* 0x000000880b0c7210 */ /* 0x020fe20007f3e0ff */
[----:B------:R-:W-:Y:S01]  /*4460*/  STL.64 [R1+0x1a0], R16 ;  /* 0x0001a01001007387 */ /* 0x000fe20000100a00 */
[----:B------:R-:W-:Y:S01]  /*4470*/  LEA.HI.X.SX32 R15, R9, R137, 0x1, P2 ;  /* 0x00000089090f7211 */ /* 0x000fe200010f0eff */
[----:B---3--:R-:W-:Y:S01]  /*4480*/  IMAD R9, R6, 0x41, RZ ;  /* 0x0000004106097824 */ /* 0x008fe200078e02ff */
[----:B------:R-:W-:-:S04]  /*4490*/  @!UP1 UIADD3 UR8, UPT, UPT, -UR6, 0x100000, URZ ;  /* 0x0010000006089890 */ /* 0x000fc8000fffe1ff */
[----:B------:R-:W-:Y:S02]  /*44a0*/  @!UP1 USHF.L.U32 UR9, UR8, 0xb, URZ ;  /* 0x0000000b08099899 */ /* 0x000fe400080006ff */
[----:B------:R-:W-:Y:S01]  /*44b0*/  @!UP1 USHF.L.U32 UR8, UR8, 0x1, URZ ;  /* 0x0000000108089899 */ /* 0x000fe200080006ff */
[----:B------:R-:W1:Y:S01]  /*44c0*/  LDC R6, c[0x0][0x3c4] ;  /* 0x0000f100ff067b82 */ /* 0x000e620000000800 */
[----:B------:R-:W-:Y:S01]  /*44d0*/  LEA.HI.X.SX32 R13, R11, R137, 0x1, P1 ;  /* 0x000000890b0d7211 */ /* 0x000fe200008f0eff */
[----:B------:R3:W-:Y:S01]  /*44e0*/  STL.64 [R1+0x160], R14 ;  /* 0x0001600e01007387 */ /* 0x0007e20000100a00 */
[----:B------:R-:W5:Y:S03]  /*44f0*/  LDCU UR5, c[0x0][0x3d4] ;  /* 0x00007a80ff0577ac */ /* 0x000f660008000800 */
[----:B------:R3:W2:Y:S01]  /*4500*/  @P0 LDG.E.U8 R87, desc[UR32][R14.64] ;  /* 0x000000200e570981 */ /* 0x0006a2000c1e1100 */
[----:B------:R-:W1:Y:S01]  /*4510*/  LDCU UR7, c[0x0][0x3d8] ;  /* 0x00007b00ff0777ac */ /* 0x000e620008000800 */
[----:B------:R-:W1:Y:S02]  /*4520*/  LDC R11, c[0x0][0x3c4] ;  /* 0x0000f100ff0b7b82 */ /* 0x000e640000000800 */
[----:B------:R4:W-:Y:S04]  /*4530*/  STL.64 [R1+0x120], R12 ;  /* 0x0001200c01007387 */ /* 0x0009e80000100a00 */
[----:B------:R4:W2:Y:S01]  /*4540*/  @P0 LDG.E.U8 R79, desc[UR32][R12.64] ;  /* 0x000000200c4f0981 */ /* 0x0008a2000c1e1100 */
[----:B---3--:R-:W-:Y:S01]  /*4550*/  IADD3 R14, P1, PT, R7, R136, RZ ;  /* 0x00000088070e7210 */ /* 0x008fe20007f3e0ff */
[----:B0-----:R-:W-:-:S02]  /*4560*/  UIMAD UR4, UR4, 0x12, URZ ;  /* 0x00000012040478a4 */ /* 0x001fc4000f8e02ff */
[----:B------:R-:W3:Y:S01]  /*4570*/  @P0 LDG.E.U8 R128, desc[UR32][R136.64] ;  /* 0x0000002088800981 */ /* 0x000ee2000c1e1100 */
[----:B------:R0:W0:Y:S01]  /*4580*/  @!UP2 SYNCS.EXCH.64 URZ, [UR23+0x14008], UR8 ;  /* 0x0140080817ffa5b2 */ /* 0x0000220008000100 */
[-C--:B------:R-:W-:Y:S02]  /*4590*/  LEA.HI.X.SX32 R15, R7, R137.reuse, 0x1, P1 ;  /* 0x00000089070f7211 */ /* 0x080fe400008f0eff */
[CC--:B----4-:R-:W-:Y:S01]  /*45a0*/  IADD3 R12, P2, PT, R9.reuse, R136.reuse, RZ ;  /* 0x00000088090c7210 */ /* 0x0d0fe20007f5e0ff */
[----:B------:R-:W-:Y:S02]  /*45b0*/  IMAD R7, R2, 0x49, RZ ;  /* 0x0000004902077824 */ /* 0x000fe400078e02ff */
[----:B------:R4:W2:Y:S01]  /*45c0*/  @P0 LDG.E.U8 R71, desc[UR32][R14.64] ;  /* 0x000000200e470981 */ /* 0x0008a2000c1e1100 */
[----:B------:R-:W-:Y:S01]  /*45d0*/  LEA.HI.X.SX32 R13, R9, R137, 0x1, P2 ;  /* 0x00000089090d7211 */ /* 0x000fe200010f0eff */
[----:B------:R-:W-:Y:S02]  /*45e0*/  IMAD R9, R4, 0x51, RZ ;  /* 0x0000005104097824 */ /* 0x000fe400078e02ff */
[----:B------:R4:W-:Y:S04]  /*45f0*/  STL.64 [R1+0x850], R14 ;  /* 0x0008500e01007387 */ /* 0x0009e80000100a00 */
[----:B------:R0:W2:Y:S01]  /*4600*/  @P0 LDG.E.U8 R63, desc[UR32][R12.64] ;  /* 0x000000200c3f0981 */ /* 0x0000a2000c1e1100 */
[----:B------:R-:W5:Y:S03]  /*4610*/  LDC R4, c[0x0][0x3c4] ;  /* 0x0000f100ff047b82 */ /* 0x000f660000000800 */
[----:B------:R0:W-:Y:S01]  /*4620*/  STL.64 [R1+0x810], R12 ;  /* 0x0008100c01007387 */ /* 0x0001e20000100a00 */
[----:B----4-:R-:W-:-:S04]  /*4630*/  IADD3 R14, P1, PT, R7, R136, RZ ;  /* 0x00000088070e7210 */ /* 0x010fc80007f3e0ff */
[----:B------:R-:W4:Y:S01]  /*4640*/  LDC R2, c[0x0][0x3c4] ;  /* 0x0000f100ff027b82 */ /* 0x000f220000000800 */
[-C--:B------:R-:W-:Y:S02]  /*4650*/  LEA.HI.X.SX32 R15, R7, R137.reuse, 0x1, P1 ;  /* 0x00000089070f7211 */ /* 0x080fe400008f0eff */
[CC--:B0-----:R-:W-:Y:S01]  /*4660*/  IADD3 R12, P2, PT, R9.reuse, R136.reuse, RZ ;  /* 0x00000088090c7210 */ /* 0x0c1fe20007f5e0ff */
[----:B------:R-:W-:Y:S02]  /*4670*/  IMAD R7, R0, 0x59, RZ ;  /* 0x0000005900077824 */ /* 0x000fe400078e02ff */
[----:B------:R0:W2:Y:S02]  /*4680*/  @P0 LDG.E.U8 R55, desc[UR32][R14.64] ;  /* 0x000000200e370981 */ /* 0x0000a4000c1e1100 */
[----:B------:R-:W4:Y:S01]  /*4690*/  LDC R0, c[0x0][0x3c4] ;  /* 0x0000f100ff007b82 */ /* 0x000f220000000800 */
[----:B------:R-:W-:Y:S01]  /*46a0*/  LEA.HI.X.SX32 R13, R9, R137, 0x1, P2 ;  /* 0x00000089090d7211 */ /* 0x000fe200010f0eff */
[----:B-1----:R-:W-:Y:S01]  /*46b0*/  IMAD R9, R6, 0x61, RZ ;  /* 0x0000006106097824 */ /* 0x002fe200078e02ff */
[----:B------:R0:W-:Y:S01]  /*46c0*/  STL.64 [R1+0x7d0], R14 ;  /* 0x0007d00e01007387 */ /* 0x0001e20000100a00 */
[----:B------:R-:W-:Y:S01]  /*46d0*/  IADD3 R16, P1, PT, R7, R136, RZ ;  /* 0x0000008807107210 */ /* 0x000fe20007f3e0ff */
[----:B------:R-:W-:-:S02]  /*46e0*/  IMAD R11, R11, 0x69, RZ ;  /* 0x000000690b0b7824 */ /* 0x000fc400078e02ff */
[----:B------:R1:W-:Y:S01]  /*46f0*/  STL.64 [R1+0x790], R12 ;  /* 0x0007900c01007387 */ /* 0x0003e20000100a00 */
[----:B------:R-:W-:-:S03]  /*4700*/  LEA.HI.X.SX32 R17, R7, R137, 0x1, P1 ;  /* 0x0000008907117211 */ /* 0x000fc600008f0eff */
[----:B------:R1:W2:Y:S01]  /*4710*/  @P0 LDG.E.U8 R47, desc[UR32][R12.64] ;  /* 0x000000200c2f0981 */ /* 0x0002a2000c1e1100 */
[CC--:B0-----:R-:W-:Y:S01]  /*4720*/  IADD3 R14, P2, PT, R9.reuse, R136.reuse, RZ ;  /* 0x00000088090e7210 */ /* 0x0c1fe20007f5e0ff */
[----:B-----5:R-:W-:Y:S01]  /*4730*/  IMAD R7, R4, 0x71, RZ ;  /* 0x0000007104077824 */ /* 0x020fe200078e02ff */
[----:B------:R-:W-:Y:S01]  /*4740*/  PRMT R6, RZ, 0x7610, R6 ;  /* 0x00007610ff067816 */ /* 0x000fe20000000006 */
[----:B------:R-:W5:Y:S01]  /*4750*/  @P0 LDG.E.U8 R39, desc[UR32][R16.64] ;  /* 0x0000002010270981 */ /* 0x000f62000c1e1100 */
[-C--:B------:R-:W-:Y:S01]  /*4760*/  LEA.HI.X.SX32 R15, R9, R137.reuse, 0x1, P2 ;  /* 0x00000089090f7211 */ /* 0x080fe200010f0eff */
[----:B------:R-:W-:Y:S01]  /*4770*/  IMAD R9, R8, 0x79, RZ ;  /* 0x0000007908097824 */ /* 0x000fe200078e02ff */
[C---:B-1----:R-:W-:Y:S01]  /*4780*/  IADD3 R12, P1, PT, R11.reuse, R136, RZ ;  /* 0x000000880b0c7210 */ /* 0x042fe20007f3e0ff */
[----:B------:R-:W0:Y:S01]  /*4790*/  LDC R8, c[0x0][0x3c4] ;  /* 0x0000f100ff087b82 */ /* 0x000e220000000800 */
[----:B------:R-:W-:Y:S02]  /*47a0*/  STL.64 [R1+0x750], R16 ;  /* 0x0007501001007387 */ /* 0x000fe40000100a00 */
[----:B------:R-:W-:-:S02]  /*47b0*/  LEA.HI.X.SX32 R13, R11, R137, 0x1, P1 ;  /* 0x000000890b0d7211 */ /* 0x000fc400008f0eff */
[----:B------:R1:W-:Y:S03]  /*47c0*/  STL.64 [R1+0x710], R14 ;  /* 0x0007100e01007387 */ /* 0x0003e60000100a00 */
[----:B------:R-:W0:Y:S01]  /*47d0*/  LDC R11, c[0x0][0x3c4] ;  /* 0x0000f100ff0b7b82 */ /* 0x000e220000000800 */
[----:B------:R1:W2:Y:S04]  /*47e0*/  @P0 LDG.E.U8 R31, desc[UR32][R14.64] ;  /* 0x000000200e1f0981 */ /* 0x0002a8000c1e1100 */
[----:B------:R4:W-:Y:S04]  /*47f0*/  STL.64 [R1+0x6d0], R12 ;  /* 0x0006d00c01007387 */ /* 0x0009e80000100a00 */
[----:B------:R4:W2:Y:S01]  /*4800*/  @P0 LDG.E.U8 R23, desc[UR32][R12.64] ;  /* 0x000000200c170981 */ /* 0x0008a2000c1e1100 */
[----:B-1----:R-:W-:-:S04]  /*4810*/  IADD3 R14, P1, PT, R7, R136, RZ ;  /* 0x00000088070e7210 */ /* 0x002fc80007f3e0ff */
[-C--:B------:R-:W-:Y:S02]  /*4820*/  LEA.HI.X.SX32 R15, R7, R137.reuse, 0x1, P1 ;  /* 0x00000089070f7211 */ /* 0x080fe400008f0eff */
[CC--:B----4-:R-:W-:Y:S01]  /*4830*/  IADD3 R12, P2, PT, R9.reuse, R136.reuse, RZ ;  /* 0x00000088090c7210 */ /* 0x0d0fe20007f5e0ff */
[----:B------:R-:W-:Y:S01]  /*4840*/  IMAD R7, R0, 0x12, RZ ;  /* 0x0000001200077824 */ /* 0x000fe200078e02ff */
[----:B------:R-:W-:Y:S01]  /*4850*/  PRMT R4, RZ, 0x7610, R4 ;  /* 0x00007610ff047816 */ /* 0x000fe20000000004 */
[----:B------:R-:W1:Y:S01]  /*4860*/  LDC R0, c[0x0][0x3c4] ;  /* 0x0000f100ff007b82 */ /* 0x000e620000000800 */
[-C--:B------:R-:W-:Y:S01]  /*4870*/  LEA.HI.X.SX32 R13, R9, R137.reuse, 0x1, P2 ;  /* 0x00000089090d7211 */ /* 0x080fe200010f0eff */
[----:B------:R-:W-:Y:S01]  /*4880*/  IMAD R9, R2, 0x1a, RZ ;  /* 0x0000001a02097824 */ /* 0x000fe200078e02ff */
[C---:B------:R-:W-:Y:S01]  /*4890*/  IADD3 RZ, P1, PT, R7.reuse, R136, RZ ;  /* 0x0000008807ff7210 */ /* 0x040fe20007f3e0ff */
[----:B------:R4:W-:Y:S04]  /*48a0*/  STL.64 [R1+0x690], R14 ;  /* 0x0006900e01007387 */ /* 0x0009e80000100a00 */
[----:B------:R-:W1:Y:S01]  /*48b0*/  LDC R2, c[0x0][0x3c4] ;  /* 0x0000f100ff027b82 */ /* 0x000e620000000800 */
[----:B------:R4:W2:Y:S04]  /*48c0*/  @P0 LDG.E.U8 R6, desc[UR32][R14.64] ;  /* 0x000000200e060981 */ /* 0x0008a8000c1e1100 */
[----:B------:R0:W-:Y:S04]  /*48d0*/  STL.64 [R1+0x650], R12 ;  /* 0x0006500c01007387 */ /* 0x0001e80000100a00 */
[----:B------:R0:W2:Y:S01]  /*48e0*/  @P0 LDG.E.U8 R4, desc[UR32][R12.64] ;  /* 0x000000200c040981 */ /* 0x0000a2000c1e1100 */
[----:B----4-:R-:W-:Y:S01]  /*48f0*/  LEA.HI.X.SX32 R15, R7, R137, 0x1, P1 ;  /* 0x00000089070f7211 */ /* 0x010fe200008f0eff */
[----:B0-----:R-:W-:-:S02]  /*4900*/  IMAD R7, R8, 0x22, RZ ;  /* 0x0000002208077824 */ /* 0x001fc400078e02ff */
[----:B------:R-:W-:Y:S01]  /*4910*/  VIADD R14, R136, UR4 ;  /* 0x00000004880e7c36 */ /* 0x000fe20008000000 */
[----:B------:R-:W0:Y:S01]  /*4920*/  LDC R8, c[0x0][0x3c4] ;  /* 0x0000f100ff087b82 */ /* 0x000e220000000800 */
[----:B------:R-:W-:Y:S01]  /*4930*/  IMAD R11, R11, 0x32, RZ ;  /* 0x000000320b0b7824 */ /* 0x000fe200078e02ff */
[-C--:B------:R-:W-:Y:S02]  /*4940*/  IADD3 R12, P2, PT, R9, R136.reuse, RZ ;  /* 0x00000088090c7210 */ /* 0x080fe40007f5e0ff */
[----:B------:R4:W2:Y:S01]  /*4950*/  @P0 LDG.E.U8 R110, desc[UR32][R14.64] ;  /* 0x000000200e6e0981 */ /* 0x0008a2000c1e1100 */
[-C--:B------:R-:W-:Y:S01]  /*4960*/  IADD3 R16, P1, PT, R7, R136.reuse, RZ ;  /* 0x0000008807107210 */ /* 0x080fe20007f3e0ff */
[----:B------:R-:W0:Y:S01]  /*4970*/  LDCU UR4, c[0x0][0x3c4] ;  /* 0x00007880ff0477ac */ /* 0x000e220008000800 */
[-C--:B------:R-:W-:Y:S01]  /*4980*/  LEA.HI.X.SX32 R13, R9, R137.reuse, 0x1, P2 ;  /* 0x00000089090d7211 */ /* 0x080fe200010f0eff */
[----:B------:R-:W-:Y:S01]  /*4990*/  IMAD R9, R10, 0x2a, RZ ;  /* 0x0000002a0a097824 */ /* 0x000fe200078e02ff */
[----:B------:R4:W-:Y:S01]  /*49a0*/  STL.64 [R1+0x888], R14 ;  /* 0x0008880e01007387 */ /* 0x0009e20000100a00 */
[----:B------:R-:W-:Y:S01]  /*49b0*/  LEA.HI.X.SX32 R17, R7, R137, 0x1, P1 ;  /* 0x0000008907117211 */ /* 0x000fe200008f0eff */
[----:B------:R-:W0:Y:S02]  /*49c0*/  LDC R10, c[0x0][0x3c4] ;  /* 0x0000f100ff0a7b82 */ /* 0x000e240000000800 */
[----:B------:R1:W-:Y:S04]  /*49d0*/  STL.64 [R1+0x1d8], R12 ;  /* 0x0001d80c01007387 */ /* 0x0003e80000100a00 */
[----:B------:R1:W2:Y:S01]  /*49e0*/  @P0 LDG.E.U8 R102, desc[UR32][R12.64] ;  /* 0x000000200c660981 */ /* 0x0002a2000c1e1100 */
[----:B----4-:R-:W-:Y:S01]  /*49f0*/  IADD3 R14, P2, PT, R9, R136, RZ ;  /* 0x00000088090e7210 */ /* 0x010fe20007f5e0ff */
[----:B-1----:R-:W-:-:S02]  /*4a00*/  IMAD R7, R0, 0x3a, RZ ;  /* 0x0000003a00077824 */ /* 0x002fc400078e02ff */
[----:B------:R-:W-:Y:S01]  /*4a10*/  STL.64 [R1+0x198], R16 ;  /* 0x0001981001007387 */ /* 0x000fe20000100a00 */
[----:B------:R-:W1:Y:S01]  /*4a20*/  LDC R0, c[0x0][0x3c4] ;  /* 0x0000f100ff007b82 */ /* 0x000e620000000800 */
[-C--:B------:R-:W-:Y:S02]  /*4a30*/  IADD3 R12, P1, PT, R11, R136.reuse, RZ ;  /* 0x000000880b0c7210 */ /* 0x080fe40007f3e0ff */
[----:B------:R-:W4:Y:S01]  /*4a40*/  @P0 LDG.E.U8 R94, desc[UR32][R16.64] ;  /* 0x00000020105e0981 */ /* 0x000f22000c1e1100 */
[-C--:B------:R-:W-:Y:S01]  /*4a50*/  LEA.HI.X.SX32 R15, R9, R137.reuse, 0x1, P2 ;  /* 0x00000089090f7211 */ /* 0x080fe200010f0eff */
[----:B------:R-:W-:Y:S01]  /*4a60*/  IMAD R9, R2, 0x42, RZ ;  /* 0x0000004202097824 */ /* 0x000fe200078e02ff */
[----:B------:R-:W-:Y:S02]  /*4a70*/  LEA.HI.X.SX32 R13, R11, R137, 0x1, P1 ;  /* 0x000000890b0d7211 */ /* 0x000fe400008f0eff */
[----:B------:R-:W1:Y:S01]  /*4a80*/  LDC R2, c[0x0][0x3c4] ;  /* 0x0000f100ff027b82 */ /* 0x000e620000000800 */
[----:B------:R0:W-:Y:S04]  /*4a90*/  STL.64 [R1+0x158], R14 ;  /* 0x0001580e01007387 */ /* 0x0001e80000100a00 */
[----:B------:R0:W2:Y:S03]  /*4aa0*/  @P0 LDG.E.U8 R86, desc[UR32][R14.64] ;  /* 0x000000200e560981 */ /* 0x0000a6000c1e1100 */
[----:B------:R-:W1:Y:S01]  /*4ab0*/  LDC R11, c[0x0][0x3c4] ;  /* 0x0000f100ff0b7b82 */ /* 0x000e620000000800 */
[----:B------:R0:W-:Y:S04]  /*4ac0*/  STL.64 [R1+0x118], R12 ;  /* 0x0001180c01007387 */ /* 0x0001e80000100a00 */
[----:B------:R0:W2:Y:S02]  /*4ad0*/  @P0 LDG.E.U8 R78, desc[UR32][R12.64] ;  /* 0x000000200c4e0981 */ /* 0x0000a4000c1e1100 */
[----:B0-----:R-:W-:-:S04]  /*4ae0*/  IADD3 R14, P1, PT, R7, R136, RZ ;  /* 0x00000088070e7210 */ /* 0x001fc80007f3e0ff */
[-C--:B------:R-:W-:Y:S02]  /*4af0*/  LEA.HI.X.SX32 R15, R7, R137.reuse, 0x1, P1 ;  /* 0x00000089070f7211 */ /* 0x080fe400008f0eff */
[CC--:B------:R-:W-:Y:S01]  /*4b00*/  IADD3 R12, P2, PT, R9.reuse, R136.reuse, RZ ;  /* 0x00000088090c7210 */ /* 0x0c0fe20007f5e0ff */
[----:B------:R-:W-:Y:S02]  /*4b10*/  IMAD R7, R8, 0x4a, RZ ;  /* 0x0000004a08077824 */ /* 0x000fe400078e02ff */
[----:B------:R-:W-:Y:S01]  /*4b20*/  STL.64 [R1+0x848], R14 ;  /* 0x0008480e01007387 */ /* 0x000fe20000100a00 */
[----:B------:R-:W0:Y:S01]  /*4b30*/  LDC R8, c[0x0][0x3c4] ;  /* 0x0000f100ff087b82 */ /* 0x000e220000000800 */
[-C--:B------:R-:W-:Y:S02]  /*4b40*/  LEA.HI.X.SX32 R13, R9, R137.reuse, 0x1, P2 ;  /* 0x00000089090d7211 */ /* 0x080fe400010f0eff */
[----:B------:R-:W2:Y:S04]  /*4b50*/  @P0 LDG.E.U8 R70, desc[UR32][R14.64] ;  /* 0x000000200e460981 */ /* 0x000ea8000c1e1100 */
[----:B------:R1:W-:Y:S04]  /*4b60*/  STL.64 [R1+0x808], R12 ;  /* 0x0008080c01007387 */ /* 0x0003e80000100a00 */
[----:B------:R1:W2:Y:S01]  /*4b70*/  @P0 LDG.E.U8 R62, desc[UR32][R12.64] ;  /* 0x000000200c3e0981 */ /* 0x0002a2000c1e1100 */
[----:B------:R-:W-:Y:S01]  /*4b80*/  IMAD R9, R10, 0x52, RZ ;  /* 0x000000520a097824 */ /* 0x000fe200078e02ff */
[-C--:B------:R-:W-:Y:S01]  /*4b90*/  IADD3 R16, P1, PT, R7, R136.reuse, RZ ;  /* 0x0000008807107210 */ /* 0x080fe20007f3e0ff */
[----:B-1----:R-:W-:Y:S01]  /*4ba0*/  IMAD R11, R11, 0x6a, RZ ;  /* 0x0000006a0b0b7824 */ /* 0x002fe200078e02ff */
[----:B------:R-:W1:Y:S08]  /*4bb0*/  LDC R10, c[0x0][0x3c4] ;  /* 0x0000f100ff0a7b82 */ /* 0x000e700000000800 */
[----:B------:R-:W0:Y:S01]  /*4bc0*/  LDC R12, c[0x0][0x3c4] ;  /* 0x0000f100ff0c7b82 */ /* 0x000e220000000800 */
[----:B------:R-:W-:Y:S01]  /*4bd0*/  LEA.HI.X.SX32 R17, R7, R137, 0x1, P1 ;  /* 0x0000008907117211 */ /* 0x000fe200008f0eff */
[----:B------:R-:W-:Y:S01]  /*4be0*/  IMAD R7, R0, 0x5a, RZ ;  /* 0x0000005a00077824 */ /* 0x000fe200078e02ff */
[----:B------:R-:W-:-:S03]  /*4bf0*/  IADD3 R14, P2, PT, R9, R136, RZ ;  /* 0x00000088090e7210 */ /* 0x000fc60007f5e0ff */
[----:B------:R1:W2:Y:S02]  /*4c00*/  @P0 LDG.E.U8 R54, desc[UR32][R16.64] ;  /* 0x0000002010360981 */ /* 0x0002a4000c1e1100 */
[----:B------:R-:W0:Y:S01]  /*4c10*/  LDC R13, c[0x0][0x3c4] ;  /* 0x0000f100ff0d7b82 */ /* 0x000e220000000800 */
[-C--:B------:R-:W-:Y:S02]  /*4c20*/  LEA.HI.X.SX32 R15, R9, R137.reuse, 0x1, P2 ;  /* 0x00000089090f7211 */ /* 0x080fe400010f0eff */
[CC--:B------:R-:W-:Y:S01]  /*4c30*/  IADD3 R18, P1, PT, R7.reuse, R136.reuse, RZ ;  /* 0x0000008807127210 */ /* 0x0c0fe20007f3e0ff */
[----:B------:R1:W-:Y:S01]  /*4c40*/  STL.64 [R1+0x7c8], R16 ;  /* 0x0007c81001007387 */ /* 0x0003e20000100a00 */
[----:B------:R-:W-:Y:S02]  /*4c50*/  IMAD R9, R2, 0x62, RZ ;  /* 0x0000006202097824 */ /* 0x000fe400078e02ff */
[----:B------:R-:W-:Y:S01]  /*4c60*/  LEA.HI.X.SX32 R19, R7, R137, 0x1, P1 ;  /* 0x0000008907137211 */ /* 0x000fe200008f0eff */
[----:B------:R0:W-:Y:S04]  /*4c70*/  STL.64 [R1+0x788], R14 ;  /* 0x0007880e01007387 */ /* 0x0001e80000100a00 */
[----:B------:R0:W2:Y:S01]  /*4c80*/  @P0 LDG.E.U8 R46, desc[UR32][R14.64] ;  /* 0x000000200e2e0981 */ /* 0x0000a2000c1e1100 */
[-C--:B-1----:R-:W-:Y:S01]  /*4c90*/  IADD3 R16, P2, PT, R9, R136.reuse, RZ ;  /* 0x0000008809107210 */ /* 0x082fe20007f5e0ff */
[----:B0-----:R-:W-:Y:S01]  /*4ca0*/  IMAD R7, R12, 0x72, RZ ;  /* 0x000000720c077824 */ /* 0x001fe200078e02ff */
[----:B------:R-:W-:Y:S01]  /*4cb0*/  PRMT R2, RZ, 0x7610, R2 ;  /* 0x00007610ff027816 */ /* 0x000fe20000000002 */
[----:B------:R-:W0:Y:S01]  /*4cc0*/  LDC R12, c[0x0][0x3c4] ;  /* 0x0000f100ff0c7b82 */ /* 0x000e220000000800 */
[----:B------:R-:W-:Y:S01]  /*4cd0*/  PRMT R0, RZ, 0x7610, R0 ;  /* 0x00007610ff007816 */ /* 0x000fe20000000000 */
[----:B------:R-:W2:Y:S01]  /*4ce0*/  @P0 LDG.E.U8 R38, desc[UR32][R18.64] ;  /* 0x0000002012260981 */ /* 0x000ea2000c1e1100 */
[----:B------:R-:W-:-:S04]  /*4cf0*/  IADD3 R14, P1, PT, R11, R136, RZ ;  /* 0x000000880b0e7210 */ /* 0x000fc80007f3e0ff */
[-C--:B------:R-:W-:Y:S02]  /*4d00*/  LEA.HI.X.SX32 R15, R11, R137.reuse, 0x1, P1 ;  /* 0x000000890b0f7211 */ /* 0x080fe400008f0eff */
[----:B------:R-:W1:Y:S01]  /*4d10*/  LDC R11, c[0x0][0x3c4] ;  /* 0x0000f100ff0b7b82 */ /* 0x000e620000000800 */
[----:B------:R-:W-:Y:S01]  /*4d20*/  LEA.HI.X.SX32 R17, R9, R137, 0x1, P2 ;  /* 0x0000008909117211 */ /* 0x000fe200010f0eff */
[----:B------:R-:W-:Y:S01]  /*4d30*/  IMAD R9, R13, 0x7a, RZ ;  /* 0x0000007a0d097824 */ /* 0x000fe200078e02ff */
[----:B------:R-:W-:Y:S04]  /*4d40*/  STL.64 [R1+0x748], R18 ;  /* 0x0007481201007387 */ /* 0x000fe80000100a00 */
[----:B------:R3:W2:Y:S01]  /*4d50*/  @P0 LDG.E.U8 R30, desc[UR32][R16.64] ;  /* 0x00000020101e0981 */ /* 0x0006a2000c1e1100 */
[----:B------:R-:W0:Y:S03]  /*4d60*/  LDC R13, c[0x0][0x3c4] ;  /* 0x0000f100ff0d7b82 */ /* 0x000e260000000800 */
[----:B------:R3:W-:Y:S04]  /*4d70*/  STL.64 [R1+0x708], R16 ;  /* 0x0007081001007387 */ /* 0x0007e80000100a00 */
[----:B------:R3:W-:Y:S04]  /*4d80*/  STL.64 [R1+0x6c8], R14 ;  /* 0x0006c80e01007387 */ /* 0x0007e80000100a00 */
[----:B------:R3:W2:Y:S02]  /*4d90*/  @P0 LDG.E.U8 R22, desc[UR32][R14.64] ;  /* 0x000000200e160981 */ /* 0x0006a4000c1e1100 */
[----:B---3--:R-:W-:-:S02]  /*4da0*/  IADD3 R16, P1, PT, R7, R136, RZ ;  /* 0x0000008807107210 */ /* 0x008fc40007f3e0ff */
[-C--:B------:R-:W-:Y:S02]  /*4db0*/  IADD3 R14, P2, PT, R9, R136.reuse, RZ ;  /* 0x00000088090e7210 */ /* 0x080fe40007f5e0ff */
[-C--:B------:R-:W-:Y:S01]  /*4dc0*/  LEA.HI.X.SX32 R17, R7, R137.reuse, 0x1, P1 ;  /* 0x0000008907117211 */ /* 0x080fe200008f0eff */
[----:B------:R-:W-:Y:S01]  /*4dd0*/  IMAD R7, R8, 0x13, RZ ;  /* 0x0000001308077824 */ /* 0x000fe200078e02ff */
[----:B------:R-:W-:Y:S01]  /*4de0*/  LEA.HI.X.SX32 R15, R9, R137, 0x1, P2 ;  /* 0x00000089090f7211 */ /* 0x000fe200010f0eff */
[----:B------:R-:W-:Y:S01]  /*4df0*/  IMAD R9, R10, 0x1b, RZ ;  /* 0x0000001b0a097824 */ /* 0x000fe200078e02ff */
[----:B------:R-:W3:Y:S01]  /*4e00*/  LDC R8, c[0x0][0x3c4] ;  /* 0x0000f100ff087b82 */ /* 0x000ee20000000800 */
[----:B------:R1:W-:Y:S04]  /*4e10*/  STL.64 [R1+0x688], R16 ;  /* 0x0006881001007387 */ /* 0x0003e80000100a00 */
[----:B------:R1:W2:Y:S03]  /*4e20*/  @P0 LDG.E.U8 R2, desc[UR32][R16.64] ;  /* 0x0000002010020981 */ /* 0x0002a6000c1e1100 */
[----:B------:R-:W5:Y:S01]  /*4e30*/  LDC R10, c[0x0][0x3c4] ;  /* 0x0000f100ff0a7b82 */ /* 0x000f620000000800 */
[----:B------:R0:W-:Y:S04]  /*4e40*/  STL.64 [R1+0x648], R14 ;  /* 0x0006480e01007387 */ /* 0x0001e80000100a00 */
[----:B------:R0:W2:Y:S01]  /*4e50*/  @P0 LDG.E.U8 R0, desc[UR32][R14.64] ;  /* 0x000000200e000981 */ /* 0x0000a2000c1e1100 */
[----:B-1----:R-:W-:-:S04]  /*4e60*/  IADD3 R16, P1, PT, R7, R136, RZ ;  /* 0x0000008807107210 */ /* 0x002fc80007f3e0ff */
[-C--:B------:R-:W-:Y:S02]  /*4e70*/  LEA.HI.X.SX32 R17, R7, R137.reuse, 0x1, P1 ;  /* 0x0000008907117211 */ /* 0x080fe400008f0eff */
[-C--:B0-----:R-:W-:Y:S01]  /*4e80*/  IADD3 R14, P2, PT, R9, R136.reuse, RZ ;  /* 0x00000088090e7210 */ /* 0x081fe20007f5e0ff */
[----:B------:R-:W-:Y:S02]  /*4e90*/  IMAD R7, R11, 0x23, RZ ;  /* 0x000000230b077824 */ /* 0x000fe400078e02ff */
[----:B------:R0:W2:Y:S01]  /*4ea0*/  @P0 LDG.E.U8 R109, desc[UR32][R16.64] ;  /* 0x00000020106d0981 */ /* 0x0000a2000c1e1100 */
[-C--:B------:R-:W-:Y:S01]  /*4eb0*/  LEA.HI.X.SX32 R15, R9, R137.reuse, 0x1, P2 ;  /* 0x00000089090f7211 */ /* 0x080fe200010f0eff */
[----:B------:R-:W-:Y:S02]  /*4ec0*/  IMAD R9, R12, 0x2b, RZ ;  /* 0x0000002b0c097824 */ /* 0x000fe400078e02ff */
[----:B------:R-:W1:Y:S01]  /*4ed0*/  LDC R12, c[0x0][0x3c4] ;  /* 0x0000f100ff0c7b82 */ /* 0x000e620000000800 */
[----:B------:R-:W-:Y:S01]  /*4ee0*/  IADD3 R18, P1, PT, R7, R136, RZ ;  /* 0x0000008807127210 */ /* 0x000fe20007f3e0ff */
[----:B------:R-:W-:Y:S01]  /*4ef0*/  IMAD R11, R13, 0x33, RZ ;  /* 0x000000330d0b7824 */ /* 0x000fe200078e02ff */
[----:B------:R0:W-:Y:S02]  /*4f00*/  STL.64 [R1+0x210], R16 ;  /* 0x0002101001007387 */ /* 0x0001e40000100a00 */
[----:B------:R-:W-:-:S02]  /*4f10*/  LEA.HI.X.SX32 R19, R7, R137, 0x1, P1 ;  /* 0x0000008907137211 */ /* 0x000fc400008f0eff */
[----:B------:R3:W2:Y:S01]  /*4f20*/  @P0 LDG.E.U8 R101, desc[UR32][R14.64] ;  /* 0x000000200e650981 */ /* 0x0006a2000c1e1100 */
[----:B------:R-:W1:Y:S03]  /*4f30*/  LDC R13, c[0x0][0x3c4] ;  /* 0x0000f100ff0d7b82 */ /* 0x000e660000000800 */
[----:B------:R5:W-:Y:S01]  /*4f40*/  STL.64 [R1+0x1d0], R14 ;  /* 0x0001d00e01007387 */ /* 0x000be20000100a00 */
[C---:B0-----:R-:W-:Y:S01]  /*4f50*/  IADD3 R16, P2, PT, R9.reuse, R136, RZ ;  /* 0x0000008809107210 */ /* 0x041fe20007f5e0ff */
[----:B---3--:R-:W-:Y:S02]  /*4f60*/  IMAD R7, R8, 0x3b, RZ ;  /* 0x0000003b08077824 */ /* 0x008fe400078e02ff */
[----:B------:R-:W3:Y:S01]  /*4f70*/  @P0 LDG.E.U8 R93, desc[UR32][R18.64] ;  /* 0x00000020125d0981 */ /* 0x000ee2000c1e1100 */
[----:B------:R-:W0:Y:S01]  /*4f80*/  LDC R8, c[0x0][0x3c4] ;  /* 0x0000f100ff087b82 */ /* 0x000e220000000800 */
[----:B------:R-:W-:-:S02]  /*4f90*/  LEA.HI.X.SX32 R17, R9, R137, 0x1, P2 ;  /* 0x0000008909117211 */ /* 0x000fc400010f0eff */
[CC--:B-----5:R-:W-:Y:S01]  /*4fa0*/  IADD3 R14, P1, PT, R11.reuse, R136.reuse, RZ ;  /* 0x000000880b0e7210 */ /* 0x0e0fe20007f3e0ff */
[----:B------:R-:W-:Y:S01]  /*4fb0*/  IMAD R9, R10, 0x43, RZ ;  /* 0x000000430a097824 */ /* 0x000fe200078e02ff */
[----:B------:R-:W-:Y:S03]  /*4fc0*/  STL.64 [R1+0x190], R18 ;  /* 0x0001901201007387 */ /* 0x000fe60000100a00 */
[----:B------:R-:W5:Y:S01]  /*4fd0*/  LDC R10, c[0x0][0x3c4] ;  /* 0x0000f100ff0a7b82 */ /* 0x000f620000000800 */
[----:B------:R-:W-:Y:S01]  /*4fe0*/  LEA.HI.X.SX32 R15, R11, R137, 0x1, P1 ;  /* 0x000000890b0f7211 */ /* 0x000fe200008f0eff */
[----:B------:R-:W-:Y:S04]  /*4ff0*/  STL.64 [R1+0x150], R16 ;  /* 0x0001501001007387 */ /* 0x000fe80000100a00 */
[----:B------:R1:W-:Y:S02]  /*5000*/  STL.64 [R1+0x110], R14 ;  /* 0x0001100e01007387 */ /* 0x0003e40000100a00 */
[----:B------:R-:W5:Y:S02]  /*5010*/  LDC R11, c[0x0][0x3c4] ;  /* 0x0000f100ff0b7b82 */ /* 0x000f640000000800 */
[----:B------:R1:W2:Y:S04]  /*5020*/  @P0 LDG.E.U8 R77, desc[UR32][R14.64] ;  /* 0x000000200e4d0981 */ /* 0x0002a8000c1e1100 */
[----:B------:R1:W2:Y:S02]  /*5030*/  @P0 LDG.E.U8 R85, desc[UR32][R16.64] ;  /* 0x0000002010550981 */ /* 0x0002a4000c1e1100 */
[----:B-1----:R-:W-:-:S04]  /*5040*/  IADD3 R14, P1, PT, R7, R136, RZ ;  /* 0x00000088070e7210 */ /* 0x002fc80007f3e0ff */
[-C--:B------:R-:W-:Y:S01]  /*5050*/  LEA.HI.X.SX32 R15, R7, R137.reuse, 0x1, P1 ;  /* 0x00000089070f7211 */ /* 0x080fe200008f0eff */
[----:B------:R-:W-:Y:S01]  /*5060*/  IMAD R7, R12, 0x4b, RZ ;  /* 0x0000004b0c077824 */ /* 0x000fe200078e02ff */
[CC--:B------:R-:W-:Y:S01]  /*5070*/  IADD3 R16, P2, PT, R9.reuse, R136.reuse, RZ ;  /* 0x0000008809107210 */ /* 0x0c0fe20007f5e0ff */
[----:B------:R-:W1:Y:S02]  /*5080*/  LDC R12, c[0x0][0x3c4] ;  /* 0x0000f100ff0c7b82 */ /* 0x000e640000000800 */
[----:B------:R0:W-:Y:S01]  /*5090*/  STL.64 [R1+0x840], R14 ;  /* 0x0008400e01007387 */ /* 0x0001e20000100a00 */
[----:B------:R-:W-:Y:S01]  /*50a0*/  LEA.HI.X.SX32 R17, R9, R137, 0x1, P2 ;  /* 0x0000008909117211 */ /* 0x000fe200010f0eff */
[----:B------:R-:W-:Y:S02]  /*50b0*/  IMAD R9, R13, 0x53, RZ ;  /* 0x000000530d097824 */ /* 0x000fe400078e02ff */
[----:B------:R0:W2:Y:S02]  /*50c0*/  @P0 LDG.E.U8 R69, desc[UR32][R14.64] ;  /* 0x000000200e450981 */ /* 0x0000a4000c1e1100 */
[----:B------:R-:W1:Y:S02]  /*50d0*/  LDC R13, c[0x0][0x3c4] ;  /* 0x0000f100ff0d7b82 */ /* 0x000e640000000800 */
[----:B------:R5:W-:Y:S04]  /*50e0*/  STL.64 [R1+0x800], R16 ;  /* 0x0008001001007387 */ /* 0x000be80000100a00 */
[----:B------:R5:W2:Y:S01]  /*50f0*/  @P0 LDG.E.U8 R61, desc[UR32][R16.64] ;  /* 0x00000020103d0981 */ /* 0x000aa2000c1e1100 */
[----:B0-----:R-:W-:-:S04]  /*5100*/  IADD3 R14, P1, PT, R7, R136, RZ ;  /* 0x00000088070e7210 */ /* 0x001fc80007f3e0ff */
[----:B------:R-:W-:Y:S02]  /*5110*/  LEA.HI.X.SX32 R15, R7, R137, 0x1, P1 ;  /* 0x00000089070f7211 */ /* 0x000fe400008f0eff */
[----:B-----5:R-:W-:-:S03]  /*5120*/  IADD3 R16, P2, PT, R9, R136, RZ ;  /* 0x0000008809107210 */ /* 0x020fc60007f5e0ff */
[----:B------:R0:W-:Y:S01]  /*5130*/  STL.64 [R1+0x7c0], R14 ;  /* 0x0007c00e01007387 */ /* 0x0001e20000100a00 */
[----:B------:R-:W-:Y:S01]  /*5140*/  IMAD R7, R8, 0x5b, RZ ;  /* 0x0000005b08077824 */ /* 0x000fe200078e02ff */
[----:B------:R-:W-:Y:S02]  /*5150*/  LEA.HI.X.SX32 R17, R9, R137, 0x1, P2 ;  /* 0x0000008909117211 */ /* 0x000fe400010f0eff */
[----:B------:R0:W5:Y:S01]  /*5160*/  @P0 LDG.E.U8 R53, desc[UR32][R14.64] ;  /* 0x000000200e350981 */ /* 0x000162000c1e1100 */
[----:B------:R-:W-:Y:S02]  /*5170*/  IMAD R9, R10, 0x63, RZ ;  /* 0x000000630a097824 */ /* 0x000fe400078e02ff */
[----:B------:R-:W4:Y:S01]  /*5180*/  LDC R10, c[0x0][0x3c4] ;  /* 0x0000f100ff0a7b82 */ /* 0x000f220000000800 */
[-C--:B------:R-:W-:Y:S01]  /*5190*/  IADD3 R130, P1, PT, R7, R136.reuse, RZ ;  /* 0x0000008807827210 */ /* 0x080fe20007f3e0ff */
[----:B------:R-:W-:Y:S01]  /*51a0*/  IMAD R11, R11, 0x6b, RZ ;  /* 0x0000006b0b0b7824 */ /* 0x000fe200078e02ff */
[----:B------:R1:W2:Y:S05]  /*51b0*/  @P0 LDG.E.U8 R45, desc[UR32][R16.64] ;  /* 0x00000020102d0981 */ /* 0x0002aa000c1e1100 */
[----:B0-----:R-:W0:Y:S01]  /*51c0*/  LDC R14, c[0x0][0x3c4] ;  /* 0x0000f100ff0e7b82 */ /* 0x001e220000000800 */
[----:B------:R1:W-:Y:S01]  /*51d0*/  STL.64 [R1+0x780], R16 ;  /* 0x0007801001007387 */ /* 0x0003e20000100a00 */
[----:B------:R-:W-:-:S02]  /*51e0*/  IADD3 R18, P2, PT, R9, R136, RZ ;  /* 0x0000008809127210 */ /* 0x000fc40007f5e0ff */
[-C--:B------:R-:W-:Y:S02]  /*51f0*/  LEA.HI.X.SX32 R131, R7, R137.reuse, 0x1, P1 ;  /* 0x0000008907837211 */ /* 0x080fe400008f0eff */
[-C--:B------:R-:W-:Y:S01]  /*5200*/  LEA.HI.X.SX32 R19, R9, R137.reuse, 0x1, P2 ;  /* 0x0000008909137211 */ /* 0x080fe200010f0eff */
[----:B-1----:R-:W-:Y:S01]  /*5210*/  IMAD R9, R13, 0x73, RZ ;  /* 0x000000730d097824 */ /* 0x002fe200078e02ff */
[----:B------:R-:W-:Y:S01]  /*5220*/  PRMT R8, RZ, 0x7610, R8 ;  /* 0x00007610ff087816 */ /* 0x000fe20000000008 */
[----:B------:R-:W1:Y:S01]  /*5230*/  LDC R13, c[0x0][0x3c4] ;  /* 0x0000f100ff0d7b82 */ /* 0x000e620000000800 */
[C---:B------:R-:W-:Y:S01]  /*5240*/  IADD3 R16, P1, PT, R11.reuse, R136, RZ ;  /* 0x000000880b107210 */ /* 0x040fe20007f3e0ff */
[----:B------:R-:W-:Y:S03]  /*5250*/  STL.64 [R1+0x740], R130 ;  /* 0x0007408201007387 */ /* 0x000fe60000100a00 */
[----:B------:R-:W-:Y:S01]  /*5260*/  LEA.HI.X.SX32 R17, R11, R137, 0x1, P1 ;  /* 0x000000890b117211 */ /* 0x000fe200008f0eff */
[----:B------:R-:W-:Y:S02]  /*5270*/  STL.64 [R1+0x700], R18 ;  /* 0x0007001201007387 */ /* 0x000fe40000100a00 */
[----:B------:R-:W1:Y:S02]  /*5280*/  LDC R15, c[0x0][0x3c4] ;  /* 0x0000f100ff0f7b82 */ /* 0x000e640000000800 */
[----:B------:R0:W-:Y:S04]  /*5290*/  STL.64 [R1+0x6c0], R16 ;  /* 0x0006c01001007387 */ /* 0x0001e80000100a00 */
[----:B------:R0:W2:Y:S02]  /*52a0*/  @P0 LDG.E.U8 R21, desc[UR32][R16.64] ;  /* 0x0000002010150981 */ /* 0x0000a4000c1e1100 */
[----:B0-----:R-:W-:-:S02]  /*52b0*/  IMAD R11, R14, 0x7b, RZ ;  /* 0x0000007b0e0b7824 */ /* 0x001fc400078e02ff */
[----:B------:R-:W0:Y:S01]  /*52c0*/  LDC R14, c[0x0][0x3c4] ;  /* 0x0000f100ff0e7b82 */ /* 0x000e220000000800 */
[----:B------:R4:W2:Y:S01]  /*52d0*/  @P0 LDG.E.U8 R29, desc[UR32][R18.64] ;  /* 0x00000020121d0981 */ /* 0x0008a2000c1e1100 */
[----:B------:R-:W-:-:S03]  /*52e0*/  PRMT R7, RZ, 0x7610, R7 ;  /* 0x00007610ff077816 */ /* 0x000fc60000000007 */
[----:B------:R-:W2:Y:S01]  /*52f0*/  @P0 LDG.E.U8 R37, desc[UR32][R130.64] ;  /* 0x0000002082250981 */ /* 0x000ea2000c1e1100 */
[----:B------:R-:W-:-:S04]  /*5300*/  IADD3 R16, P1, PT, R9, R136, RZ ;  /* 0x0000008809107210 */ /* 0x000fc80007f3e0ff */
[-C--:B------:R-:W-:Y:S01]  /*5310*/  LEA.HI.X.SX32 R17, R9, R137.reuse, 0x1, P1 ;  /* 0x0000008909117211 */ /* 0x080fe200008f0eff */
[----:B----4-:R-:W-:Y:S01]  /*5320*/  IMAD R9, R10, 0x14, RZ ;  /* 0x000000140a097824 */ /* 0x010fe200078e02ff */
[----:B------:R-:W-:Y:S01]  /*5330*/  IADD3 R18, P2, PT, R11, R136, RZ ;  /* 0x000000880b127210 */ /* 0x000fe20007f5e0ff */
[----:B-1----:R-:W-:Y:S01]  /*5340*/  IMAD R15, R15, 0x34, RZ ;  /* 0x000000340f0f7824 */ /* 0x002fe200078e02ff */
[----:B------:R-:W1:Y:S01]  /*5350*/  LDC R10, c[0x0][0x3c4] ;  /* 0x0000f100ff0a7b82 */ /* 0x000e620000000800 */
[----:B------:R4:W-:Y:S04]  /*5360*/  STL.64 [R1+0x680], R16 ;  /* 0x0006801001007387 */ /* 0x0009e80000100a00 */
[----:B------:R4:W2:Y:S01]  /*5370*/  @P0 LDG.E.U8 R8, desc[UR32][R16.64] ;  /* 0x0000002010080981 */ /* 0x0008a2000c1e1100 */
[----:B------:R-:W-:Y:S01]  /*5380*/  LEA.HI.X.SX32 R19, R11, R137, 0x1, P2 ;  /* 0x000000890b137211 */ /* 0x000fe200010f0eff */
[----:B------:R-:W-:-:S02]  /*5390*/  IMAD R11, R12, 0x1c, RZ ;  /* 0x0000001c0c0b7824 */ /* 0x000fc400078e02ff */
[----:B------:R-:W1:Y:S01]  /*53a0*/  LDC R12, c[0x0][0x3c4] ;  /* 0x0000f100ff0c7b82 */ /* 0x000e620000000800 */
[CC--:B----4-:R-:W-:Y:S01]  /*53b0*/  IADD3 R16, P1, PT, R9.reuse, R136.reuse, RZ ;  /* 0x0000008809107210 */ /* 0x0d0fe20007f3e0ff */
[----:B------:R4:W2:Y:S03]  /*53c0*/  @P0 LDG.E.U8 R7, desc[UR32][R18.64] ;  /* 0x0000002012070981 */ /* 0x0008a6000c1e1100 */
[----:B------:R-:W-:Y:S01]  /*53d0*/  LEA.HI.X.SX32 R17, R9, R137, 0x1, P1 ;  /* 0x0000008909117211 */ /* 0x000fe200008f0eff */
[----:B------:R4:W-:Y:S01]  /*53e0*/  STL.64 [R1+0x640], R18 ;  /* 0x0006401201007387 */ /* 0x0009e20000100a00 */
[----:B------:R-:W-:Y:S02]  /*53f0*/  IMAD R9, R13, 0x24, RZ ;  /* 0x000000240d097824 */ /* 0x000fe400078e02ff */
[----:B------:R-:W1:Y:S01]  /*5400*/  LDC R13, c[0x0][0x3c4] ;  /* 0x0000f100ff0d7b82 */ /* 0x000e620000000800 */
[----:B------:R0:W-:Y:S04]  /*5410*/  STL.64 [R1+0x208], R16 ;  /* 0x0002081001007387 */ /* 0x0001e80000100a00 */
[----:B------:R0:W2:Y:S01]  /*5420*/  @P0 LDG.E.U8 R108, desc[UR32][R16.64] ;  /* 0x00000020106c0981 */ /* 0x0000a2000c1e1100 */
[----:B----4-:R-:W-:-:S02]  /*5430*/  IADD3 R18, P2, PT, R11, R136, RZ ;  /* 0x000000880b127210 */ /* 0x010fc40007f5e0ff */
[----:B0-----:R-:W0:Y:S02]  /*5440*/  LDC R17, c[0x0][0x3c4] ;  /* 0x0000f100ff117b82 */ /* 0x001e240000000800 */
[----:B------:R-:W-:Y:S01]  /*5450*/  LEA.HI.X.SX32 R19, R11, R137, 0x1, P2 ;  /* 0x000000890b137211 */ /* 0x000fe200010f0eff */
[----:B------:R-:W-:Y:S01]  /*5460*/  IMAD R11, R14, 0x2c, RZ ;  /* 0x0000002c0e0b7824 */ /* 0x000fe200078e02ff */
[----:B------:R-:W-:-:S03]  /*5470*/  IADD3 R138, P1, PT, R9, R136, RZ ;  /* 0x00000088098a7210 */ /* 0x000fc60007f3e0ff */
[----:B------:R4:W-:Y:S01]  /*5480*/  STL.64 [R1+0x1c8], R18 ;  /* 0x0001c81201007387 */ /* 0x0009e20000100a00 */
[-C--:B------:R-:W-:Y:S02]  /*5490*/  LEA.HI.X.SX32 R139, R9, R137.reuse, 0x1, P1 ;  /* 0x00000089098b7211 */ /* 0x080fe400008f0eff */
[CC--:B------:R-:W-:Y:S01]  /*54a0*/  IADD3 R130, P2, PT, R11.reuse, R136.reuse, RZ ;  /* 0x000000880b827210 */ /* 0x0c0fe20007f5e0ff */
[----:B------:R4:W2:Y:S01]  /*54b0*/  @P0 LDG.E.U8 R100, desc[UR32][R18.64] ;  /* 0x0000002012640981 */ /* 0x0008a2000c1e1100 */
[----:B------:R-:W0:Y:S02]  /*54c0*/  LDC R9, c[0x0][0x3c4] ;  /* 0x0000f100ff097b82 */ /* 0x000e240000000800 */
[----:B------:R-:W-:Y:S01]  /*54d0*/  LEA.HI.X.SX32 R131, R11, R137, 0x1, P2 ;  /* 0x000000890b837211 */ /* 0x000fe200010f0eff */
[----:B------:R-:W-:Y:S01]  /*54e0*/  STL.64 [R1+0x188], R138 ;  /* 0x0001888a01007387 */ /* 0x000fe20000100a00 */
[----:B-1----:R-:W-:Y:S02]  /*54f0*/  IMAD R13, R13, 0x4c, RZ ;  /* 0x0000004c0d0d7824 */ /* 0x002fe400078e02ff */
[----:B------:R-:W-:Y:S01]  /*5500*/  IMAD R10, R10, 0x54, RZ ;  /* 0x000000540a0a7824 */ /* 0x000fe200078e02ff */
[----:B------:R-:W2:Y:S01]  /*5510*/  @P0 LDG.E.U8 R92, desc[UR32][R138.64] ;  /* 0x000000208a5c0981 */ /* 0x000ea2000c1e1100 */
[----:B------:R-:W1:Y:S01]  /*5520*/  LDC R11, c[0x0][0x3c4] ;  /* 0x0000f100ff0b7b82 */ /* 0x000e620000000800 */
[----:B----4-:R-:W-:-:S02]  /*5530*/  IADD3 R18, P1, PT, R15, R136, RZ ;  /* 0x000000880f127210 */ /* 0x010fc40007f3e0ff */
[----:B------:R4:W2:Y:S02]  /*5540*/  @P0 LDG.E.U8 R84, desc[UR32][R130.64] ;  /* 0x0000002082540981 */ /* 0x0008a4000c1e1100 */
[----:B------:R-:W-:Y:S01]  /*5550*/  LEA.HI.X.SX32 R19, R15, R137, 0x1, P1 ;  /* 0x000000890f137211 */ /* 0x000fe200008f0eff */
[----:B------:R-:W-:Y:S01]  /*5560*/  IMAD R15, R12, 0x3c, RZ ;  /* 0x0000003c0c0f7824 */ /* 0x000fe200078e02ff */
[----:B------:R4:W-:Y:S01]  /*5570*/  STL.64 [R1+0x148], R130 ;  /* 0x0001488201007387 */ /* 0x0009e20000100a00 */
[----:B0-----:R-:W-:Y:S01]  /*5580*/  IMAD R17, R17, 0x44, RZ ;  /* 0x0000004411117824 */ /* 0x001fe200078e02ff */
[----:B------:R-:W0:Y:S02]  /*5590*/  LDC R12, c[0x0][0x3c4] ;  /* 0x0000f100ff0c7b82 */ /* 0x000e240000000800 */
[----:B------:R4:W-:Y:S04]  /*55a0*/  STL.64 [R1+0x878], R18 ;  /* 0x0008781201007387 */ /* 0x0009e80000100a00 */
[----:B------:R4:W2:Y:S02]  /*55b0*/  @P0 LDG.E.U8 R76, desc[UR32][R18.64] ;  /* 0x00000020124c0981 */ /* 0x0008a4000c1e1100 */
[----:B----4-:R-:W-:-:S04]  /*55c0*/  IADD3 R130, P1, PT, R15, R136, RZ ;  /* 0x000000880f827210 */ /* 0x010fc80007f3e0ff */
[-C--:B------:R-:W-:Y:S02]  /*55d0*/  LEA.HI.X.SX32 R131, R15, R137.reuse, 0x1, P1 ;  /* 0x000000890f837211 */ /* 0x080fe400008f0eff */
[-C--:B------:R-:W-:Y:S02]  /*55e0*/  IADD3 R18, P2, PT, R17, R136.reuse, RZ ;  /* 0x0000008811127210 */ /* 0x080fe40007f5e0ff */
[-C--:B------:R-:W-:Y:S01]  /*55f0*/  IADD3 R14, P1, PT, R13, R136.reuse, RZ ;  /* 0x000000880d0e7210 */ /* 0x080fe20007f3e0ff */
[----:B------:R-:W-:Y:S01]  /*5600*/  IMAD R9, R9, 0x5c, RZ ;  /* 0x0000005c09097824 */ /* 0x000fe200078e02ff */
[-C--:B------:R-:W-:Y:S01]  /*5610*/  LEA.HI.X.SX32 R19, R17, R137.reuse, 0x1, P2 ;  /* 0x0000008911137211 */ /* 0x080fe200010f0eff */
[----:B-1----:R-:W-:Y:S01]  /*5620*/  IMAD R11, R11, 0x64, RZ ;  /* 0x000000640b0b7824 */ /* 0x002fe200078e02ff */
[----:B------:R-:W-:Y:S01]  /*5630*/  LEA.HI.X.SX32 R15, R13, R137, 0x1, P1 ;  /* 0x000000890d0f7211 */ /* 0x000fe200008f0eff */
[----:B------:R-:W4:Y:S01]  /*5640*/  @P0 LDG.E.U8 R68, desc[UR32][R130.64] ;  /* 0x0000002082440981 */ /* 0x000f22000c1e1100 */
[----:B------:R-:W1:Y:S03]  /*5650*/  LDC R13, c[0x0][0x3c4] ;  /* 0x0000f100ff0d7b82 */ /* 0x000e660000000800 */
[----:B------:R-:W-:Y:S01]  /*5660*/  STL.64 [R1+0x838], R130 ;  /* 0x0008388201007387 */ /* 0x000fe20000100a00 */
[----:B------:R-:W-:-:S03]  /*5670*/  IADD3 R16, P2, PT, R10, R136, RZ ;  /* 0x000000880a107210 */ /* 0x000fc60007f5e0ff */
[----:B------:R-:W-:Y:S04]  /*5680*/  STL.64 [R1+0x7f8], R18 ;  /* 0x0007f81201007387 */ /* 0x000fe80000100a00 */
[----:B------:R0:W-:Y:S04]  /*5690*/  STL.64 [R1+0x7b8], R14 ;  /* 0x0007b80e01007387 */ /* 0x0001e80000100a00 */
[----:B------:R0:W2:Y:S01]  /*56a0*/  @P0 LDG.E.U8 R52, desc[UR32][R14.64] ;  /* 0x000000200e340981 */ /* 0x0000a2000c1e1100 */
[----:B------:R-:W-:-:S03]  /*56b0*/  LEA.HI.X.SX32 R17, R10, R137, 0x1, P2 ;  /* 0x000000890a117211 */ /* 0x000fc600010f0eff */
[----:B------:R-:W2:Y:S01]  /*56c0*/  @P0 LDG.E.U8 R60, desc[UR32][R18.64] ;  /* 0x00000020123c0981 */ /* 0x000ea2000c1e1100 */
[----:B0-----:R-:W0:Y:S03]  /*56d0*/  LDC R14, c[0x0][0x3c4] ;  /* 0x0000f100ff0e7b82 */ /* 0x001e260000000800 */
[----:B------:R3:W-:Y:S04]  /*56e0*/  STL.64 [R1+0x778], R16 ;  /* 0x0007781001007387 */ /* 0x0007e80000100a00 */
[----:B------:R3:W2:Y:S01]  /*56f0*/  @P0 LDG.E.U8 R44, desc[UR32][R16.64] ;  /* 0x00000020102c0981 */ /* 0x0006a2000c1e1100 */
[----:B------:R-:W5:Y:S01]  /*5700*/  LDC R15, c[0x0][0x3c4] ;  /* 0x0000f100ff0f7b82 */ /* 0x000f620000000800 */
[----:B------:R-:W-:Y:S01]  /*5710*/  IADD3 R138, P1, PT, R9, R136, RZ ;  /* 0x00000088098a7210 */ /* 0x000fe20007f3e0ff */
[----:B------:R-:W-:-:S06]  /*5720*/  IMAD R10, R12, 0x6c, RZ ;  /* 0x0000006c0c0a7824 */ /* 0x000fcc00078e02ff */
[----:B---3--:R-:W3:Y:S01]  /*5730*/  LDC R16, c[0x0][0x3c4] ;  /* 0x0000f100ff107b82 */ /* 0x008ee20000000800 */
[-C--:B------:R-:W-:Y:S01]  /*5740*/  IADD3 R130, P2, PT, R11, R136.reuse, RZ ;  /* 0x000000880b827210 */ /* 0x080fe20007f5e0ff */
[----:B-1----:R-:W-:Y:S01]  /*5750*/  IMAD R12, R13, 0x74, RZ ;  /* 0x000000740d0c7824 */ /* 0x002fe200078e02ff */
[----:B------:R-:W-:Y:S02]  /*5760*/  LEA.HI.X.SX32 R139, R9, R137, 0x1, P1 ;  /* 0x00000089098b7211 */ /* 0x000fe400008f0eff */
[----:B------:R-:W-:-:S03]  /*5770*/  IADD3 R18, P1, PT, R10, R136, RZ ;  /* 0x000000880a127210 */ /* 0x000fc60007f3e0ff */
[----:B------:R-:W1:Y:S01]  /*5780*/  LDC R13, c[0x0][0x3c4] ;  /* 0x0000f100ff0d7b82 */ /* 0x000e620000000800 */
[-C--:B------:R-:W-:Y:S01]  /*5790*/  LEA.HI.X.SX32 R131, R11, R137.reuse, 0x1, P2 ;  /* 0x000000890b837211 */ /* 0x080fe200010f0eff */
[----:B0-----:R-:W-:Y:S01]  /*57a0*/  IMAD R11, R14, 0x7c, RZ ;  /* 0x0000007c0e0b7824 */ /* 0x001fe200078e02ff */
[----:B------:R-:W-:Y:S01]  /*57b0*/  LEA.HI.X.SX32 R19, R10, R137, 0x1, P1 ;  /* 0x000000890a137211 */ /* 0x000fe200008f0eff */
[----:B------:R-:W-:Y:S04]  /*57c0*/  STL.64 [R1+0x738], R138 ;  /* 0x0007388a01007387 */ /* 0x000fe80000100a00 */
[----:B------:R-:W0:Y:S01]  /*57d0*/  LDC R14, c[0x0][0x3c4] ;  /* 0x0000f100ff0e7b82 */ /* 0x000e220000000800 */
[----:B------:R3:W-:Y:S04]  /*57e0*/  STL.64 [R1+0x6f8], R130 ;  /* 0x0006f88201007387 */ /* 0x0007e80000100a00 */
[----:B------:R3:W2:Y:S03]  /*57f0*/  @P0 LDG.E.U8 R28, desc[UR32][R130.64] ;  /* 0x00000020821c0981 */ /* 0x0006a6000c1e1100 */
[----:B------:R-:W0:Y:S01]  /*5800*/  LDC R17, c[0x0][0x3c4] ;  /* 0x0000f100ff117b82 */ /* 0x000e220000000800 */
[----:B------:R1:W-:Y:S04]  /*5810*/  STL.64 [R1+0x6b8], R18 ;  /* 0x0006b81201007387 */ /* 0x0003e80000100a00 */
[----:B------:R1:W2:Y:S01]  /*5820*/  @P0 LDG.E.U8 R20, desc[UR32][R18.64] ;  /* 0x0000002012140981 */ /* 0x0002a2000c1e1100 */
[----:B---3--:R-:W-:-:S02]  /*5830*/  IADD3 R130, P1, PT, R12, R136, RZ ;  /* 0x000000880c827210 */ /* 0x008fc40007f3e0ff */
[----:B------:R-:W-:Y:S01]  /*5840*/  PRMT R9, RZ, 0x7610, R9 ;  /* 0x00007610ff097816 */ /* 0x000fe20000000009 */
[----:B------:R-:W3:Y:S01]  /*5850*/  @P0 LDG.E.U8 R36, desc[UR32][R138.64] ;  /* 0x000000208a240981 */ /* 0x000ee2000c1e1100 */
[----:B------:R-:W-:Y:S02]  /*5860*/  PRMT R10, RZ, 0x7610, R10 ;  /* 0x00007610ff0a7816 */ /* 0x000fe4000000000a */
[CC--:B-1----:R-:W-:Y:S02]  /*5870*/  IADD3 R18, P2, PT, R11.reuse, R136.reuse, RZ ;  /* 0x000000880b127210 */ /* 0x0c2fe40007f5e0ff */
[-C--:B------:R-:W-:Y:S01]  /*5880*/  LEA.HI.X.SX32 R131, R12, R137.reuse, 0x1, P1 ;  /* 0x000000890c837211 */ /* 0x080fe200008f0eff */
[----:B------:R-:W-:Y:S01]  /*5890*/  IMAD R12, R16, 0x15, RZ ;  /* 0x00000015100c7824 */ /* 0x000fe200078e02ff */
[----:B------:R-:W-:Y:S01]  /*58a0*/  LEA.HI.X.SX32 R19, R11, R137, 0x1, P2 ;  /* 0x000000890b137211 */ /* 0x000fe200010f0eff */
[----:B-----5:R-:W-:Y:S01]  /*58b0*/  IMAD R11, R15, 0x1d, RZ ;  /* 0x0000001d0f0b7824 */ /* 0x020fe200078e02ff */
[----:B------:R-:W1:Y:S01]  /*58c0*/  LDC R16, c[0x0][0x3c4] ;  /* 0x0000f100ff107b82 */ /* 0x000e620000000800 */
[----:B------:R5:W-:Y:S04]  /*58d0*/  STL.64 [R1+0x678], R130 ;  /* 0x0006788201007387 */ /* 0x000be80000100a00 */
[----:B------:R5:W2:Y:S03]  /*58e0*/  @P0 LDG.E.U8 R9, desc[UR32][R130.64] ;  /* 0x0000002082090981 */ /* 0x000aa6000c1e1100 */
[----:B------:R-:W1:Y:S01]  /*58f0*/  LDC R15, c[0x0][0x3c4] ;  /* 0x0000f100ff0f7b82 */ /* 0x000e620000000800 */
[----:B------:R0:W-:Y:S04]  /*5900*/  STL.64 [R1+0x638], R18 ;  /* 0x0006381201007387 */ /* 0x0001e80000100a00 */
[----:B------:R0:W2:Y:S01]  /*5910*/  @P0 LDG.E.U8 R10, desc[UR32][R18.64] ;  /* 0x00000020120a0981 */ /* 0x0000a2000c1e1100 */
[----:B-----5:R-:W-:-:S04]  /*5920*/  IADD3 R130, P1, PT, R12, R136, RZ ;  /* 0x000000880c827210 */ /* 0x020fc80007f3e0ff */
[-C--:B------:R-:W-:Y:S02]  /*5930*/  LEA.HI.X.SX32 R131, R12, R137.reuse, 0x1, P1 ;  /* 0x000000890c837211 */ /* 0x080fe400008f0eff */
[----:B0-----:R-:W-:Y:S01]  /*5940*/  IADD3 R18, P2, PT, R11, R136, RZ ;  /* 0x000000880b127210 */ /* 0x001fe20007f5e0ff */
[----:B------:R-:W-:Y:S02]  /*5950*/  IMAD R12, R17, 0x35, RZ ;  /* 0x00000035110c7824 */ /* 0x000fe400078e02ff */
[----:B------:R0:W-:Y:S01]  /*5960*/  STL.64 [R1+0x200], R130 ;  /* 0x0002008201007387 */ /* 0x0001e20000100a00 */
[----:B------:R-:W5:Y:S01]  /*5970*/  LDC R17, c[0x0][0x3c4] ;  /* 0x0000f100ff117b82 */ /* 0x000f620000000800 */
[----:B------:R-:W-:Y:S01]  /*5980*/  LEA.HI.X.SX32 R19, R11, R137, 0x1, P2 ;  /* 0x000000890b137211 */ /* 0x000fe200010f0eff */
[----:B------:R-:W-:Y:S01]  /*5990*/  IMAD R11, R13, 0x25, RZ ;  /* 0x000000250d0b7824 */ /* 0x000fe200078e02ff */
[----:B------:R0:W2:Y:S01]  /*59a0*/  @P0 LDG.E.U8 R107, desc[UR32][R130.64] ;  /* 0x00000020826b0981 */ /* 0x0000a2000c1e1100 */
[----:B------:R-:W-:-:S03]  /*59b0*/  IMAD R13, R14, 0x2d, RZ ;  /* 0x0000002d0e0d7824 */ /* 0x000fc600078e02ff */
[----:B------:R0:W-:Y:S01]  /*59c0*/  STL.64 [R1+0x1c0], R18 ;  /* 0x0001c01201007387 */ /* 0x0001e20000100a00 */
[CC--:B------:R-:W-:Y:S01]  /*59d0*/  IADD3 R140, P1, PT, R11.reuse, R136.reuse, RZ ;  /* 0x000000880b8c7210 */ /* 0x0c0fe20007f3e0ff */
[----:B------:R-:W5:Y:S02]  /*59e0*/  LDC R14, c[0x0][0x3c4] ;  /* 0x0000f100ff0e7b82 */ /* 0x000f640000000800 */
[----:B------:R0:W2:Y:S01]  /*59f0*/  @P0 LDG.E.U8 R99, desc[UR32][R18.64] ;  /* 0x0000002012630981 */ /* 0x0000a2000c1e1100 */
[----:B------:R-:W-:Y:S02]  /*5a00*/  LEA.HI.X.SX32 R141, R11, R137, 0x1, P1 ;  /* 0x000000890b8d7211 */ /* 0x000fe400008f0eff */
[----:B0-----:R-:W-:-:S03]  /*5a10*/  IADD3 R130, P1, PT, R12, R136, RZ ;  /* 0x000000880c827210 */ /* 0x001fc60007f3e0ff */
[----:B------:R-:W0:Y:S01]  /*5a20*/  LDC R18, c[0x0][0x3c4] ;  /* 0x0000f100ff127b82 */ /* 0x000e220000000800 */
[-C--:B------:R-:W-:Y:S01]  /*5a30*/  IADD3 R138, P2, PT, R13, R136.reuse, RZ ;  /* 0x000000880d8a7210 */ /* 0x080fe20007f5e0ff */
[----:B-1----:R-:W-:Y:S01]  /*5a40*/  IMAD R11, R15, 0x45, RZ ;  /* 0x000000450f0b7824 */ /* 0x002fe200078e02ff */
[-C--:B------:R-:W-:Y:S01]  /*5a50*/  LEA.HI.X.SX32 R131, R12, R137.reuse, 0x1, P1 ;  /* 0x000000890c837211 */ /* 0x080fe200008f0eff */
[----:B------:R-:W-:Y:S01]  /*5a60*/  IMAD R12, R16, 0x3d, RZ ;  /* 0x0000003d100c7824 */ /* 0x000fe200078e02ff */
[----:B------:R-:W-:Y:S01]  /*5a70*/  LEA.HI.X.SX32 R139, R13, R137, 0x1, P2 ;  /* 0x000000890d8b7211 */ /* 0x000fe200010f0eff */
[----:B------:R-:W-:Y:S01]  /*5a80*/  UIMAD UR4, UR4, 0xe, URZ ;  /* 0x0000000e040478a4 */ /* 0x000fe2000f8e02ff */
[----:B------:R-:W2:Y:S01]  /*5a90*/  @P0 LDG.E.U8 R91, desc[UR32][R140.64] ;  /* 0x000000208c5b0981 */ /* 0x000ea2000c1e1100 */
[----:B------:R-:W1:Y:S03]  /*5aa0*/  LDC R16, c[0x0][0x3c4] ;  /* 0x0000f100ff107b82 */ /* 0x000e660000000800 */
[----:B------:R-:W-:Y:S04]  /*5ab0*/  STL.64 [R1+0x180], R140 ;  /* 0x0001808c01007387 */ /* 0x000fe80000100a00 */
[----:B------:R-:W2:Y:S01]  /*5ac0*/  @P0 LDG.E.U8 R75, desc[UR32][R130.64] ;  /* 0x00000020824b0981 */ /* 0x000ea2000c1e1100 */
[----:B------:R-:W1:Y:S03]  /*5ad0*/  LDC R13, c[0x0][0x3c4] ;  /* 0x0000f100ff0d7b82 */ /* 0x000e660000000800 */
[----:B------:R5:W-:Y:S04]  /*5ae0*/  STL.64 [R1+0x140], R138 ;  /* 0x0001408a01007387 */ /* 0x000be80000100a00 */
[----:B------:R5:W2:Y:S01]  /*5af0*/  @P0 LDG.E.U8 R83, desc[UR32][R138.64] ;  /* 0x000000208a530981 */ /* 0x000aa2000c1e1100 */
[----:B------:R-:W1:Y:S03]  /*5b00*/  LDC R15, c[0x0][0x3c4] ;  /* 0x0000f100ff0f7b82 */ /* 0x000e660000000800 */
[----:B------:R0:W-:Y:S01]  /*5b10*/  STL.64 [R1+0x870], R130 ;  /* 0x0008708201007387 */ /* 0x0001e20000100a00 */
[----:B-----5:R-:W-:-:S02]  /*5b20*/  IADD3 R138, P2, PT, R11, R136, RZ ;  /* 0x000000880b8a7210 */ /* 0x020fc40007f5e0ff */
[-C--:B0-----:R-:W-:Y:S02]  /*5b30*/  IADD3 R130, P1, PT, R12, R136.reuse, RZ ;  /* 0x000000880c827210 */ /* 0x081fe40007f3e0ff */
[-C--:B------:R-:W-:Y:S01]  /*5b40*/  LEA.HI.X.SX32 R139, R11, R137.reuse, 0x1, P2 ;  /* 0x000000890b8b7211 */ /* 0x080fe200010f0eff */
[----:B------:R-:W-:Y:S01]  /*5b50*/  IMAD R11, R14, 0x55, RZ ;  /* 0x000000550e0b7824 */ /* 0x000fe200078e02ff */
[----:B------:R-:W-:Y:S01]  /*5b60*/  LEA.HI.X.SX32 R131, R12, R137, 0x1, P1 ;  /* 0x000000890c837211 */ /* 0x000fe200008f0eff */
[----:B------:R-:W-:Y:S01]  /*5b70*/  IMAD R12, R18, 0x4d, RZ ;  /* 0x0000004d120c7824 */ /* 0x000fe200078e02ff */
[----:B------:R-:W0:Y:S01]  /*5b80*/  LDC R14, c[0x0][0x3c4] ;  /* 0x0000f100ff0e7b82 */ /* 0x000e220000000800 */
[----:B------:R-:W5:Y:S01]  /*5b90*/  @P0 LDG.E.U8 R59, desc[UR32][R138.64] ;  /* 0x000000208a3b0981 */ /* 0x000f62000c1e1100 */
[----:B------:R-:W-:-:S03]  /*5ba0*/  IADD3 R18, P2, PT, R11, R136, RZ ;  /* 0x000000880b127210 */ /* 0x000fc60007f5e0ff */
[----:B------:R1:W-:Y:S04]  /*5bb0*/  STL.64 [R1+0x830], R130 ;  /* 0x0008308201007387 */ /* 0x0003e80000100a00 */
[----:B------:R1:W2:Y:S01]  /*5bc0*/  @P0 LDG.E.U8 R67, desc[UR32][R130.64] ;  /* 0x0000002082430981 */ /* 0x0002a2000c1e1100 */
[----:B------:R-:W-:Y:S01]  /*5bd0*/  LEA.HI.X.SX32 R19, R11, R137, 0x1, P2 ;  /* 0x000000890b137211 */ /* 0x000fe200010f0eff */
[----:B-1----:R-:W-:Y:S02]  /*5be0*/  IMAD R11, R16, 0x5d, RZ ;  /* 0x0000005d100b7824 */ /* 0x002fe400078e02ff */
[----:B------:R-:W1:Y:S01]  /*5bf0*/  LDC R16, c[0x0][0x3c4] ;  /* 0x0000f100ff107b82 */ /* 0x000e620000000800 */
[----:B------:R0:W-:Y:S04]  /*5c00*/  STL.64 [R1+0x7f0], R138 ;  /* 0x0007f08a01007387 */ /* 0x0001e80000100a00 */
[----:B------:R0:W2:Y:S01]  /*5c10*/  @P0 LDG.E.U8 R43, desc[UR32][R18.64] ;  /* 0x00000020122b0981 */ /* 0x0000a2000c1e1100 */
[----:B------:R-:W-:-:S04]  /*5c20*/  IADD3 R130, P1, PT, R12, R136, RZ ;  /* 0x000000880c827210 */ /* 0x000fc80007f3e0ff */
[----:B------:R-:W-:Y:S01]  /*5c30*/  LEA.HI.X.SX32 R131, R12, R137, 0x1, P1 ;  /* 0x000000890c837211 */ /* 0x000fe200008f0eff */
[----:B------:R-:W-:Y:S01]  /*5c40*/  IMAD R12, R13, 0x65, RZ ;  /* 0x000000650d0c7824 */ /* 0x000fe200078e02ff */
[----:B0-----:R-:W-:-:S03]  /*5c50*/  IADD3 R138, P1, PT, R11, R136, RZ ;  /* 0x000000880b8a7210 */ /* 0x001fc60007f3e0ff */
[----:B------:R-:W-:Y:S04]  /*5c60*/  STL.64 [R1+0x7b0], R130 ;  /* 0x0007b08201007387 */ /* 0x000fe80000100a00 */
[----:B------:R0:W-:Y:S01]  /*5c70*/  STL.64 [R1+0x770], R18 ;  /* 0x0007701201007387 */ /* 0x0001e20000100a00 */
[----:B------:R-:W-:Y:S01]  /*5c80*/  LEA.HI.X.SX32 R139, R11, R137, 0x1, P1 ;  /* 0x000000890b8b7211 */ /* 0x000fe200008f0eff */
[----:B------:R-:W-:Y:S02]  /*5c90*/  IMAD R13, R15, 0x6d, RZ ;  /* 0x0000006d0f0d7824 */ /* 0x000fe400078e02ff */
[----:B------:R0:W2:Y:S02]  /*5ca0*/  @P0 LDG.E.U8 R51, desc[UR32][R130.64] ;  /* 0x0000002082330981 */ /* 0x0000a4000c1e1100 */
[----:B0-----:R-:W-:-:S02]  /*5cb0*/  IADD3 R18, P2, PT, R12, R136, RZ ;  /* 0x000000880c127210 */ /* 0x001fc40007f5e0ff */
[----:B------:R-:W2:Y:S02]  /*5cc0*/  @P0 LDG.E.U8 R35, desc[UR32][R138.64] ;  /* 0x000000208a230981 */ /* 0x000ea4000c1e1100 */
[----:B------:R-:W-:Y:S02]  /*5cd0*/  LEA.HI.X.SX32 R19, R12, R137, 0x1, P2 ;  /* 0x000000890c137211 */ /* 0x000fe400010f0eff */
[----:B------:R-:W-:Y:S04]  /*5ce0*/  STL.64 [R1+0x730], R138 ;  /* 0x0007308a01007387 */ /* 0x000fe80000100a00 */
[----:B------:R0:W-:Y:S04]  /*5cf0*/  STL.64 [R1+0x6f0], R18 ;  /* 0x0006f01201007387 */ /* 0x0001e80000100a00 */
[----:B------:R0:W2:Y:S01]  /*5d00*/  @P0 LDG.E.U8 R27, desc[UR32][R18.64] ;  /* 0x00000020121b0981 */ /* 0x0000a2000c1e1100 */
[----:B------:R-:W-:-:S02]  /*5d10*/  IADD3 R130, P1, PT, R13, R136, RZ ;  /* 0x000000880d827210 */ /* 0x000fc40007f3e0ff */
[----:B------:R-:W-:Y:S01]  /*5d20*/  PRMT R11, RZ, 0x7610, R11 ;  /* 0x00007610ff0b7816 */ /* 0x000fe2000000000b */
[----:B0-----:R-:W0:Y:S01]  /*5d30*/  LDC R18, c[0x0][0x3c4] ;  /* 0x0000f100ff127b82 */ /* 0x001e220000000800 */
[----:B------:R-:W-:-:S07]  /*5d40*/  LEA.HI.X.SX32 R131, R13, R137, 0x1, P1 ;  /* 0x000000890d837211 */ /* 0x000fce00008f0eff */
[----:B------:R-:W0:Y:S01]  /*5d50*/  LDC R19, c[0x0][0x3c4] ;  /* 0x0000f100ff137b82 */ /* 0x000e220000000800 */
[----:B------:R-:W-:Y:S01]  /*5d60*/  IMAD R13, R14, 0x75, RZ ;  /* 0x000000750e0d7824 */ /* 0x000fe200078e02ff */
[----:B------:R4:W2:Y:S01]  /*5d70*/  @P0 LDG.E.U8 R11, desc[UR32][R130.64] ;  /* 0x00000020820b0981 */ /* 0x0008a2000c1e1100 */
[----:B-1----:R-:W-:-:S03]  /*5d80*/  IMAD R14, R16, 0x7d, RZ ;  /* 0x0000007d100e7824 */ /* 0x002fc600078e02ff */
[----:B------:R4:W-:Y:S02]  /*5d90*/  STL.64 [R1+0x6b0], R130 ;  /* 0x0006b08201007387 */ /* 0x0009e40000100a00 */
[----:B------:R-:W1:Y:S01]  /*5da0*/  LDC R16, c[0x0][0x3c4] ;  /* 0x0000f100ff107b82 */ /* 0x000e620000000800 */
[----:B------:R-:W-:Y:S01]  /*5db0*/  IMAD R15, R17, 0xe, RZ ;  /* 0x0000000e110f7824 */ /* 0x000fe200078e02ff */
[----:B------:R-:W-:Y:S02]  /*5dc0*/  PRMT R12, RZ, 0x7610, R12 ;  /* 0x00007610ff0c7816 */ /* 0x000fe4000000000c */
[----:B------:R-:W-:-:S04]  /*5dd0*/  IADD3 R138, P2, PT, R14, R136, RZ ;  /* 0x000000880e8a7210 */ /* 0x000fc80007f5e0ff */
[----:B------:R-:W1:Y:S01]  /*5de0*/  LDC R17, c[0x0][0x3c4] ;  /* 0x0000f100ff117b82 */ /* 0x000e620000000800 */
[----:B----4-:R-:W-:-:S04]  /*5df0*/  IADD3 R130, P1, PT, R13, R136, RZ ;  /* 0x000000880d827210 */ /* 0x010fc80007f3e0ff */
[-C--:B------:R-:W-:Y:S02]  /*5e00*/  LEA.HI.X.SX32 R131, R13, R137.reuse, 0x1, P1 ;  /* 0x000000890d837211 */ /* 0x080fe400008f0eff */
[----:B------:R-:W-:Y:S02]  /*5e10*/  IADD3 RZ, P1, PT, R15, R136, RZ ;  /* 0x000000880fff7210 */ /* 0x000fe40007f3e0ff */
[----:B------:R-:W-:Y:S01]  /*5e20*/  PRMT R13, RZ, 0x7610, R13 ;  /* 0x00007610ff0d7816 */ /* 0x000fe2000000000d */
[----:B------:R4:W-:Y:S01]  /*5e30*/  STL.64 [R1+0x670], R130 ;  /* 0x0006708201007387 */ /* 0x0009e20000100a00 */
[----:B------:R-:W-:-:S03]  /*5e40*/  LEA.HI.X.SX32 R139, R14, R137, 0x1, P2 ;  /* 0x000000890e8b7211 */ /* 0x000fc600010f0eff */
[----:B------:R4:W2:Y:S01]  /*5e50*/  @P0 LDG.E.U8 R12, desc[UR32][R130.64] ;  /* 0x00000020820c0981 */ /* 0x0008a2000c1e1100 */
[----:B0-----:R-:W-:Y:S02]  /*5e60*/  IMAD R14, R19, 0x1e, RZ ;  /* 0x0000001e130e7824 */ /* 0x001fe400078e02ff */
[----:B------:R-:W0:Y:S01]  /*5e70*/  LDC R19, c[0x0][0x3c4] ;  /* 0x0000f100ff137b82 */ /* 0x000e220000000800 */
[----:B------:R1:W-:Y:S04]  /*5e80*/  STL.64 [R1+0x630], R138 ;  /* 0x0006308a01007387 */ /* 0x0003e80000100a00 */
[----:B------:R1:W2:Y:S01]  /*5e90*/  @P0 LDG.E.U8 R13, desc[UR32][R138.64] ;  /* 0x000000208a0d0981 */ /* 0x0002a2000c1e1100 */
[----:B----4-:R-:W-:Y:S01]  /*5ea0*/  LEA.HI.X.SX32 R131, R15, R137, 0x1, P1 ;  /* 0x000000890f837211 */ /* 0x010fe200008f0eff */
[----:B------:R-:W-:Y:S01]  /*5eb0*/  VIADD R130, R136, UR4 ;  /* 0x0000000488827c36 */ /* 0x000fe20008000000 */
[----:B------:R-:W4:Y:S01]  /*5ec0*/  LDCU UR4, c[0x0][0x3c4] ;  /* 0x00007880ff0477ac */ /* 0x000f220008000800 */
[----:B------:R-:W-:-:S02]  /*5ed0*/  IMAD R15, R18, 0x16, RZ ;  /* 0x00000016120f7824 */ /* 0x000fc400078e02ff */
[----:B------:R-:W0:Y:S01]  /*5ee0*/  LDC R18, c[0x0][0x3c4] ;  /* 0x0000f100ff127b82 */ /* 0x000e220000000800 */
[----:B------:R4:W-:Y:S02]  /*5ef0*/  STL.64 [R1+0x8a8], R130 ;  /* 0x0008a88201007387 */ /* 0x0009e40000100a00 */
[CC--:B-1----:R-:W-:Y:S02]  /*5f00*/  IADD3 R138, P1, PT, R15.reuse, R136.reuse, RZ ;  /* 0x000000880f8a7210 */ /* 0x0c2fe40007f3e0ff */
[----:B------:R4:W2:Y:S02]  /*5f10*/  @P0 LDG.E.U8 R114, desc[UR32][R130.64] ;  /* 0x0000002082720981 */ /* 0x0008a4000c1e1100 */
[-C--:B------:R-:W-:Y:S01]  /*5f20*/  LEA.HI.X.SX32 R139, R15, R137.reuse, 0x1, P1 ;  /* 0x000000890f8b7211 */ /* 0x080fe200008f0eff */
[----:B------:R-:W-:Y:S02]  /*5f30*/  IMAD R15, R25, 0x26, RZ ;  /* 0x00000026190f7824 */ /* 0x000fe400078e02ff */
[----:B------:R-:W1:Y:S01]  /*5f40*/  LDC R25, c[0x0][0x3c4] ;  /* 0x0000f100ff197b82 */ /* 0x000e620000000800 */
[C---:B----4-:R-:W-:Y:S01]  /*5f50*/  IADD3 R130, P2, PT, R14.reuse, R136, RZ ;  /* 0x000000880e827210 */ /* 0x050fe20007f5e0ff */
[----:B------:R4:W2:Y:S03]  /*5f60*/  @P0 LDG.E.U8 R106, desc[UR32][R138.64] ;  /* 0x000000208a6a0981 */ /* 0x0008a6000c1e1100 */
[----:B------:R-:W-:Y:S01]  /*5f70*/  LEA.HI.X.SX32 R131, R14, R137, 0x1, P2 ;  /* 0x000000890e837211 */ /* 0x000fe200010f0eff */
[----:B------:R-:W-:-:S02]  /*5f80*/  IMAD R14, R16, 0x2e, RZ ;  /* 0x0000002e100e7824 */ /* 0x000fc400078e02ff */
[----:B------:R-:W1:Y:S01]  /*5f90*/  LDC R16, c[0x0][0x3c4] ;  /* 0x0000f100ff107b82 */ /* 0x000e620000000800 */
[----:B------:R4:W-:Y:S04]  /*5fa0*/  STL.64 [R1+0x1f8], R138 ;  /* 0x0001f88a01007387 */ /* 0x0009e80000100a00 */
[----:B------:R4:W-:Y:S04]  /*5fb0*/  STL.64 [R1+0x1b8], R130 ;  /* 0x0001b88201007387 */ /* 0x0009e80000100a00 */
[----:B------:R4:W2:Y:S02]  /*5fc0*/  @P0 LDG.E.U8 R98, desc[UR32][R130.64] ;  /* 0x0000002082620981 */ /* 0x0008a4000c1e1100 */
[----:B----4-:R-:W-:-:S02]  /*5fd0*/  IADD3 R138, P1, PT, R15, R136, RZ ;  /* 0x000000880f8a7210 */ /* 0x010fc40007f3e0ff */
[CC--:B------:R-:W-:Y:S02]  /*5fe0*/  IADD3 R130, P2, PT, R14.reuse, R136.reuse, RZ ;  /* 0x000000880e827210 */ /* 0x0c0fe40007f5e0ff */
[-C--:B------:R-:W-:Y:S02]  /*5ff0*/  LEA.HI.X.SX32 R139, R15, R137.reuse, 0x1, P1 ;  /* 0x000000890f8b7211 */ /* 0x080fe400008f0eff */
[----:B------:R-:W-:Y:S01]  /*6000*/  LEA.HI.X.SX32 R131, R14, R137, 0x1, P2 ;  /* 0x000000890e837211 */ /* 0x000fe200010f0eff */
[----:B------:R-:W-:Y:S02]  /*6010*/  IMAD R14, R17, 0x36, RZ ;  /* 0x00000036110e7824 */ /* 0x000fe400078e02ff */
[----:B------:R4:W-:Y:S01]  /*6020*/  STL.64 [R1+0x178], R138 ;  /* 0x0001788a01007387 */ /* 0x0009e20000100a00 */
[----:B0-----:R-:W-:Y:S01]  /*6030*/  IMAD R15, R18, 0x3e, RZ ;  /* 0x0000003e120f7824 */ /* 0x001fe200078e02ff */
[----:B------:R-:W0:Y:S02]  /*6040*/  LDC R17, c[0x0][0x3c4] ;  /* 0x0000f100ff117b82 */ /* 0x000e240000000800 */
[----:B------:R4:W2:Y:S04]  /*6050*/  @P0 LDG.E.U8 R90, desc[UR32][R138.64] ;  /* 0x000000208a5a0981 */ /* 0x0008a8000c1e1100 */
[----:B------:R1:W-:Y:S02]  /*6060*/  STL.64 [R1+0x138], R130 ;  /* 0x0001388201007387 */ /* 0x0003e40000100a00 */
[----:B------:R-:W3:Y:S02]  /*6070*/  LDC R18, c[0x0][0x3c4] ;  /* 0x0000f100ff127b82 */ /* 0x000ee40000000800 */
[----:B------:R1:W2:Y:S01]  /*6080*/  @P0 LDG.E.U8 R82, desc[UR32][R130.64] ;  /* 0x0000002082520981 */ /* 0x0002a2000c1e1100 */
[----:B----4-:R-:W-:-:S04]  /*6090*/  IADD3 R138, P1, PT, R14, R136, RZ ;  /* 0x000000880e8a7210 */ /* 0x010fc80007f3e0ff */
[-C--:B------:R-:W-:Y:S02]  /*60a0*/  LEA.HI.X.SX32 R139, R14, R137.reuse, 0x1, P1 ;  /* 0x000000890e8b7211 */ /* 0x080fe400008f0eff */
[-C--:B-1----:R-:W-:Y:S01]  /*60b0*/  IADD3 R130, P1, PT, R15, R136.reuse, RZ ;  /* 0x000000880f827210 */ /* 0x082fe20007f3e0ff */
[----:B------:R-:W-:Y:S02]  /*60c0*/  IMAD R14, R19, 0x46, RZ ;  /* 0x00000046130e7824 */ /* 0x000fe400078e02ff */
[----:B------:R1:W4:Y:S01]  /*60d0*/  @P0 LDG.E.U8 R74, desc[UR32][R138.64] ;  /* 0x000000208a4a0981 */ /* 0x000322000c1e1100 */
[----:B------:R-:W3:Y:S01]  /*60e0*/  LDC R19, c[0x0][0x3c4] ;  /* 0x0000f100ff137b82 */ /* 0x000ee20000000800 */
[----:B------:R-:W-:Y:S01]  /*60f0*/  LEA.HI.X.SX32 R131, R15, R137, 0x1, P1 ;  /* 0x000000890f837211 */ /* 0x000fe200008f0eff */
[----:B------:R-:W-:Y:S02]  /*6100*/  IMAD R15, R16, 0x4e, RZ ;  /* 0x0000004e100f7824 */ /* 0x000fe400078e02ff */
[----:B------:R-:W-:Y:S01]  /*6110*/  IMAD R16, R25, 0x5e, RZ ;  /* 0x0000005e19107824 */ /* 0x000fe200078e02ff */
[----:B------:R1:W-:Y:S03]  /*6120*/  STL.64 [R1+0x868], R138 ;  /* 0x0008688a01007387 */ /* 0x0003e60000100a00 */
[----:B------:R-:W3:Y:S01]  /*6130*/  LDC R25, c[0x0][0x3c4] ;  /* 0x0000f100ff197b82 */ /* 0x000ee20000000800 */
[----:B------:R0:W-:Y:S04]  /*6140*/  STL.64 [R1+0x828], R130 ;  /* 0x0008288201007387 */ /* 0x0001e80000100a00 */
[----:B------:R0:W2:Y:S01]  /*6150*/  @P0 LDG.E.U8 R66, desc[UR32][R130.64] ;  /* 0x0000002082420981 */ /* 0x0000a2000c1e1100 */
[----:B-1----:R-:W-:-:S04]  /*6160*/  IADD3 R138, P2, PT, R14, R136, RZ ;  /* 0x000000880e8a7210 */ /* 0x002fc80007f5e0ff */
[-C--:B------:R-:W-:Y:S01]  /*6170*/  LEA.HI.X.SX32 R139, R14, R137.reuse, 0x1, P2 ;  /* 0x000000890e8b7211 */ /* 0x080fe200010f0eff */
[----:B0-----:R-:W-:Y:S01]  /*6180*/  IMAD R14, R17, 0x56, RZ ;  /* 0x00000056110e7824 */ /* 0x001fe200078e02ff */
[-C--:B------:R-:W-:Y:S01]  /*6190*/  IADD3 R130, P1, PT, R15, R136.reuse, RZ ;  /* 0x000000880f827210 */ /* 0x080fe20007f3e0ff */
[----:B------:R-:W-:Y:S02]  /*61a0*/  IMAD R17, R33, 0x6e, RZ ;  /* 0x0000006e21117824 */ /* 0x000fe400078e02ff */
[----:B------:R-:W0:Y:S01]  /*61b0*/  LDC R33, c[0x0][0x3c4] ;  /* 0x0000f100ff217b82 */ /* 0x000e220000000800 */
[-C--:B------:R-:W-:Y:S01]  /*61c0*/  LEA.HI.X.SX32 R131, R15, R137.reuse, 0x1, P1 ;  /* 0x000000890f837211 */ /* 0x080fe200008f0eff */
[----:B------:R1:W-:Y:S01]  /*61d0*/  STL.64 [R1+0x7e8], R138 ;  /* 0x0007e88a01007387 */ /* 0x0003e20000100a00 */
[----:B------:R-:W-:Y:S01]  /*61e0*/  IADD3 R140, P1, PT, R14, R136, RZ ;  /* 0x000000880e8c7210 */ /* 0x000fe20007f3e0ff */
[----:B---3--:R-:W-:Y:S02]  /*61f0*/  IMAD R15, R18, 0x66, RZ ;  /* 0x00000066120f7824 */ /* 0x008fe400078e02ff */
[----:B------:R1:W3:Y:S01]  /*6200*/  @P0 LDG.E.U8 R58, desc[UR32][R138.64] ;  /* 0x000000208a3a0981 */ /* 0x0002e2000c1e1100 */
[----:B------:R-:W-:Y:S01]  /*6210*/  LEA.HI.X.SX32 R141, R14, R137, 0x1, P1 ;  /* 0x000000890e8d7211 */ /* 0x000fe200008f0eff */
[----:B------:R-:W-:-:S02]  /*6220*/  IMAD R18, R25, 0x7e, RZ ;  /* 0x0000007e19127824 */ /* 0x000fc400078e02ff */
[----:B------:R0:W-:Y:S01]  /*6230*/  STL.64 [R1+0x7a8], R130 ;  /* 0x0007a88201007387 */ /* 0x0001e20000100a00 */
[----:B------:R-:W5:Y:S03]  /*6240*/  LDC R25, c[0x0][0x3c4] ;  /* 0x0000f100ff197b82 */ /* 0x000f660000000800 */
[----:B------:R0:W3:Y:S01]  /*6250*/  @P0 LDG.E.U8 R50, desc[UR32][R130.64] ;  /* 0x0000002082320981 */ /* 0x0000e2000c1e1100 */
[----:B-1----:R-:W-:-:S03]  /*6260*/  IADD3 R138, P2, PT, R16, R136, RZ ;  /* 0x00000088108a7210 */ /* 0x002fc60007f5e0ff */
[----:B------:R1:W3:Y:S01]  /*6270*/  @P0 LDG.E.U8 R42, desc[UR32][R140.64] ;  /* 0x000000208c2a0981 */ /* 0x0002e2000c1e1100 */
[-C--:B------:R-:W-:Y:S01]  /*6280*/  LEA.HI.X.SX32 R139, R16, R137.reuse, 0x1, P2 ;  /* 0x00000089108b7211 */ /* 0x080fe200010f0eff */
[----:B------:R-:W-:Y:S02]  /*6290*/  IMAD R16, R19, 0x76, RZ ;  /* 0x0000007613107824 */ /* 0x000fe400078e02ff */
[----:B------:R-:W5:Y:S01]  /*62a0*/  LDC R19, c[0x0][0x3c4] ;  /* 0x0000f100ff137b82 */ /* 0x000f620000000800 */
[CC--:B0-----:R-:W-:Y:S01]  /*62b0*/  IADD3 R130, P1, PT, R15.reuse, R136.reuse, RZ ;  /* 0x000000880f827210 */ /* 0x0c1fe20007f3e0ff */
[----:B------:R1:W-:Y:S03]  /*62c0*/  STL.64 [R1+0x768], R140 ;  /* 0x0007688c01007387 */ /* 0x0003e60000100a00 */
[----:B------:R-:W-:Y:S01]  /*62d0*/  LEA.HI.X.SX32 R131, R15, R137, 0x1, P1 ;  /* 0x000000890f837211 */ /* 0x000fe200008f0eff */
[----:B------:R0:W-:Y:S04]  /*62e0*/  STL.64 [R1+0x728], R138 ;  /* 0x0007288a01007387 */ /* 0x0001e80000100a00 */
[----:B------:R0:W3:Y:S01]  /*62f0*/  @P0 LDG.E.U8 R34, desc[UR32][R138.64] ;  /* 0x000000208a220981 */ /* 0x0000e2000c1e1100 */
[----:B-1----:R-:W-:-:S03]  /*6300*/  IADD3 R140, P1, PT, R17, R136, RZ ;  /* 0x00000088118c7210 */ /* 0x002fc60007f3e0ff */
[----:B------:R1:W-:Y:S01]  /*6310*/  STL.64 [R1+0x6e8], R130 ;  /* 0x0006e88201007387 */ /* 0x0003e20000100a00 */
[----:B------:R-:W-:-:S03]  /*6320*/  LEA.HI.X.SX32 R141, R17, R137, 0x1, P1 ;  /* 0x00000089118d7211 */ /* 0x000fc600008f0eff */
[----:B------:R1:W3:Y:S01]  /*6330*/  @P0 LDG.E.U8 R26, desc[UR32][R130.64] ;  /* 0x00000020821a0981 */ /* 0x0002e2000c1e1100 */
[CC--:B0-----:R-:W-:Y:S01]  /*6340*/  IADD3 R138, P2, PT, R16.reuse, R136.reuse, RZ ;  /* 0x00000088108a7210 */ /* 0x0c1fe20007f5e0ff */
[----:B------:R-:W-:Y:S01]  /*6350*/  IMAD R17, R33, 0x17, RZ ;  /* 0x0000001721117824 */ /* 0x000fe200078e02ff */
[----:B------:R-:W-:Y:S01]  /*6360*/  PRMT R15, RZ, 0x7610, R15 ;  /* 0x00007610ff0f7816 */ /* 0x000fe2000000000f */
[----:B------:R-:W-:Y:S01]  /*6370*/  STL.64 [R1+0x6a8], R140 ;  /* 0x0006a88c01007387 */ /* 0x000fe20000100a00 */
[-C--:B------:R-:W-:Y:S01]  /*6380*/  LEA.HI.X.SX32 R139, R16, R137.reuse, 0x1, P2 ;  /* 0x00000089108b7211 */ /* 0x080fe200010f0eff */
[----:B------:R-:W-:Y:S01]  /*6390*/  UIMAD UR4, UR4, 0xf, URZ ;  /* 0x0000000f040478a4 */ /* 0x000fe2000f8e02ff */
[C---:B-1----:R-:W-:Y:S01]  /*63a0*/  IADD3 R130, P1, PT, R18.reuse, R136, RZ ;  /* 0x0000008812827210 */ /* 0x042fe20007f3e0ff */
[----:B------:R-:W0:Y:S01]  /*63b0*/  LDC R33, c[0x0][0x3c4] ;  /* 0x0000f100ff217b82 */ /* 0x000e220000000800 */
[----:B------:R-:W-:Y:S01]  /*63c0*/  PRMT R16, RZ, 0x7610, R16 ;  /* 0x00007610ff107816 */ /* 0x000fe20000000010 */
[----:B------:R1:W3:Y:S01]  /*63d0*/  @P0 LDG.E.U8 R15, desc[UR32][R138.64] ;  /* 0x000000208a0f0981 */ /* 0x0002e2000c1e1100 */
[----:B------:R-:W-:Y:S01]  /*63e0*/  LEA.HI.X.SX32 R131, R18, R137, 0x1, P1 ;  /* 0x0000008912837211 */ /* 0x000fe200008f0eff */
[----:B------:R-:W-:-:S02]  /*63f0*/  IMAD R18, R41, 0xf, RZ ;  /* 0x0000000f29127824 */ /* 0x000fc400078e02ff */
[----:B------:R1:W-:Y:S02]  /*6400*/  STL.64 [R1+0x668], R138 ;  /* 0x0006688a01007387 */ /* 0x0003e40000100a00 */
[----:B------:R-:W0:Y:S01]  /*6410*/  LDC R41, c[0x0][0x3c4] ;  /* 0x0000f100ff297b82 */ /* 0x000e220000000800 */
[-C--:B------:R-:W-:Y:S01]  /*6420*/  IADD3 RZ, P1, PT, R18, R136.reuse, RZ ;  /* 0x0000008812ff7210 */ /* 0x080fe20007f3e0ff */
[----:B------:R5:W-:Y:S04]  /*6430*/  STL.64 [R1+0x628], R130 ;  /* 0x0006288201007387 */ /* 0x000be80000100a00 */
[----:B------:R5:W3:Y:S01]  /*6440*/  @P0 LDG.E.U8 R16, desc[UR32][R130.64] ;  /* 0x0000002082100981 */ /* 0x000ae2000c1e1100 */
[----:B-1----:R-:W-:Y:S01]  /*6450*/  VIADD R138, R136, UR4 ;  /* 0x00000004888a7c36 */ /* 0x002fe20008000000 */
[-C--:B------:R-:W-:Y:S01]  /*6460*/  LEA.HI.X.SX32 R139, R18, R137.reuse, 0x1, P1 ;  /* 0x00000089128b7211 */ /* 0x080fe200008f0eff */
[----:B-----5:R-:W-:Y:S01]  /*6470*/  IMAD R18, R25, 0x1f, RZ ;  /* 0x0000001f19127824 */ /* 0x020fe200078e02ff */
[----:B------:R-:W-:Y:S01]  /*6480*/  PRMT R14, RZ, 0x7610, R14 ;  /* 0x00007610ff0e7816 */ /* 0x000fe2000000000e */
[----:B------:R-:W1:Y:S01]  /*6490*/  LDC R25, c[0x0][0x3c4] ;  /* 0x0000f100ff197b82 */ /* 0x000e620000000800 */
[----:B------:R-:W-:Y:S01]  /*64a0*/  STS.U8 [R155+UR23+0x8000], R128 ;  /* 0x008000809b007988 */ /* 0x000fe20008000017 */
[C---:B------:R-:W-:Y:S01]  /*64b0*/  IADD3 R130, P2, PT, R17.reuse, R136, RZ ;  /* 0x0000008811827210 */ /* 0x040fe20007f5e0ff */
[----:B------:R-:W5:Y:S02]  /*64c0*/  LDCU UR4, c[0x0][0x3d0] ;  /* 0x00007a00ff0477ac */ /* 0x000f640008000800 */
[----:B------:R5:W-:Y:S01]  /*64d0*/  STL.64 [R1+0x8a0], R138 ;  /* 0x0008a08a01007387 */ /* 0x000be20000100a00 */
[----:B------:R-:W-:Y:S01]  /*64e0*/  LEA.HI.X.SX32 R131, R17, R137, 0x1, P2 ;  /* 0x0000008911837211 */ /* 0x000fe200010f0eff */
[----:B------:R-:W-:-:S02]  /*64f0*/  IMAD R17, R19, 0x27, RZ ;  /* 0x0000002713117824 */ /* 0x000fc400078e02ff */
[----:B------:R5:W3:Y:S01]  /*6500*/  @P0 LDG.E.U8 R113, desc[UR32][R138.64] ;  /* 0x000000208a710981 */ /* 0x000ae2000c1e1100 */
[----:B------:R-:W1:Y:S03]  /*6510*/  LDC R19, c[0x0][0x3c4] ;  /* 0x0000f100ff137b82 */ /* 0x000e660000000800 */
[----:B------:R5:W-:Y:S04]  /*6520*/  STL.64 [R1+0x1f0], R130 ;  /* 0x0001f08201007387 */ /* 0x000be80000100a00 */
[----:B------:R5:W3:Y:S02]  /*6530*/  @P0 LDG.E.U8 R105, desc[UR32][R130.64] ;  /* 0x0000002082690981 */ /* 0x000ae4000c1e1100 */
[----:B-----5:R-:W-:-:S02]  /*6540*/  IADD3 R138, P1, PT, R18, R136, RZ ;  /* 0x00000088128a7210 */ /* 0x020fc40007f3e0ff */
[----:B------:R-:W5:Y:S02]  /*6550*/  @P0 LDG.E.U8 R14, desc[UR32][R140.64] ;  /* 0x000000208c0e0981 */ /* 0x000f64000c1e1100 */
[-C--:B------:R-:W-:Y:S02]  /*6560*/  LEA.HI.X.SX32 R139, R18, R137.reuse, 0x1, P1 ;  /* 0x00000089128b7211 */ /* 0x080fe400008f0eff */
[----:B------:R-:W-:Y:S01]  /*6570*/  IADD3 R130, P2, PT, R17, R136, RZ ;  /* 0x0000008811827210 */ /* 0x000fe20007f5e0ff */
[----:B------:R-:W-:Y:S02]  /*6580*/  IMAD R18, R49, 0x2f, RZ ;  /* 0x0000002f31127824 */ /* 0x000fe400078e02ff */
[----:B------:R0:W3:Y:S01]  /*6590*/  @P0 LDG.E.U8 R97, desc[UR32][R138.64] ;  /* 0x000000208a610981 */ /* 0x0000e2000c1e1100 */
[----:B------:R-:W-:-:S03]  /*65a0*/  LEA.HI.X.SX32 R131, R17, R137, 0x1, P2 ;  /* 0x0000008911837211 */ /* 0x000fc600010f0eff */
[----:B------:R0:W-:Y:S04]  /*65b0*/  STL.64 [R1+0x1b0], R138 ;  /* 0x0001b08a01007387 */ /* 0x0001e80000100a00 */
[----:B------:R1:W-:Y:S04]  /*65c0*/  STL.64 [R1+0x170], R130 ;  /* 0x0001708201007387 */ /* 0x0003e80000100a00 */
[----:B------:R1:W3:Y:S01]  /*65d0*/  @P0 LDG.E.U8 R89, desc[UR32][R130.64] ;  /* 0x0000002082590981 */ /* 0x0002e2000c1e1100 */
[----:B0-----:R-:W-:Y:S01]  /*65e0*/  IADD3 R138, P1, PT, R18, R136, RZ ;  /* 0x00000088128a7210 */ /* 0x001fe20007f3e0ff */
[----:B------:R-:W-:-:S02]  /*65f0*/  IMAD R17, R33, 0x37, RZ ;  /* 0x0000003721117824 */ /* 0x000fc400078e02ff */
[----:B------:R-:W0:Y:S01]  /*6600*/  LDC R33, c[0x0][0x3c4] ;  /* 0x0000f100ff217b82 */ /* 0x000e220000000800 */
[----:B------:R-:W-:Y:S01]  /*6610*/  LEA.HI.X.SX32 R139, R18, R137, 0x1, P1 ;  /* 0x00000089128b7211 */ /* 0x000fe200008f0eff */
[----:B------:R-:W-:-:S06]  /*6620*/  IMAD R18, R41, 0x3f, RZ ;  /* 0x0000003f29127824 */ /* 0x000fcc00078e02ff */
[----:B-1----:R-:W1:Y:S01]  /*6630*/  LDC R130, c[0x0][0x3c4] ;  /* 0x0000f100ff827b82 */ /* 0x002e620000000800 */
[----:B------:R0:W-:Y:S01]  /*6640*/  STL.64 [R1+0x130], R138 ;  /* 0x0001308a01007387 */ /* 0x0001e20000100a00 */
[----:B------:R-:W-:-:S03]  /*6650*/  IADD3 R140, P1, PT, R17, R136, RZ ;  /* 0x00000088118c7210 */ /* 0x000fc60007f3e0ff */
[----:B------:R0:W3:Y:S03]  /*6660*/  @P0 LDG.E.U8 R81, desc[UR32][R138.64] ;  /* 0x000000208a510981 */ /* 0x0000e6000c1e1100 */
[----:B------:R-:W1:Y:S01]  /*6670*/  LDC R41, c[0x0][0x3c4] ;  /* 0x0000f100ff297b82 */ /* 0x000e620000000800 */
[----:B------:R-:W-:Y:S02]  /*6680*/  LEA.HI.X.SX32 R141, R17, R137, 0x1, P1 ;  /* 0x00000089118d7211 */ /* 0x000fe400008f0eff */
[----:B0-----:R-:W-:-:S05]  /*6690*/  IADD3 R138, P2, PT, R18, R136, RZ ;  /* 0x00000088128a7210 */ /* 0x001fca0007f5e0ff */
[----:B------:R-:W0:Y:S01]  /*66a0*/  LDC R131, c[0x0][0x3c4] ;  /* 0x0000f100ff837b82 */ /* 0x000e220000000800 */
[----:B------:R1:W3:Y:S01]  /*66b0*/  @P0 LDG.E.U8 R73, desc[UR32][R140.64] ;  /* 0x000000208c490981 */ /* 0x0002e2000c1e1100 */
[----:B------:R-:W-:Y:S01]  /*66c0*/  LEA.HI.X.SX32 R139, R18, R137, 0x1, P2 ;  /* 0x00000089128b7211 */ /* 0x000fe200010f0eff */
[----:B------:R-:W-:Y:S02]  /*66d0*/  IMAD R18, R25, 0x47, RZ ;  /* 0x0000004719127824 */ /* 0x000fe400078e02ff */
[----:B------:R1:W-:Y:S01]  /*66e0*/  STL.64 [R1+0x860], R140 ;  /* 0x0008608c01007387 */ /* 0x0003e20000100a00 */
[----:B------:R-:W-:-:S03]  /*66f0*/  IMAD R17, R19, 0x4f, RZ ;  /* 0x0000004f13117824 */ /* 0x000fc600078e02ff */
[----:B------:R1:W-:Y:S04]  /*6700*/  STL.64 [R1+0x820], R138 ;  /* 0x0008208a01007387 */ /* 0x0003e80000100a00 */
[----:B------:R1:W3:Y:S02]  /*6710*/  @P0 LDG.E.U8 R65, desc[UR32][R138.64] ;  /* 0x000000208a410981 */ /* 0x0002e4000c1e1100 */
[----:B-1----:R-:W-:-:S04]  /*6720*/  IADD3 R140, P1, PT, R18, R136, RZ ;  /* 0x00000088128c7210 */ /* 0x002fc80007f3e0ff */
[-C--:B------:R-:W-:Y:S01]  /*6730*/  LEA.HI.X.SX32 R141, R18, R137.reuse, 0x1, P1 ;  /* 0x00000089128d7211 */ /* 0x080fe200008f0eff */
[----:B------:R-:W-:Y:S01]  /*6740*/  IMAD R18, R130, 0x57, RZ ;  /* 0x0000005782127824 */ /* 0x000fe200078e02ff */
[-C--:B------:R-:W-:Y:S02]  /*6750*/  IADD3 R138, P2, PT, R17, R136.reuse, RZ ;  /* 0x00000088118a7210 */ /* 0x080fe40007f5e0ff */
[----:B------:R-:W-:Y:S01]  /*6760*/  PRMT R49, RZ, 0x7610, R49 ;  /* 0x00007610ff317816 */ /* 0x000fe20000000031 */
[----:B------:R-:W-:Y:S01]  /*6770*/  IMAD R19, R41, 0x67, RZ ;  /* 0x0000006729137824 */ /* 0x000fe200078e02ff */
[-C--:B------:R-:W-:Y:S01]  /*6780*/  LEA.HI.X.SX32 R139, R17, R137.reuse, 0x1, P2 ;  /* 0x00000089118b7211 */ /* 0x080fe200010f0eff */
[----:B------:R-:W-:Y:S01]  /*6790*/  IMAD R17, R33, 0x5f, RZ ;  /* 0x0000005f21117824 */ /* 0x000fe200078e02ff */
[C---:B------:R-:W-:Y:S01]  /*67a0*/  IADD3 R142, P1, PT, R18.reuse, R136, RZ ;  /* 0x00000088128e7210 */ /* 0x040fe20007f3e0ff */
[----:B------:R1:W-:Y:S03]  /*67b0*/  STL.64 [R1+0x7e0], R140 ;  /* 0x0007e08c01007387 */ /* 0x0003e60000100a00 */
[----:B------:R-:W-:Y:S01]  /*67c0*/  LEA.HI.X.SX32 R143, R18, R137, 0x1, P1 ;  /* 0x00000089128f7211 */ /* 0x000fe200008f0eff */
[----:B------:R1:W3:Y:S01]  /*67d0*/  @P0 LDG.E.U8 R57, desc[UR32][R140.64] ;  /* 0x000000208c390981 */ /* 0x0002e2000c1e1100 */
[----:B------:R-:W-:-:S03]  /*67e0*/  PRMT R41, RZ, 0x7610, R41 ;  /* 0x00007610ff297816 */ /* 0x000fc60000000029 */
[----:B------:R0:W-:Y:S04]  /*67f0*/  STL.64 [R1+0x7a0], R138 ;  /* 0x0007a08a01007387 */ /* 0x0001e80000100a00 */
[----:B------:R0:W3:Y:S01]  /*6800*/  @P0 LDG.E.U8 R49, desc[UR32][R138.64] ;  /* 0x000000208a310981 */ /* 0x0000e2000c1e1100 */
[-C--:B-1----:R-:W-:Y:S01]  /*6810*/  IADD3 R140, P2, PT, R17, R136.reuse, RZ ;  /* 0x00000088118c7210 */ /* 0x082fe20007f5e0ff */
[----:B0-----:R-:W-:Y:S01]  /*6820*/  IMAD R18, R131, 0x6f, RZ ;  /* 0x0000006f83127824 */ /* 0x001fe200078e02ff */
[----:B------:R-:W-:Y:S02]  /*6830*/  PRMT R33, RZ, 0x7610, R33 ;  /* 0x00007610ff217816 */ /* 0x000fe40000000021 */
[----:B------:R-:W-:Y:S01]  /*6840*/  PRMT R25, RZ, 0x7610, R25 ;  /* 0x00007610ff197816 */ /* 0x000fe20000000019 */
[----:B------:R-:W-:Y:S01]  /*6850*/  IMAD R130, R132, 0x7f, RZ ;  /* 0x0000007f84827824 */ /* 0x000fe200078e02ff */
[----:B------:R0:W3:Y:S01]  /*6860*/  @P0 LDG.E.U8 R41, desc[UR32][R142.64] ;  /* 0x000000208e290981 */ /* 0x0000e2000c1e1100 */
[----:B------:R-:W-:-:S03]  /*6870*/  IADD3 R138, P1, PT, R19, R136, RZ ;  /* 0x00000088138a7210 */ /* 0x000fc60007f3e0ff */
[----:B------:R-:W-:Y:S01]  /*6880*/  STS.U8 [R155+UR23+0x8400], R120 ;  /* 0x008400789b007988 */ /* 0x000fe20008000017 */
[-C--:B------:R-:W-:Y:S01]  /*6890*/  LEA.HI.X.SX32 R141, R17, R137.reuse, 0x1, P2 ;  /* 0x00000089118d7211 */ /* 0x080fe200010f0eff */
[----:B------:R-:W-:Y:S01]  /*68a0*/  UIMAD UR4, UR25, UR4, URZ ;  /* 0x00000004190472a4 */ /* 0x000fe2000f8e02ff */
[----:B------:R-:W-:Y:S01]  /*68b0*/  LEA.HI.X.SX32 R139, R19, R137, 0x1, P1 ;  /* 0x00000089138b7211 */ /* 0x000fe200008f0eff */
[----:B------:R-:W-:Y:S01]  /*68c0*/  IMAD R19, R135, 0x77, RZ ;  /* 0x0000007787137824 */ /* 0x000fe200078e02ff */
[----:B------:R0:W-:Y:S01]  /*68d0*/  STL.64 [R1+0x760], R142 ;  /* 0x0007608e01007387 */ /* 0x0001e20000100a00 */
[----:B------:R-:W-:Y:S01]  /*68e0*/  IMAD R129, R129, UR5, RZ ;  /* 0x0000000581817c24 */ /* 0x000fe2000f8e02ff */
[----:B------:R-:W1:Y:S02]  /*68f0*/  LDC R132, c[0x0][0x3d8] ;  /* 0x0000f600ff847b82 */ /* 0x000e640000000800 */
[----:B------:R0:W-:Y:S04]  /*6900*/  STL.64 [R1+0x720], R140 ;  /* 0x0007208c01007387 */ /* 0x0001e80000100a00 */
[----:B------:R0:W3:Y:S02]  /*6910*/  @P0 LDG.E.U8 R33, desc[UR32][R140.64] ;  /* 0x000000208c210981 */ /* 0x0000e4000c1e1100 */
[----:B0-----:R-:W-:-:S02]  /*6920*/  IADD3 R142, P1, PT, R18, R136, RZ ;  /* 0x00000088128e7210 */ /* 0x001fc40007f3e0ff */
[----:B------:R0:W-:Y:S01]  /*6930*/  STL.64 [R1+0x6e0], R138 ;  /* 0x0006e08a01007387 */ /* 0x0001e20000100a00 */
[----:B------:R-:W-:-:S03]  /*6940*/  PRMT R17, RZ, 0x7610, R17 ;  /* 0x00007610ff117816 */ /* 0x000fc60000000011 */
[----:B------:R0:W3:Y:S01]  /*6950*/  @P0 LDG.E.U8 R25, desc[UR32][R138.64] ;  /* 0x000000208a190981 */ /* 0x0000e2000c1e1100 */
[CC--:B------:R-:W-:Y:S02]  /*6960*/  IADD3 R140, P2, PT, R19.reuse, R136.reuse, RZ ;  /* 0x00000088138c7210 */ /* 0x0c0fe40007f5e0ff */
[-C--:B------:R-:W-:Y:S02]  /*6970*/  LEA.HI.X.SX32 R143, R18, R137.reuse, 0x1, P1 ;  /* 0x00000089128f7211 */ /* 0x080fe400008f0eff */
[----:B------:R-:W-:Y:S02]  /*6980*/  PRMT R18, RZ, 0x7610, R18 ;  /* 0x00007610ff127816 */ /* 0x000fe40000000012 */
[-C--:B------:R-:W-:Y:S01]  /*6990*/  LEA.HI.X.SX32 R141, R19, R137.reuse, 0x1, P2 ;  /* 0x00000089138d7211 */ /* 0x080fe200010f0eff */
[----:B------:R-:W3:Y:S01]  /*69a0*/  @P0 LDG.E.U8 R17, desc[UR32][R142.64] ;  /* 0x000000208e110981 */ /* 0x000ee2000c1e1100 */
[C---:B0-----:R-:W-:Y:S02]  /*69b0*/  IADD3 R138, P3, PT, R130.reuse, R136, RZ ;  /* 0x00000088828a7210 */ /* 0x041fe40007f7e0ff */
[----:B------:R-:W-:Y:S01]  /*69c0*/  PRMT R19, RZ, 0x7610, R19 ;  /* 0x00007610ff137816 */ /* 0x000fe20000000013 */
[----:B------:R0:W3:Y:S01]  /*69d0*/  @P0 LDG.E.U8 R18, desc[UR32][R140.64] ;  /* 0x000000208c120981 */ /* 0x0000e2000c1e1100 */
[----:B------:R-:W-:-:S05]  /*69e0*/  LEA.HI.X.SX32 R139, R130, R137, 0x1, P3 ;  /* 0x00000089828b7211 */ /* 0x000fca00018f0eff */
[----:B------:R0:W3:Y:S04]  /*69f0*/  @P0 LDG.E.U8 R19, desc[UR32][R138.64] ;  /* 0x000000208a130981 */ /* 0x0000e8000c1e1100 */
[----:B--2---:R-:W-:Y:S04]  /*6a00*/  STS.U8 [R155+UR23+0x8800], R112 ;  /* 0x008800709b007988 */ /* 0x004fe80008000017 */
        /* <DEDUP_REMOVED lines=14> */
[----:B------:R-:W-:Y:S01]  /*6af0*/  USHF.R.S32.HI UR5, URZ, 0x1f, UR4 ;  /* 0x0000001fff057899 */ /* 0x000fe20008011404 */
[----:B--2---:R-:W2:Y:S02]  /*6b00*/  LDC R3, c[0x0][0x3d8] ;  /* 0x0000f600ff037b82 */ /* 0x004ea40000000800 */
        /* <DEDUP_REMOVED lines=30> */
[----:B------:R1:W-:Y:S04]  /*6cf0*/  STS.U8 [R153+UR23+0xbd00], R0 ;  /* 0x00bd000099007988 */ /* 0x0003e80008000017 */
[----:B------:R-:W-:Y:S01]  /*6d00*/  STS.U8 [R152+UR23+0x8180], R125 ;  /* 0x0081807d98007988 */ /* 0x000fe20008000017 */
[----:B0-----:R-:W0:Y:S03]  /*6d10*/  LDC R2, c[0x0][0x3d8] ;  /* 0x0000f600ff027b82 */ /* 0x001e260000000800 */
[----:B------:R-:W-:Y:S04]  /*6d20*/  STS.U8 [R152+UR23+0x8580], R117 ;  /* 0x0085807598007988 */ /* 0x000fe80008000017 */
[----:B------:R-:W-:Y:S01]  /*6d30*/  STS.U8 [R152+UR23+0x8980], R109 ;  /* 0x0089806d98007988 */ /* 0x000fe20008000017 */
[----:B-1----:R-:W1:Y:S03]  /*6d40*/  LDC R0, c[0x0][0x3d8] ;  /* 0x0000f600ff007b82 */ /* 0x002e660000000800 */
        /* <DEDUP_REMOVED lines=20> */
[----:B------:R-:W-:Y:S04]  /*6e90*/  STL.64 [R1+0x6a0], R142 ;  /* 0x0006a08e01007387 */ /* 0x000fe80000100a00 */
[----:B------:R-:W-:Y:S04]  /*6ea0*/  STS.U8 [R151+UR23+0x9e00], R68 ;  /* 0x009e004497007988 */ /* 0x000fe80008000017 */
[----:B------:R0:W-:Y:S04]  /*6eb0*/  STL.64 [R1+0x660], R140 ;  /* 0x0006608c01007387 */ /* 0x0001e80000100a00 */
[----:B------:R-:W-:Y:S04]  /*6ec0*/  STS.U8 [R151+UR23+0xa200], R60 ;  /* 0x00a2003c97007988 */ /* 0x000fe80008000017 */
[----:B------:R1:W-:Y:S04]  /*6ed0*/  STL.64 [R1+0x620], R138 ;  /* 0x0006208a01007387 */ /* 0x0003e80000100a00 */
[----:B------:R2:W-:Y:S01]  /*6ee0*/  STS.U8 [R151+UR23+0xa600], R52 ;  /* 0x00a6003497007988 */ /* 0x0005e20008000017 */
[----:B0-----:R-:W0:Y:S03]  /*6ef0*/  LDC R141, c[0x0][0x3d8] ;  /* 0x0000f600ff8d7b82 */ /* 0x001e260000000800 */
[----:B------:R0:W-:Y:S04]  /*6f00*/  STS.U8 [R151+UR23+0xaa00], R44 ;  /* 0x00aa002c97007988 */ /* 0x0001e80008000017 */
[----:B------:R0:W-:Y:S01]  /*6f10*/  STS.U8 [R151+UR23+0xae00], R36 ;  /* 0x00ae002497007988 */ /* 0x0001e20008000017 */
[----:B-1----:R-:W1:Y:S03]  /*6f20*/  LDC.64 R138, c[0x0][0x390] ;  /* 0x0000e400ff8a7b82 */ /* 0x002e660000000a00 */
[----:B------:R0:W-:Y:S04]  /*6f30*/  STS.U8 [R151+UR23+0xb200], R28 ;  /* 0x00b2001c97007988 */ /* 0x0001e80008000017 */
        /* <DEDUP_REMOVED lines=17> */
[----:B------:R0:W-:Y:S01]  /*7050*/  STS.U8 [R149+UR23+0xba80], R12 ;  /* 0x00ba800c95007988 */ /* 0x0001e20008000017 */
[----:B-1----:R-:W-:-:S03]  /*7060*/  IADD3 R138, P1, P2, R129, UR4, R138 ;  /* 0x00000004818a7c10 */ /* 0x002fc6000fa3e08a */
[----:B------:R1:W-:Y:S01]  /*7070*/  STS.U8 [R149+UR23+0xbe80], R13 ;  /* 0x00be800d95007988 */ /* 0x0003e20008000017 */
[----:B------:R-:W-:-:S03]  /*7080*/  SHF.R.S32.HI R129, RZ, 0x1f, R129 ;  /* 0x0000001fff817819 */ /* 0x000fc60000011481 */
[----:B------:R1:W-:Y:S04]  /*7090*/  STS.U8 [R148+UR23+0x8300], R122 ;  /* 0x0083007a94007988 */ /* 0x0003e80008000017 */
[----:B------:R1:W-:Y:S04]  /*70a0*/  STS.U8 [R148+UR23+0x8700], R114 ;  /* 0x0087007294007988 */ /* 0x0003e80008000017 */
[----:B------:R1:W-:Y:S04]  /*70b0*/  STS.U8 [R148+UR23+0x8b00], R106 ;  /* 0x008b006a94007988 */ /* 0x0003e80008000017 */
[----:B------:R1:W-:Y:S01]  /*70c0*/  STS.U8 [R148+UR23+0x8f00], R98 ;  /* 0x008f006294007988 */ /* 0x0003e20008000017 */
[----:B------:R-:W-:-:S03]  /*70d0*/  IADD3.X R139, PT, PT, R129, UR5, R139, P1, P2 ;  /* 0x00000005818b7c10 */ /* 0x000fc60008fe448b */
[----:B------:R1:W-:Y:S01]  /*70e0*/  STS.U8 [R148+UR23+0x9300], R90 ;  /* 0x0093005a94007988 */ /* 0x0003e20008000017 */
[----:B------:R-:W-:-:S03]  /*70f0*/  IADD3 R4, P2, PT, R138, UR7, RZ ;  /* 0x000000078a047c10 */ /* 0x000fc6000ff5e0ff */
[----:B------:R1:W-:Y:S04]  /*7100*/  STS.U8 [R148+UR23+0x9700], R82 ;  /* 0x0097005294007988 */ /* 0x0003e80008000017 */
[----:B----4-:R1:W-:Y:S04]  /*7110*/  STS.U8 [R148+UR23+0x9b00], R74 ;  /* 0x009b004a94007988 */ /* 0x0103e80008000017 */
[----:B------:R1:W-:Y:S04]  /*7120*/  STS.U8 [R148+UR23+0x9f00], R66 ;  /* 0x009f004294007988 */ /* 0x0003e80008000017 */
[----:B---3--:R1:W-:Y:S01]  /*7130*/  STS.U8 [R148+UR23+0xa300], R58 ;  /* 0x00a3003a94007988 */ /* 0x0083e20008000017 */
[----:B------:R-:W-:-:S03]  /*7140*/  LEA.HI.X.SX32 R5, R0, R139, 0x1, P2 ;  /* 0x0000008b00057211 */ /* 0x000fc600010f0eff */
[----:B------:R1:W-:Y:S04]  /*7150*/  STS.U8 [R148+UR23+0xa700], R50 ;  /* 0x00a7003294007988 */ /* 0x0003e80008000017 */
[----:B------:R1:W-:Y:S04]  /*7160*/  STS.U8 [R148+UR23+0xab00], R42 ;  /* 0x00ab002a94007988 */ /* 0x0003e80008000017 */
[----:B------:R1:W-:Y:S04]  /*7170*/  STS.U8 [R148+UR23+0xaf00], R34 ;  /* 0x00af002294007988 */ /* 0x0003e80008000017 */
[----:B------:R1:W-:Y:S04]  /*7180*/  STS.U8 [R148+UR23+0xb300], R26 ;  /* 0x00b3001a94007988 */ /* 0x0003e80008000017 */
[----:B-----5:R1:W-:Y:S04]  /*7190*/  STS.U8 [R148+UR23+0xb700], R14 ;  /* 0x00b7000e94007988 */ /* 0x0203e80008000017 */
[----:B------:R1:W-:Y:S04]  /*71a0*/  STS.U8 [R148+UR23+0xbb00], R15 ;  /* 0x00bb000f94007988 */ /* 0x0003e80008000017 */
[----:B------:R1:W-:Y:S04]  /*71b0*/  STS.U8 [R148+UR23+0xbf00], R16 ;  /* 0x00bf001094007988 */ /* 0x0003e80008000017 */
[----:B------:R1:W-:Y:S04]  /*71c0*/  STS.U8 [R147+UR23+0x8380], R121 ;  /* 0x0083807993007988 */ /* 0x0003e80008000017 */
[----:B------:R1:W-:Y:S04]  /*71d0*/  STS.U8 [R147+UR23+0x8780], R113 ;  /* 0x0087807193007988 */ /* 0x0003e80008000017 */
[----:B------:R1:W-:Y:S01]  /*71e0*/  STL.64 [R1+0x618], R4 ;  /* 0x0006180401007387 */ /* 0x0003e20000100a00 */
[----:B------:R-:W-:-:S04]  /*71f0*/  @!UP1 UIADD3 UR4, UPT, UPT, -UR6, 0x100000, URZ ;  /* 0x0010000006049890 */ /* 0x000fc8000fffe1ff */
[----:B------:R-:W-:Y:S02]  /*7200*/  @!UP1 USHF.L.U32 UR5, UR4, 0xb, URZ ;  /* 0x0000000b04059899 */ /* 0x000fe400080006ff */
[----:B------:R-:W-:Y:S01]  /*7210*/  @!UP1 USHF.L.U32 UR4, UR4, 0x1, URZ ;  /* 0x0000000104049899 */ /* 0x000fe200080006ff */
[----:B------:R1:W-:Y:S01]  /*7220*/  STS.U8 [R147+UR23+0x8b80], R105 ;  /* 0x008b806993007988 */ /* 0x0003e20008000017 */
[----:B------:R-:W-:-:S03]  /*7230*/  ISETP.EQ.U32.AND P1, PT, RZ, UR12, P0 ;  /* 0x0000000cff007c0c */ /* 0x000fc60008722070 */
[----:B------:R1:W-:Y:S04]  /*7240*/  STS.U8 [R147+UR23+0x8f80], R97 ;  /* 0x008f806193007988 */ /* 0x0003e80008000017 */
[----:B------:R1:W-:Y:S04]  /*7250*/  STS.U8 [R147+UR23+0x9380], R89 ;  /* 0x0093805993007988 */ /* 0x0003e80008000017 */
[----:B------:R1:W-:Y:S04]  /*7260*/  STS.U8 [R147+UR23+0x9780], R81 ;  /* 0x0097805193007988 */ /* 0x0003e80008000017 */
[----:B------:R1:W-:Y:S04]  /*7270*/  STS.U8 [R147+UR23+0x9b80], R73 ;  /* 0x009b804993007988 */ /* 0x0003e80008000017 */
[----:B------:R1:W-:Y:S04]  /*7280*/  STS.U8 [R147+UR23+0x9f80], R65 ;  /* 0x009f804193007988 */ /* 0x0003e80008000017 */
[----:B------:R1:W-:Y:S01]  /*7290*/  STS.U8 [R147+UR23+0xa380], R57 ;  /* 0x00a3803993007988 */ /* 0x0003e20008000017 */
[----:B------:R-:W-:-:S03]  /*72a0*/  VOTEU.ALL UP2, P5 ;  /* 0x0000000000ff7886 */ /* 0x000fc60002840000 */
[----:B------:R1:W-:Y:S04]  /*72b0*/  STS.U8 [R147+UR23+0xa780], R49 ;  /* 0x00a7803193007988 */ /* 0x0003e80008000017 */
[----:B------:R1:W-:Y:S04]  /*72c0*/  STS.U8 [R147+UR23+0xab80], R41 ;  /* 0x00ab802993007988 */ /* 0x0003e80008000017 */
[----:B------:R1:W-:Y:S04]  /*72d0*/  STS.U8 [R147+UR23+0xaf80], R33 ;  /* 0x00af802193007988 */ /* 0x0003e80008000017 */
[----:B------:R1:W-:Y:S04]  /*72e0*/  STS.U8 [R147+UR23+0xb380], R25 ;  /* 0x00b3801993007988 */ /* 0x0003e80008000017 */
[----:B------:R1:W-:Y:S01]  /*72f0*/  STS.U8 [R147+UR23+0xb780], R17 ;  /* 0x00b7801193007988 */ /* 0x0003e20008000017 */
[----:B------:R-:W-:-:S03]  /*7300*/  LOP3.LUT R133, R133, 0xfdffffff, RZ, 0xc0, !PT ;  /* 0xfdffffff85857812 */ /* 0x000fc600078ec0ff */
[----:B------:R1:W-:Y:S01]  /*7310*/  STS.U8 [R147+UR23+0xbb80], R18 ;  /* 0x00bb801293007988 */ /* 0x0003e20008000017 */
[----:B------:R-:W-:-:S03]  /*7320*/  UIADD3 UR6, UPT, UPT, UR23, 0xc000, URZ ;  /* 0x0000c00017067890 */ /* 0x000fc6000fffe0ff */
[----:B------:R1:W-:Y:S01]  /*7330*/  STS.U8 [R147+UR23+0xbf80], R19 ;  /* 0x00bf801393007988 */ /* 0x0003e20008000017 */
[----:B------:R-:W-:Y:S01]  /*7340*/  UIADD3 UR19, UPT, UPT, UR22, 0x80, URZ ;  /* 0x0000008016137890 */ /* 0x000fe2000fffe0ff */
[----:B------:R3:W-:Y:S06]  /*7350*/  MEMBAR.ALL.CTA ;  /* 0x0000000000007992 */ /* 0x0007ec0000008000 */
[----:B---3--:R-:W-:Y:S04]  /*7360*/  FENCE.VIEW.ASYNC.S ;  /* 0x00000000000073c6 */ /* 0x008fe80000000000 */
[----:B------:R-:W3:Y:S02]  /*7370*/  FENCE.VIEW.ASYNC.S ;  /* 0x00000000000073c6 */ /* 0x000ee40000000000 */
[----:B---3--:R1:W3:Y:S01]  /*7380*/  @!UP2 SYNCS.EXCH.64 URZ, [UR23+0xc000], UR4 ;  /* 0x00c0000417ffa5b2 */ /* 0x0082e20008000100 */
[----:B------:R-:W-:-:S02]  /*7390*/  @P5 LOP3.LUT R133, R133, 0x2000000, RZ, 0xfc, !PT ;  /* 0x0200000085855812 */ /* 0x000fc400078efcff */
[----:B------:R-:W-:Y:S02]  /*73a0*/  PRMT R150, RZ, 0x7610, R150 ;  /* 0x00007610ff967816 */ /* 0x000fe40000000096 */
[----:B------:R-:W-:Y:S01]  /*73b0*/  PRMT R167, RZ, 0x7610, R167 ;  /* 0x00007610ffa77816 */ /* 0x000fe200000000a7 */
[----:B---3--:R-:W-:Y:S06]  /*73c0*/  BAR.SYNC.DEFER_BLOCKING 0x0 ;  /* 0x0000000000007b1d */ /* 0x008fec0000010000 */
[----:B012---:R-:W-:Y:S05]  /*73d0*/  @!P1 BRA `(.L_x_6) ;  /* 0x0000000000849947 */ /* 0x007fea0003800000 */
[----:B------:R-:W-:Y:S02]  /*73e0*/  UIADD3 UR4, UPT, UPT, UR23, 0x8000, URZ ;  /* 0x0000800017047890 */ /* 0x000fe4000fffe0ff */
[----:B------:R-:W-:Y:S02]  /*73f0*/  USHF.R.U32.HI UR8, URZ, 0x4, UR23 ;  /* 0x00000004ff087899 */ /* 0x000fe40008011617 */
[----:B------:R-:W-:Y:S02]  /*7400*/  USHF.R.U32.HI UR4, URZ, 0x4, UR4 ;  /* 0x00000004ff047899 */ /* 0x000fe40008011604 */
[----:B------:R-:W-:Y:S02]  /*7410*/  USGXT.U32 UR8, UR8, 0xe ;  /* 0x0000000e0808789a */ /* 0x000fe40008000000 */
[----:B------:R-:W-:Y:S02]  /*7420*/  USGXT.U32 UR10, UR4, 0xe ;  /* 0x0000000e040a789a */ /* 0x000fe40008000000 */
[----:B------:R-:W-:-:S02]  /*7430*/  UIADD3 UR34, UP2, UPT, UR8, 0x100, URZ ;  /* 0x0000010008227890 */ /* 0x000fc4000ff5e0ff */
[----:B------:R-:W-:Y:S01]  /*7440*/  UIADD3 UR30, UP3, UPT, UR10, 0x2, URZ ;  /* 0x000000020a1e7890 */ /* 0x000fe2000ff7e0ff */
[----:B------:R-:W-:Y:S01]  /*7450*/  UMOV UR4, URZ ;  /* 0x000000ff00047c82 */ /* 0x000fe20008000000 */
[----:B------:R-:W-:Y:S01]  /*7460*/  UMOV UR36, 0x0 ;  /* 0x0000000000247882 */ /* 0x000fe20000000000 */
[----:B------:R-:W-:Y:S02]  /*7470*/  UIADD3.X UR35, UPT, UPT, UR4, 0x40004040, URZ, UP2, !UPT ;  /* 0x4000404004237890 */ /* 0x000fe400097fe4ff */
[----:B------:R-:W-:Y:S02]  /*7480*/  UIADD3.X UR31, UPT, UPT, UR4, 0x40004040, URZ, UP3, !UPT ;  /* 0x40004040041f7890 */ /* 0x000fe40009ffe4ff */
[----:B------:R-:W-:Y:S02]  /*7490*/  UIADD3.64 UR14, UPT, UPT, UR34, 0x100, URZ ;  /* 0x00000100220e7897 */ /* 0x000fe4000fffe0ff */
[----:B------:R-:W-:Y:S02]  /*74a0*/  UIADD3.64 UR16, UPT, UPT, UR30, 0x2, URZ ;  /* 0x000000021e107897 */ /* 0x000fe4000fffe0ff */
[----:B------:R-:W-:-:S02]  /*74b0*/  UIADD3.64 UR26, UPT, UPT, UR34, 0x200, URZ ;  /* 0x00000200221a7897 */ /* 0x000fc4000fffe0ff */
[----:B------:R-:W-:Y:S01]  /*74c0*/  UIADD3.64 UR28, UPT, UPT, UR30, 0x4, URZ ;  /* 0x000000041e1c7897 */ /* 0x000fe2000fffe0ff */
[----:B------:R-:W-:Y:S01]  /*74d0*/  UMOV UR37, 0x8208010 ;  /* 0x0820801000257882 */ /* 0x000fe20000000000 */
[----:B------:R-:W-:Y:S01]  /*74e0*/  UMOV UR9, 0x40004040 ;  /* 0x4000404000097882 */ /* 0x000fe20000000000 */
[----:B------:R-:W-:Y:S01]  /*74f0*/  UMOV UR11, 0x40004040 ;  /* 0x40004040000b7882 */ /* 0x000fe20000000000 */
[----:B------:R-:W-:Y:S01]  /*7500*/  UMOV UR38, 0x0 ;  /* 0x0000000000267882 */ /* 0x000fe20000000000 */
[----:B------:R-:W-:Y:S01]  /*7510*/  UMOV UR39, 0x8208010 ;  /* 0x0820801000277882 */ /* 0x000fe20000000000 */
[----:B------:R-:W-:Y:S01]  /*7520*/  UMOV UR40, 0x0 ;  /* 0x0000000000287882 */ /* 0x000fe20000000000 */
[----:B------:R-:W-:Y:S01]  /*7530*/  UMOV UR41, 0x8208010 ;  /* 0x0820801000297882 */ /* 0x000fe20000000000 */
[----:B------:R-:W-:Y:S01]  /*7540*/  UMOV UR4, UR6 ;  /* 0x0000000600047c82 */ /* 0x000fe20008000000 */
[----:B------:R-:W-:Y:S01]  /*7550*/  UMOV UR5, URZ ;  /* 0x000000ff00057c82 */ /* 0x000fe20008000000 */
[----:B------:R0:W-:Y:S01]  /*7560*/  UTCQMMA gdesc[UR8], gdesc[UR10], tmem[UR19], tmem[UR36], idesc[UR37], !UPT ;  /* 0x00ff240a080075ea */ /* 0x0001e2000f800313 */
[----:B------:R-:W-:Y:S01]  /*7570*/  UMOV UR42, 0x0 ;  /* 0x00000000002a7882 */ /* 0x000fe20000000000 */
[----:B------:R-:W-:Y:S01]  /*7580*/  UMOV UR43, 0x8208010 ;  /* 0x08208010002b7882 */ /* 0x000fe20000000000 */
[----:B------:R0:W-:Y:S01]  /*7590*/  UTCQMMA gdesc[UR34], gdesc[UR30], tmem[UR19], tmem[UR38], idesc[UR39], UPT ;  /* 0x00ff261e220075ea */ /* 0x0001e2000b800313 */
[----:B------:R-:W-:Y:S01]  /*75a0*/  UMOV UR4, UR4 ;  /* 0x0000000400047c82 */ /* 0x000fe20008000000 */
[----:B------:R0:W-:Y:S01]  /*75b0*/  UTCQMMA gdesc[UR14], gdesc[UR16], tmem[UR19], tmem[UR40], idesc[UR41], UPT ;  /* 0x00ff28100e0075ea */ /* 0x0001e2000b800313 */
[----:B------:R0:W-:Y:S01]  /*75c0*/  UTCQMMA gdesc[UR26], gdesc[UR28], tmem[UR19], tmem[UR42], idesc[UR43], UPT ;  /* 0x00ff2a1c1a0075ea */ /* 0x0001e2000b800313 */
[----:B------:R0:W-:Y:S01]  /*75d0*/  UTCBAR [UR4], URZ ;  /* 0x000000ff040073e9 */ /* 0x0001e200080000ff */
[----:B------:R-:W-:Y:S01]  /*75e0*/  NOP ;  /* 0x0000000000007918 */ /* 0x000fe20000000000 */
.L_x_6:
[----:B------:R-:W-:Y:S05]  /*75f0*/  @!P0 BRA `(.L_x_7) ;  /* 0x0000000000088947 */ /* 0x000fea0003800000 */
[----:B------:R-:W1:Y:S02]  /*7600*/  SYNCS.PHASECHK.TRANS64.TRYWAIT P2, [UR23+0xc000], RZ ;  /* 0x00c000ffff0075a7 */ /* 0x000e640008041117 */
[----:B-1----:R-:W-:Y:S05]  /*7610*/  @!P2 BRA `(.L_x_8) ;  /* 0x000001b800f4a947 */ /* 0x002fea0003800000 */
.L_x_7:
[----:B------:R-:W2:Y:S01]  /*7620*/  LDL.64 R142, [R1+0x618] ;  /* 0x00061800018e7983 */ /* 0x000ea20000100a00 */
[----:B------:R-:W1:Y:S01]  /*7630*/  LDC R135, c[0x0][0x3d8] ;  /* 0x0000f600ff877b82 */ /* 0x000e620000000800 */
[----:B------:R-:W3:Y:S07]  /*7640*/  S2R R0, SR_TID.X ;  /* 0x0000000000007919 */ /* 0x000eee0000002100 */
[----:B------:R-:W-:Y:S08]  /*7650*/  BAR.SYNC.DEFER_BLOCKING 0x0 ;  /* 0x0000000000007b1d */ /* 0x000ff00000010000 */
[----:B------:R-:W4:Y:S01]  /*7660*/  LDC R140, c[0x0][0x3d8] ;  /* 0x0000f600ff8c7b82 */ /* 0x000f220000000800 */
[----:B------:R-:W-:Y:S01]  /*7670*/  PRMT R220, RZ, 0x7610, R220 ;  /* 0x00007610ffdc7816 */ /* 0x000fe200000000dc */
[----:B------:R-:W5:Y:S01]  /*7680*/  LDTM.x128 R4, tmem[UR21+0x80] ;  /* 0x00008015000479ee */ /* 0x000f6200083c0000 */
[----:B------:R-:W-:Y:S01]  /*7690*/  PRMT R203, RZ, 0x7610, R203 ;  /* 0x00007610ffcb7816 */ /* 0x000fe200000000cb */
[----:B0-----:R-:W5:Y:S01]  /*76a0*/  LDCU UR4, c[0x0][0x3a8] ;  /* 0x00007500ff0477ac */ /* 0x001f620008000800 */
[----:B---3--:R-:W-:Y:S01]  /*76b0*/  LOP3.LUT P2, RZ, R0, 0x7f, RZ, 0xc0, !PT ;  /* 0x0000007f00ff7812 */ /* 0x008fe2000784c0ff */
[----:B------:R-:W-:-:S02]  /*76c0*/  IMAD.SHL.U32 R0, R2, 0x2, RZ ;  /* 0x0000000202007824 */ /* 0x000fc400078e00ff */
[----:B------:R-:W-:Y:S02]  /*76d0*/  IMAD R2, R3, 0x3, RZ ;  /* 0x0000000303027824 */ /* 0x000fe400078e02ff */
[----:B------:R-:W-:Y:S02]  /*76e0*/  IMAD.SHL.U32 R3, R132, 0x4, RZ ;  /* 0x0000000484037824 */ /* 0x000fe400078e00ff */
[----:B------:R-:W0:Y:S06]  /*76f0*/  LDC R132, c[0x0][0x3d8] ;  /* 0x0000f600ff847b82 */ /* 0x000e2c0000000800 */
[----:B------:R-:W3:Y:S01]  /*7700*/  @!P2 SYNCS.CCTL.IV [UR23+0xc000] ;  /* 0x00c00000ff00a9b1 */ /* 0x000ee20008000017 */
[----:B------:R-:W-:Y:S01]  /*7710*/  IADD3 R146, P2, PT, R0, R138, RZ ;  /* 0x0000008a00927210 */ /* 0x000fe20007f5e0ff */
[----:B------:R-:W-:Y:S01]  /*7720*/  NOP ;  /* 0x0000000000007918 */ /* 0x000fe20000000000 */
        /* <DEDUP_REMOVED lines=76> */
[----:B------:R-:W-:Y:S01]  /*7bf0*/  ISETP.GT.AND P5, PT, R134, 0x2, PT ;  /* 0x000000028600780c */ /* 0x000fe20003fa4270 */
[----:B------:R-:W-:Y:S01]  /*7c00*/  UISETP.GT.AND UP2, UPT, UR24, -0x1, UPT ;  /* 0xffffffff1800788c */ /* 0x000fe2000bf44270 */
[----:B------:R-:W-:Y:S01]  /*7c10*/  LEA.HI.X.SX32 R147, R0, R139, 0x1, P2 ;  /* 0x0000008b00937211 */ /* 0x000fe200010f0eff */
[----:B-----5:R-:W-:Y:S01]  /*7c20*/  FMUL R62, R62, UR4 ;  /* 0x000000043e3e7c20 */ /* 0x020fe20008400000 */
[----:B------:R-:W-:Y:S01]  /*7c30*/  IADD3 R144, P2, PT, R2, R138, RZ ;  /* 0x0000008a02907210 */ /* 0x000fe20007f5e0ff */
[----:B------:R-:W-:-:S02]  /*7c40*/  IMAD R0, R141, 0x5, RZ ;  /* 0x000000058d007824 */ /* 0x000fc400078e02ff */
[----:B------:R-:W-:Y:S01]  /*7c50*/  FMUL R63, R63, UR4 ;  /* 0x000000043f3f7c20 */ /* 0x000fe20008400000 */
[----:B------:R-:W5:Y:S01]  /*7c60*/  LDC R141, c[0x0][0x3d8] ;  /* 0x0000f600ff8d7b82 */ /* 0x000f620000000800 */
[-C--:B------:R-:W-:Y:S01]  /*7c70*/  LEA.HI.X.SX32 R145, R2, R139.reuse, 0x1, P2 ;  /* 0x0000008b02917211 */ /* 0x080fe200010f0eff */
[----:B-1----:R-:W-:Y:S01]  /*7c80*/  IMAD.SHL.U32 R2, R135, 0x8, RZ ;  /* 0x0000000887027824 */ /* 0x002fe200078e00ff */
[----:B------:R-:W-:Y:S04]  /*7c90*/  STL.64 [R1+0x610], R146 ;  /* 0x0006109201007387 */ /* 0x000fe80000100a00 */
[----:B------:R1:W-:Y:S01]  /*7ca0*/  STL.64 [R1+0x608], R144 ;  /* 0x0006089001007387 */ /* 0x0003e20000100a00 */
[----:B------:R-:W0:Y:S03]  /*7cb0*/  LDC R135, c[0x0][0x3d8] ;  /* 0x0000f600ff877b82 */ /* 0x000e260000000800 */
[----:B------:R1:W3:Y:S04]  /*7cc0*/  @P0 LDG.E.U8 R203, desc[UR32][R144.64] ;  /* 0x0000002090cb0981 */ /* 0x0002e8000c1e1100 */
[----:B------:R-:W3:Y:S01]  /*7cd0*/  @P0 LDG.E.U8 R186, desc[UR32][R146.64] ;  /* 0x0000002092ba0981 */ /* 0x000ee2000c1e1100 */
[----:B------:R-:W-:Y:S01]  /*7ce0*/  FMUL R64, R64, UR4 ;  /* 0x0000000440407c20 */ /* 0x000fe20008400000 */
[----:B------:R-:W-:Y:S01]  /*7cf0*/  PRMT R201, RZ, 0x7610, R201 ;  /* 0x00007610ffc97816 */ /* 0x000fe200000000c9 */
[----:B------:R-:W-:Y:S01]  /*7d00*/  FMUL R65, R65, UR4 ;  /* 0x0000000441417c20 */ /* 0x000fe20008400000 */
[----:B------:R-:W-:Y:S01]  /*7d10*/  FMUL R66, R66, UR4 ;  /* 0x0000000442427c20 */ /* 0x000fe20008400000 */
[----:B------:R-:W-:Y:S01]  /*7d20*/  PRMT R183, RZ, 0x7610, R183 ;  /* 0x00007610ffb77816 */ /* 0x000fe200000000b7 */
[----:B------:R-:W-:Y:S01]  /*7d30*/  FMUL R67, R67, UR4 ;  /* 0x0000000443437c20 */ /* 0x000fe20008400000 */
[-C--:B-1----:R-:W-:Y:S01]  /*7d40*/  IADD3 R144, P2, PT, R0, R138.reuse, RZ ;  /* 0x0000008a00907210 */ /* 0x082fe20007f5e0ff */
[----:B------:R-:W-:Y:S01]  /*7d50*/  FMUL R68, R68, UR4 ;  /* 0x0000000444447c20 */ /* 0x000fe20008400000 */
[----:B------:R-:W-:Y:S01]  /*7d60*/  FMUL R69, R69, UR4 ;  /* 0x0000000445457c20 */ /* 0x000fe20008400000 */
[----:B------:R-:W-:Y:S01]  /*7d70*/  FMUL R70, R70, UR4 ;  /* 0x0000000446467c20 */ /* 0x000fe20008400000 */
[-C--:B------:R-:W-:Y:S01]  /*7d80*/  LEA.HI.X.SX32 R145, R0, R139.reuse, 0x1, P2 ;  /* 0x0000008b00917211 */ /* 0x080fe200010f0eff */
[----:B----4-:R-:W-:Y:S01]  /*7d90*/  IMAD R0, R140, 0x9, RZ ;  /* 0x000000098c007824 */ /* 0x010fe200078e02ff */
[----:B------:R-:W-:Y:S01]  /*7da0*/  IADD3 R246, P2, PT, R2, R138, RZ ;  /* 0x0000008a02f67210 */ /* 0x000fe20007f5e0ff */
[----:B------:R-:W1:Y:S01]  /*7db0*/  LDC R140, c[0x0][0x3d8] ;  /* 0x0000f600ff8c7b82 */ /* 0x000e620000000800 */
[----:B------:R-:W-:Y:S01]  /*7dc0*/  FMUL R72, R72, UR4 ;  /* 0x0000000448487c20 */ /* 0x000fe20008400000 */
[----:B------:R-:W4:Y:S01]  /*7dd0*/  @P0 LDG.E.U8 R242, desc[UR32][R144.64] ;  /* 0x0000002090f20981 */ /* 0x000f22000c1e1100 */
[----:B------:R-:W-:-:S02]  /*7de0*/  LEA.HI.X.SX32 R247, R2, R139, 0x1, P2 ;  /* 0x0000008b02f77211 */ /* 0x000fc400010f0eff */
[----:B------:R-:W-:Y:S01]  /*7df0*/  PRMT R216, RZ, 0x7610, R216 ;  /* 0x00007610ffd87816 */ /* 0x000fe200000000d8 */
[----:B------:R-:W-:Y:S01]  /*7e00*/  FMUL R76, R76, UR4 ;  /* 0x000000044c4c7c20 */ /* 0x000fe20008400000 */
[----:B------:R-:W-:Y:S01]  /*7e10*/  FMUL R77, R77, UR4 ;  /* 0x000000044d4d7c20 */ /* 0x000fe20008400000 */
[----:B------:R-:W3:Y:S01]  /*7e20*/  @P0 LDG.E.U8 R149, desc[UR32][R246.64] ;  /* 0x00000020f6950981 */ /* 0x000ee2000c1e1100 */
[----:B------:R-:W-:Y:S01]  /*7e30*/  FMUL R78, R78, UR4 ;  /* 0x000000044e4e7c20 */ /* 0x000fe20008400000 */
        /* <DEDUP_REMOVED lines=11> */
[----:B--2---:R2:W3:Y:S01]  /*7ef0*/  @P0 LDG.E.U8 R167, desc[UR32][R142.64] ;  /* 0x000000208ea70981 */ /* 0x0044e2000c1e1100 */
[----:B------:R-:W-:Y:S01]  /*7f00*/  FMUL R85, R85, UR4 ;  /* 0x0000000455557c20 */ /* 0x000fe20008400000 */
[----:B------:R-:W-:Y:S01]  /*7f10*/  FMUL R86, R86, UR4 ;  /* 0x0000000456567c20 */ /* 0x000fe20008400000 */
[----:B------:R-:W-:Y:S01]  /*7f20*/  FMUL R221, R112, UR4 ;  /* 0x0000000470dd7c20 */ /* 0x000fe20008400000 */
[----:B------:R-:W-:Y:S01]  /*7f30*/  FMUL R87, R87, UR4 ;  /* 0x0000000457577c20 */ /* 0x000fe20008400000 */
[----:B------:R-:W-:Y:S01]  /*7f40*/  FMUL R88, R88, UR4 ;  /* 0x0000000458587c20 */ /* 0x000fe20008400000 */
[----:B------:R-:W-:Y:S01]  /*7f50*/  FMUL R232, R113, UR4 ;  /* 0x0000000471e87c20 */ /* 0x000fe20008400000 */
[----:B------:R-:W-:Y:S01]  /*7f60*/  FMUL R228, R114, UR4 ;  /* 0x0000000472e47c20 */ /* 0x000fe20008400000 */
[----:B------:R-:W-:Y:S01]  /*7f70*/  PRMT R234, RZ, 0x7610, R234 ;  /* 0x00007610ffea7816 */ /* 0x000fe200000000ea */
[----:B------:R-:W-:Y:S01]  /*7f80*/  FMUL R89, R89, UR4 ;  /* 0x0000000459597c20 */ /* 0x000fe20008400000 */
[----:B--2---:R-:W-:Y:S01]  /*7f90*/  IADD3 R142, P3, PT, R3, R138, RZ ;  /* 0x0000008a038e7210 */ /* 0x004fe20007f7e0ff */
[----:B------:R-:W-:Y:S01]  /*7fa0*/  FMUL R90, R90, UR4 ;  /* 0x000000045a5a7c20 */ /* 0x000fe20008400000 */
[----:B------:R-:W-:Y:S01]  /*7fb0*/  FMUL R237, R115, UR4 ;  /* 0x0000000473ed7c20 */ /* 0x000fe20008400000 */
[----:B------:R-:W-:Y:S01]  /*7fc0*/  FMUL R243, R116, UR4 ;  /* 0x0000000474f37c20 */ /* 0x000fe20008400000 */
[----:B------:R-:W-:Y:S01]  /*7fd0*/  LEA.HI.X.SX32 R143, R3, R139, 0x1, P3 ;  /* 0x0000008b038f7211 */ /* 0x000fe200018f0eff */
[----:B------:R-:W-:Y:S01]  /*7fe0*/  FMUL R248, R120, UR4 ;  /* 0x0000000478f87c20 */ /* 0x000fe20008400000 */
[----:B------:R-:W-:Y:S01]  /*7ff0*/  FMUL R250, R121, UR4 ;  /* 0x0000000479fa7c20 */ /* 0x000fe20008400000 */
[----:B------:R-:W-:Y:S01]  /*8000*/  FMUL R251, R122, UR4 ;  /* 0x000000047afb7c20 */ /* 0x000fe20008400000 */
[----:B------:R-:W-:Y:S01]  /*8010*/  FMUL R96, R96, UR4 ;  /* 0x0000000460607c20 */ /* 0x000fe20008400000 */
[----:B------:R2:W-:Y:S04]  /*8020*/  STL.64 [R1+0x600], R142 ;  /* 0x0006008e01007387 */ /* 0x0005e80000100a00 */
[----:B------:R2:W3:Y:S01]  /*8030*/  @P0 LDG.E.U8 R220, desc[UR32][R142.64] ;  /* 0x000000208edc0981 */ /* 0x0004e2000c1e1100 */
[----:B0-----:R-:W-:-:S02]  /*8040*/  IMAD R3, R132, 0xa, RZ ;  /* 0x0000000a84037824 */ /* 0x001fc400078e02ff */
[----:B------:R-:W0:Y:S01]  /*8050*/  LDC R132, c[0x0][0x3d8] ;  /* 0x0000f600ff847b82 */ /* 0x000e220000000800 */
[----:B------:R-:W-:Y:S01]  /*8060*/  FMUL R249, R123, UR4 ;  /* 0x000000047bf97c20 */ /* 0x000fe20008400000 */
[----:B------:R-:W-:Y:S01]  /*8070*/  FMUL R252, R124, UR4 ;  /* 0x000000047cfc7c20 */ /* 0x000fe20008400000 */
[----:B------:R-:W-:Y:S01]  /*8080*/  FMUL R125, R125, UR4 ;  /* 0x000000047d7d7c20 */ /* 0x000fe20008400000 */
[----:B------:R-:W-:Y:S01]  /*8090*/  FMUL R126, R126, UR4 ;  /* 0x000000047e7e7c20 */ /* 0x000fe20008400000 */
[----:B------:R-:W-:Y:S01]  /*80a0*/  FMUL R97, R97, UR4 ;  /* 0x0000000461617c20 */ /* 0x000fe20008400000 */
[----:B------:R-:W-:Y:S01]  /*80b0*/  FMUL R127, R127, UR4 ;  /* 0x000000047f7f7c20 */ /* 0x000fe20008400000 */
[----:B------:R-:W-:Y:S01]  /*80c0*/  FMUL R128, R128, UR4 ;  /* 0x0000000480807c20 */ /* 0x000fe20008400000 */
[----:B--2---:R-:W2:Y:S01]  /*80d0*/  LDC R142, c[0x0][0x3d8] ;  /* 0x0000f600ff8e7b82 */ /* 0x004ea20000000800 */
[----:B------:R1:W-:Y:S01]  /*80e0*/  STL.64 [R1+0x5f8], R144 ;  /* 0x0005f89001007387 */ /* 0x0003e20000100a00 */
[----:B------:R-:W-:Y:S01]  /*80f0*/  IADD3 R146, P3, PT, R0, R138, RZ ;  /* 0x0000008a00927210 */ /* 0x000fe20007f7e0ff */
[----:B------:R-:W-:Y:S01]  /*8100*/  FMUL R99, R99, UR4 ;  /* 0x0000000463637c20 */ /* 0x000fe20008400000 */
[----:B------:R-:W-:Y:S01]  /*8110*/  FMUL R100, R100, UR4 ;  /* 0x0000000464647c20 */ /* 0x000fe20008400000 */
[----:B------:R-:W-:Y:S01]  /*8120*/  FMUL R129, R129, UR4 ;  /* 0x0000000481817c20 */ /* 0x000fe20008400000 */
[----:B------:R-:W-:Y:S01]  /*8130*/  LEA.HI.X.SX32 R147, R0, R139, 0x1, P3 ;  /* 0x0000008b00937211 */ /* 0x000fe200018f0eff */
[----:B-----5:R-:W-:-:S02]  /*8140*/  IMAD R0, R141, 0xb, RZ ;  /* 0x0000000b8d007824 */ /* 0x020fc400078e02ff */
[----:B------:R-:W-:Y:S01]  /*8150*/  FMUL R130, R130, UR4 ;  /* 0x0000000482827c20 */ /* 0x000fe20008400000 */
[----:B------:R-:W5:Y:S01]  /*8160*/  LDC R141, c[0x0][0x3d8] ;  /* 0x0000f600ff8d7b82 */ /* 0x000f620000000800 */
[----:B------:R-:W-:Y:S01]  /*8170*/  FMUL R131, R131, UR4 ;  /* 0x0000000483837c20 */ /* 0x000fe20008400000 */
[----:B------:R-:W-:Y:S01]  /*8180*/  FMUL R103, R103, UR4 ;  /* 0x0000000467677c20 */ /* 0x000fe20008400000 */
[----:B------:R-:W-:Y:S01]  /*8190*/  FMUL R109, R109, UR4 ;  /* 0x000000046d6d7c20 */ /* 0x000fe20008400000 */
[CC--:B-1----:R-:W-:Y:S01]  /*81a0*/  IADD3 R144, P2, PT, R3.reuse, R138.reuse, RZ ;  /* 0x0000008a03907210 */ /* 0x0c2fe20007f5e0ff */
[----:B------:R1:W-:Y:S03]  /*81b0*/  STL.64 [R1+0x5f0], R246 ;  /* 0x0005f0f601007387 */ /* 0x0003e60000100a00 */
[----:B------:R-:W-:Y:S01]  /*81c0*/  LEA.HI.X.SX32 R145, R3, R139, 0x1, P2 ;  /* 0x0000008b03917211 */ /* 0x000fe200010f0eff */
[----:B------:R-:W-:Y:S01]  /*81d0*/  IMAD R3, R135, 0xd, RZ ;  /* 0x0000000d87037824 */ /* 0x000fe200078e02ff */
[----:B------:R0:W3:Y:S01]  /*81e0*/  @P0 LDG.E.U8 R171, desc[UR32][R146.64] ;  /* 0x0000002092ab0981 */ /* 0x0000e2000c1e1100 */
[----:B------:R-:W5:Y:S01]  /*81f0*/  LDC R135, c[0x0][0x3d8] ;  /* 0x0000f600ff877b82 */ /* 0x000f620000000800 */
[----:B------:R-:W-:Y:S01]  /*8200*/  FMUL R110, R110, UR4 ;  /* 0x000000046e6e7c20 */ /* 0x000fe20008400000 */
[----:B------:R-:W-:Y:S01]  /*8210*/  FMUL R111, R111, UR4 ;  /* 0x000000046f6f7c20 */ /* 0x000fe20008400000 */
[----:B------:R-:W-:Y:S01]  /*8220*/  FMUL R117, R117, UR4 ;  /* 0x0000000475757c20 */ /* 0x000fe20008400000 */
[----:B--2---:R-:W-:Y:S01]  /*8230*/  IMAD R2, R142, 0xc, RZ ;  /* 0x0000000c8e027824 */ /* 0x004fe200078e02ff */
[----:B------:R0:W-:Y:S01]  /*8240*/  STL.64 [R1+0x5e8], R146 ;  /* 0x0005e89201007387 */ /* 0x0001e20000100a00 */
[----:B-1----:R-:W-:-:S03]  /*8250*/  IADD3 R246, P2, PT, R0, R138, RZ ;  /* 0x0000008a00f67210 */ /* 0x002fc60007f5e0ff */
[----:B------:R1:W-:Y:S01]  /*8260*/  STL.64 [R1+0x5e0], R144 ;  /* 0x0005e09001007387 */ /* 0x0003e20000100a00 */
[----:B------:R-:W-:-:S03]  /*8270*/  LEA.HI.X.SX32 R247, R0, R139, 0x1, P2 ;  /* 0x0000008b00f77211 */ /* 0x000fc600010f0eff */
[----:B------:R1:W2:Y:S01]  /*8280*/  @P0 LDG.E.U8 R185, desc[UR32][R144.64] ;  /* 0x0000002090b90981 */ /* 0x0002a2000c1e1100 */
[-C--:B0-----:R-:W-:Y:S01]  /*8290*/  IADD3 R146, P3, PT, R2, R138.reuse, RZ ;  /* 0x0000008a02927210 */ /* 0x081fe20007f7e0ff */
[----:B------:R-:W-:Y:S02]  /*82a0*/  IMAD.SHL.U32 R0, R132, 0x10, RZ ;  /* 0x0000001084007824 */ /* 0x000fe400078e00ff */
[----:B------:R-:W2:Y:S01]  /*82b0*/  @P0 LDG.E.U8 R202, desc[UR32][R246.64] ;  /* 0x00000020f6ca0981 */ /* 0x000ea2000c1e1100 */
[----:B------:R-:W0:Y:S01]  /*82c0*/  LDC R132, c[0x0][0x3d8] ;  /* 0x0000f600ff847b82 */ /* 0x000e220000000800 */
[----:B-1----:R-:W-:Y:S01]  /*82d0*/  IADD3 R144, P4, PT, R3, R138, RZ ;  /* 0x0000008a03907210 */ /* 0x002fe20007f9e0ff */
[----:B------:R-:W-:Y:S01]  /*82e0*/  FMUL R119, R119, UR4 ;  /* 0x0000000477777c20 */ /* 0x000fe20008400000 */
[-C--:B------:R-:W-:Y:S01]  /*82f0*/  LEA.HI.X.SX32 R147, R2, R139.reuse, 0x1, P3 ;  /* 0x0000008b02937211 */ /* 0x080fe200018f0eff */
[----:B------:R-:W3:Y:S01]  /*8300*/  @P0 LDG.E.U8 R150, desc[UR32][R138.64] ;  /* 0x000000208a960981 */ /* 0x000ee2000c1e1100 */
[----:B------:R-:W-:Y:S01]  /*8310*/  LEA.HI.X.SX32 R145, R3, R139, 0x1, P4 ;  /* 0x0000008b03917211 */ /* 0x000fe200020f0eff */
[----:B------:R-:W-:-:S02]  /*8320*/  IMAD R2, R140, 0x11, RZ ;  /* 0x000000118c027824 */ /* 0x000fc400078e02ff */
[----:B------:R-:W1:Y:S01]  /*8330*/  LDC R3, c[0x0][0x3d8] ;  /* 0x0000f600ff037b82 */ /* 0x000e620000000800 */
[----:B------:R-:W-:Y:S04]  /*8340*/  STL.64 [R1+0x5d8], R246 ;  /* 0x0005d8f601007387 */ /* 0x000fe80000100a00 */
[----:B------:R-:W-:Y:S01]  /*8350*/  STL.64 [R1+0x5d0], R146 ;  /* 0x0005d09201007387 */ /* 0x000fe20000100a00 */
[C---:B------:R-:W-:Y:S02]  /*8360*/  IADD3 R142, P3, PT, R2.reuse, R138, RZ ;  /* 0x0000008a028e7210 */ /* 0x040fe40007f7e0ff */
[----:B------:R-:W0:Y:S01]  /*8370*/  LDC R140, c[0x0][0x3d8] ;  /* 0x0000f600ff8c7b82 */ /* 0x000e220000000800 */
[----:B------:R5:W-:Y:S04]  /*8380*/  STL.64 [R1+0x5c8], R144 ;  /* 0x0005c89001007387 */ /* 0x000be80000100a00 */
[----:B------:R5:W2:Y:S01]  /*8390*/  @P0 LDG.E.U8 R241, desc[UR32][R144.64] ;  /* 0x0000002090f10981 */ /* 0x000aa2000c1e1100 */
[----:B------:R-:W-:Y:S01]  /*83a0*/  LEA.HI.X.SX32 R143, R2, R139, 0x1, P3 ;  /* 0x0000008b028f7211 */ /* 0x000fe200018f0eff */
[----:B-----5:R-:W-:-:S02]  /*83b0*/  IMAD R2, R135, 0x13, RZ ;  /* 0x0000001387027824 */ /* 0x020fc400078e02ff */
[----:B------:R-:W5:Y:S01]  /*83c0*/  LDC R135, c[0x0][0x3d8] ;  /* 0x0000f600ff877b82 */ /* 0x000f620000000800 */
[----:B------:R-:W2:Y:S04]  /*83d0*/  @P0 LDG.E.U8 R224, desc[UR32][R146.64] ;  /* 0x0000002092e00981 */ /* 0x000ea8000c1e1100 */
[----:B------:R-:W2:Y:S01]  /*83e0*/  @P0 LDG.E.U8 R170, desc[UR32][R142.64] ;  /* 0x000000208eaa0981 */ /* 0x000ea2000c1e1100 */
[----:B------:R-:W-:-:S04]  /*83f0*/  IADD3 R144, P2, PT, R0, R138, RZ ;  /* 0x0000008a00907210 */ /* 0x000fc80007f5e0ff */
[----:B------:R-:W-:Y:S01]  /*8400*/  LEA.HI.X.SX32 R145, R0, R139, 0x1, P2 ;  /* 0x0000008b00917211 */ /* 0x000fe200010f0eff */
[----:B------:R-:W-:Y:S02]  /*8410*/  IMAD R0, R141, 0x12, RZ ;  /* 0x000000128d007824 */ /* 0x000fe400078e02ff */
[----:B------:R-:W5:Y:S02]  /*8420*/  LDC R141, c[0x0][0x3d8] ;  /* 0x0000f600ff8d7b82 */ /* 0x000f640000000800 */
[----:B------:R1:W-:Y:S04]  /*8430*/  STL.64 [R1+0x5c0], R144 ;  /* 0x0005c09001007387 */ /* 0x0003e80000100a00 */
[----:B------:R1:W2:Y:S04]  /*8440*/  @P0 LDG.E.U8 R154, desc[UR32][R144.64] ;  /* 0x00000020909a0981 */ /* 0x0002a8000c1e1100 */
[----:B------:R0:W-:Y:S01]  /*8450*/  STL.64 [R1+0x5b8], R142 ;  /* 0x0005b88e01007387 */ /* 0x0001e20000100a00 */
[----:B-1----:R-:W-:-:S02]  /*8460*/  IADD3 R144, P2, PT, R0, R138, RZ ;  /* 0x0000008a00907210 */ /* 0x002fc40007f5e0ff */
[----:B0-----:R-:W-:Y:S02]  /*8470*/  IADD3 R142, P3, PT, R2, R138, RZ ;  /* 0x0000008a028e7210 */ /* 0x001fe40007f7e0ff */
[-C--:B------:R-:W-:Y:S02]  /*8480*/  LEA.HI.X.SX32 R145, R0, R139.reuse, 0x1, P2 ;  /* 0x0000008b00917211 */ /* 0x080fe400010f0eff */
[----:B------:R-:W-:Y:S01]  /*8490*/  LEA.HI.X.SX32 R143, R2, R139, 0x1, P3 ;  /* 0x0000008b028f7211 */ /* 0x000fe200018f0eff */
[----:B------:R-:W-:Y:S02]  /*84a0*/  IMAD R0, R132, 0x14, RZ ;  /* 0x0000001484007824 */ /* 0x000fe400078e02ff */
[----:B------:R-:W-:Y:S01]  /*84b0*/  STL.64 [R1+0x5b0], R144 ;  /* 0x0005b09001007387 */ /* 0x000fe20000100a00 */
[----:B------:R-:W0:Y:S03]  /*84c0*/  LDC R132, c[0x0][0x3d8] ;  /* 0x0000f600ff847b82 */ /* 0x000e260000000800 */
[----:B------:R1:W-:Y:S01]  /*84d0*/  STL.64 [R1+0x5a8], R142 ;  /* 0x0005a88e01007387 */ /* 0x0003e20000100a00 */
[----:B------:R-:W-:-:S03]  /*84e0*/  IMAD R3, R3, 0x15, RZ ;  /* 0x0000001503037824 */ /* 0x000fc600078e02ff */
[----:B------:R1:W2:Y:S01]  /*84f0*/  @P0 LDG.E.U8 R206, desc[UR32][R142.64] ;  /* 0x000000208ece0981 */ /* 0x0002a2000c1e1100 */
[-C--:B------:R-:W-:Y:S01]  /*8500*/  IADD3 R246, P2, PT, R0, R138.reuse, RZ ;  /* 0x0000008a00f67210 */ /* 0x080fe20007f5e0ff */
[----:B------:R-:W-:Y:S01]  /*8510*/  IMAD R2, R140, 0x18, RZ ;  /* 0x000000188c027824 */ /* 0x000fe200078e02ff */
[CC--:B------:R-:W-:Y:S01]  /*8520*/  IADD3 R146, P3, PT, R3.reuse, R138.reuse, RZ ;  /* 0x0000008a03927210 */ /* 0x0c0fe20007f7e0ff */
[----:B------:R5:W2:Y:S01]  /*8530*/  @P0 LDG.E.U8 R184, desc[UR32][R144.64] ;  /* 0x0000002090b80981 */ /* 0x000aa2000c1e1100 */
[----:B-1----:R-:W1:Y:S01]  /*8540*/  LDC R142, c[0x0][0x3d8] ;  /* 0x0000f600ff8e7b82 */ /* 0x002e620000000800 */
[-C--:B------:R-:W-:Y:S02]  /*8550*/  LEA.HI.X.SX32 R247, R0, R139.reuse, 0x1, P2 ;  /* 0x0000008b00f77211 */ /* 0x080fe400010f0eff */
[CC--:B-----5:R-:W-:Y:S02]  /*8560*/  IADD3 R144, P2, PT, R2.reuse, R138.reuse, RZ ;  /* 0x0000008a02907210 */ /* 0x0e0fe40007f5e0ff */
[-C--:B------:R-:W-:Y:S01]  /*8570*/  LEA.HI.X.SX32 R147, R3, R139.reuse, 0x1, P3 ;  /* 0x0000008b03937211 */ /* 0x080fe200018f0eff */
[----:B------:R-:W-:Y:S01]  /*8580*/  IMAD R0, R141, 0x19, RZ ;  /* 0x000000198d007824 */ /* 0x000fe200078e02ff */
[----:B------:R-:W-:Y:S01]  /*8590*/  LEA.HI.X.SX32 R145, R2, R139, 0x1, P2 ;  /* 0x0000008b02917211 */ /* 0x000fe200010f0eff */
[----:B------:R-:W5:Y:S01]  /*85a0*/  LDC R140, c[0x0][0x3d8] ;  /* 0x0000f600ff8c7b82 */ /* 0x000f620000000800 */
[----:B------:R-:W-:Y:S01]  /*85b0*/  IMAD R2, R135, 0x1a, RZ ;  /* 0x0000001a87027824 */ /* 0x000fe200078e02ff */
[----:B------:R-:W-:Y:S04]  /*85c0*/  STL.64 [R1+0x5a0], R246 ;  /* 0x0005a0f601007387 */ /* 0x000fe80000100a00 */
[----:B------:R-:W-:Y:S02]  /*85d0*/  STL.64 [R1+0x598], R146 ;  /* 0x0005989201007387 */ /* 0x000fe40000100a00 */
[----:B------:R-:W4:Y:S02]  /*85e0*/  LDC R3, c[0x0][0x3d8] ;  /* 0x0000f600ff037b82 */ /* 0x000f240000000800 */
[----:B------:R0:W-:Y:S04]  /*85f0*/  STL.64 [R1+0x590], R144 ;  /* 0x0005909001007387 */ /* 0x0001e80000100a00 */
[----:B------:R0:W2:Y:S02]  /*8600*/  @P0 LDG.E.U8 R153, desc[UR32][R144.64] ;  /* 0x0000002090990981 */ /* 0x0000a4000c1e1100 */
[----:B------:R-:W5:Y:S02]  /*8610*/  LDC R135, c[0x0][0x3d8] ;  /* 0x0000f600ff877b82 */ /* 0x000f640000000800 */
[----:B------:R0:W2:Y:S04]  /*8620*/  @P0 LDG.E.U8 R240, desc[UR32][R146.64] ;  /* 0x0000002092f00981 */ /* 0x0000a8000c1e1100 */
[----:B------:R-:W2:Y:S01]  /*8630*/  @P0 LDG.E.U8 R223, desc[UR32][R246.64] ;  /* 0x00000020f6df0981 */ /* 0x000ea2000c1e1100 */
[-C--:B0-----:R-:W-:Y:S01]  /*8640*/  IADD3 R144, P2, PT, R0, R138.reuse, RZ ;  /* 0x0000008a00907210 */ /* 0x081fe20007f5e0ff */
[----:B------:R-:W0:Y:S01]  /*8650*/  LDC R141, c[0x0][0x3d8] ;  /* 0x0000f600ff8d7b82 */ /* 0x000e220000000800 */
[----:B------:R-:W-:-:S02]  /*8660*/  IADD3 R146, P3, PT, R2, R138, RZ ;  /* 0x0000008a02927210 */ /* 0x000fc40007f7e0ff */
[-C--:B------:R-:W-:Y:S01]  /*8670*/  LEA.HI.X.SX32 R145, R0, R139.reuse, 0x1, P2 ;  /* 0x0000008b00917211 */ /* 0x080fe200010f0eff */
[----:B------:R-:W-:Y:S01]  /*8680*/  IMAD R0, R132, 0x1b, RZ ;  /* 0x0000001b84007824 */ /* 0x000fe200078e02ff */
[----:B------:R-:W-:Y:S01]  /*8690*/  LEA.HI.X.SX32 R147, R2, R139, 0x1, P3 ;  /* 0x0000008b02937211 */ /* 0x000fe200018f0eff */
[----:B-1----:R-:W-:Y:S02]  /*86a0*/  IMAD R2, R142, 0x1c, RZ ;  /* 0x0000001c8e027824 */ /* 0x002fe400078e02ff */
[----:B------:R-:W1:Y:S01]  /*86b0*/  LDC R132, c[0x0][0x3d8] ;  /* 0x0000f600ff847b82 */ /* 0x000e620000000800 */
[----:B------:R4:W-:Y:S04]  /*86c0*/  STL.64 [R1+0x588], R144 ;  /* 0x0005889001007387 */ /* 0x0009e80000100a00 */
[----:B------:R4:W2:Y:S01]  /*86d0*/  @P0 LDG.E.U8 R169, desc[UR32][R144.64] ;  /* 0x0000002090a90981 */ /* 0x0008a2000c1e1100 */
[----:B------:R-:W-:Y:S01]  /*86e0*/  IADD3 R142, P3, PT, R2, R138, RZ ;  /* 0x0000008a028e7210 */ /* 0x000fe20007f7e0ff */
[----:B----4-:R-:W-:-:S02]  /*86f0*/  IMAD.SHL.U32 R3, R3, 0x20, RZ ;  /* 0x0000002003037824 */ /* 0x010fc400078e00ff */
[----:B------:R4:W2:Y:S01]  /*8700*/  @P0 LDG.E.U8 R189, desc[UR32][R146.64] ;  /* 0x0000002092bd0981 */ /* 0x0008a2000c1e1100 */
[-C--:B------:R-:W-:Y:S02]  /*8710*/  LEA.HI.X.SX32 R143, R2, R139.reuse, 0x1, P3 ;  /* 0x0000008b028f7211 */ /* 0x080fe400018f0eff */
[CC--:B------:R-:W-:Y:S01]  /*8720*/  IADD3 R144, P2, PT, R0.reuse, R138.reuse, RZ ;  /* 0x0000008a00907210 */ /* 0x0c0fe20007f5e0ff */
[----:B------:R4:W-:Y:S03]  /*8730*/  STL.64 [R1+0x580], R146 ;  /* 0x0005809201007387 */ /* 0x0009e60000100a00 */
[-C--:B------:R-:W-:Y:S01]  /*8740*/  LEA.HI.X.SX32 R145, R0, R139.reuse, 0x1, P2 ;  /* 0x0000008b00917211 */ /* 0x080fe200010f0eff */
[----:B-----5:R-:W-:Y:S01]  /*8750*/  IMAD R0, R140, 0x1d, RZ ;  /* 0x0000001d8c007824 */ /* 0x020fe200078e02ff */
[----:B------:R5:W2:Y:S01]  /*8760*/  @P0 LDG.E.U8 R222, desc[UR32][R142.64] ;  /* 0x000000208ede0981 */ /* 0x000aa2000c1e1100 */
[----:B------:R-:W1:Y:S03]  /*8770*/  LDC R140, c[0x0][0x3d8] ;  /* 0x0000f600ff8c7b82 */ /* 0x000e660000000800 */
[----:B------:R-:W-:Y:S04]  /*8780*/  STL.64 [R1+0x578], R144 ;  /* 0x0005789001007387 */ /* 0x000fe80000100a00 */
[----:B------:R5:W-:Y:S01]  /*8790*/  STL.64 [R1+0x570], R142 ;  /* 0x0005708e01007387 */ /* 0x000be20000100a00 */
[CC--:B------:R-:W-:Y:S01]  /*87a0*/  IADD3 R246, P2, PT, R0.reuse, R138.reuse, RZ ;  /* 0x0000008a00f67210 */ /* 0x0c0fe20007f5e0ff */
[----:B------:R-:W-:Y:S01]  /*87b0*/  IMAD R2, R135, 0x21, RZ ;  /* 0x0000002187027824 */ /* 0x000fe200078e02ff */
[----:B----4-:R-:W-:Y:S01]  /*87c0*/  IADD3 R146, P3, PT, R3, R138, RZ ;  /* 0x0000008a03927210 */ /* 0x010fe20007f7e0ff */
[----:B------:R4:W2:Y:S01]  /*87d0*/  @P0 LDG.E.U8 R205, desc[UR32][R144.64] ;  /* 0x0000002090cd0981 */ /* 0x0008a2000c1e1100 */
[----:B-----5:R-:W5:Y:S01]  /*87e0*/  LDC R142, c[0x0][0x3d8] ;  /* 0x0000f600ff8e7b82 */ /* 0x020f620000000800 */
[----:B------:R-:W-:-:S02]  /*87f0*/  LEA.HI.X.SX32 R247, R0, R139, 0x1, P2 ;  /* 0x0000008b00f77211 */ /* 0x000fc400010f0eff */
[CC--:B----4-:R-:W-:Y:S02]  /*8800*/  IADD3 R144, P2, PT, R2.reuse, R138.reuse, RZ ;  /* 0x0000008a02907210 */ /* 0x0d0fe40007f5e0ff */
[-C--:B------:R-:W-:Y:S01]  /*8810*/  LEA.HI.X.SX32 R147, R3, R139.reuse, 0x1, P3 ;  /* 0x0000008b03937211 */ /* 0x080fe200018f0eff */
[----:B0-----:R-:W-:Y:S01]  /*8820*/  IMAD R0, R141, 0x22, RZ ;  /* 0x000000228d007824 */ /* 0x001fe200078e02ff */
[----:B------:R-:W-:Y:S01]  /*8830*/  LEA.HI.X.SX32 R145, R2, R139, 0x1, P2 ;  /* 0x0000008b02917211 */ /* 0x000fe200010f0eff */
[----:B------:R-:W0:Y:S01]  /*8840*/  LDC R135, c[0x0][0x3d8] ;  /* 0x0000f600ff877b82 */ /* 0x000e220000000800 */
[----:B-1----:R-:W-:Y:S01]  /*8850*/  IMAD R2, R132, 0x23, RZ ;  /* 0x0000002384027824 */ /* 0x002fe200078e02ff */
[----:B------:R-:W-:Y:S04]  /*8860*/  STL.64 [R1+0x568], R246 ;  /* 0x000568f601007387 */ /* 0x000fe80000100a00 */
[----:B------:R-:W-:Y:S02]  /*8870*/  STL.64 [R1+0x560], R146 ;  /* 0x0005609201007387 */ /* 0x000fe40000100a00 */
[----:B------:R-:W1:Y:S02]  /*8880*/  LDC R3, c[0x0][0x3d8] ;  /* 0x0000f600ff037b82 */ /* 0x000e640000000800 */
[----:B------:R4:W-:Y:S04]  /*8890*/  STL.64 [R1+0x558], R144 ;  /* 0x0005589001007387 */ /* 0x0009e80000100a00 */
[----:B------:R4:W2:Y:S02]  /*88a0*/  @P0 LDG.E.U8 R174, desc[UR32][R144.64] ;  /* 0x0000002090ae0981 */ /* 0x0008a4000c1e1100 */
[----:B------:R-:W0:Y:S02]  /*88b0*/  LDC R132, c[0x0][0x3d8] ;  /* 0x0000f600ff847b82 */ /* 0x000e240000000800 */
[----:B------:R4:W2:Y:S04]  /*88c0*/  @P0 LDG.E.U8 R152, desc[UR32][R146.64] ;  /* 0x0000002092980981 */ /* 0x0008a8000c1e1100 */
[----:B------:R-:W2:Y:S01]  /*88d0*/  @P0 LDG.E.U8 R239, desc[UR32][R246.64] ;  /* 0x00000020f6ef0981 */ /* 0x000ea2000c1e1100 */
[-C--:B----4-:R-:W-:Y:S01]  /*88e0*/  IADD3 R144, P2, PT, R0, R138.reuse, RZ ;  /* 0x0000008a00907210 */ /* 0x090fe20007f5e0ff */
[----:B------:R-:W4:Y:S01]  /*88f0*/  LDC R141, c[0x0][0x3d8] ;  /* 0x0000f600ff8d7b82 */ /* 0x000f220000000800 */
[----:B------:R-:W-:-:S02]  /*8900*/  IADD3 R146, P3, PT, R2, R138, RZ ;  /* 0x0000008a02927210 */ /* 0x000fc40007f7e0ff */
[-C--:B------:R-:W-:Y:S01]  /*8910*/  LEA.HI.X.SX32 R145, R0, R139.reuse, 0x1, P2 ;  /* 0x0000008b00917211 */ /* 0x080fe200010f0eff */
[----:B-----5:R-:W-:Y:S01]  /*8920*/  IMAD R0, R142, 0x24, RZ ;  /* 0x000000248e007824 */ /* 0x020fe200078e02ff */
[----:B------:R-:W-:Y:S01]  /*8930*/  LEA.HI.X.SX32 R147, R2, R139, 0x1, P3 ;  /* 0x0000008b02937211 */ /* 0x000fe200018f0eff */
[----:B------:R-:W-:Y:S02]  /*8940*/  IMAD R2, R140, 0x25, RZ ;  /* 0x000000258c027824 */ /* 0x000fe400078e02ff */
[----:B------:R5:W-:Y:S01]  /*8950*/  STL.64 [R1+0x550], R144 ;  /* 0x0005509001007387 */ /* 0x000be20000100a00 */
[----:B------:R-:W4:Y:S03]  /*8960*/  LDC R140, c[0x0][0x3d8] ;  /* 0x0000f600ff8c7b82 */ /* 0x000f260000000800 */
[----:B------:R5:W2:Y:S01]  /*8970*/  @P0 LDG.E.U8 R188, desc[UR32][R144.64] ;  /* 0x0000002090bc0981 */ /* 0x000aa2000c1e1100 */
[----:B------:R-:W-:Y:S01]  /*8980*/  IADD3 R142, P3, PT, R2, R138, RZ ;  /* 0x0000008a028e7210 */ /* 0x000fe20007f7e0ff */
[----:B-1----:R-:W-:-:S02]  /*8990*/  IMAD R3, R3, 0x29, RZ ;  /* 0x0000002903037824 */ /* 0x002fc400078e02ff */
[----:B------:R1:W2:Y:S01]  /*89a0*/  @P0 LDG.E.U8 R204, desc[UR32][R146.64] ;  /* 0x0000002092cc0981 */ /* 0x0002a2000c1e1100 */
[-C--:B------:R-:W-:Y:S02]  /*89b0*/  LEA.HI.X.SX32 R143, R2, R139.reuse, 0x1, P3 ;  /* 0x0000008b028f7211 */ /* 0x080fe400018f0eff */
[CC--:B-----5:R-:W-:Y:S01]  /*89c0*/  IADD3 R144, P2, PT, R0.reuse, R138.reuse, RZ ;  /* 0x0000008a00907210 */ /* 0x0e0fe20007f5e0ff */
[----:B------:R1:W-:Y:S03]  /*89d0*/  STL.64 [R1+0x548], R146 ;  /* 0x0005489201007387 */ /* 0x0003e60000100a00 */
[-C--:B------:R-:W-:Y:S01]  /*89e0*/  LEA.HI.X.SX32 R145, R0, R139.reuse, 0x1, P2 ;  /* 0x0000008b00917211 */ /* 0x080fe200010f0eff */
[----:B0-----:R-:W-:Y:S01]  /*89f0*/  IMAD R0, R135, 0x28, RZ ;  /* 0x0000002887007824 */ /* 0x001fe200078e02ff */
[----:B------:R0:W5:Y:S01]  /*8a00*/  @P0 LDG.E.U8 R245, desc[UR32][R142.64] ;  /* 0x000000208ef50981 */ /* 0x000162000c1e1100 */
[----:B------:R-:W3:Y:S03]  /*8a10*/  LDC R135, c[0x0][0x3d8] ;  /* 0x0000f600ff877b82 */ /* 0x000ee60000000800 */
[----:B------:R-:W-:Y:S04]  /*8a20*/  STL.64 [R1+0x540], R144 ;  /* 0x0005409001007387 */ /* 0x000fe80000100a00 */
[----:B------:R0:W-:Y:S01]  /*8a30*/  STL.64 [R1+0x538], R142 ;  /* 0x0005388e01007387 */ /* 0x0001e20000100a00 */
[-C--:B------:R-:W-:Y:S01]  /*8a40*/  IADD3 R246, P2, PT, R0, R138.reuse, RZ ;  /* 0x0000008a00f67210 */ /* 0x080fe20007f5e0ff */
[----:B------:R-:W-:Y:S01]  /*8a50*/  IMAD R2, R132, 0x2a, RZ ;  /* 0x0000002a84027824 */ /* 0x000fe200078e02ff */
[-C--:B-1----:R-:W-:Y:S01]  /*8a60*/  IADD3 R146, P3, PT, R3, R138.reuse, RZ ;  /* 0x0000008a03927210 */ /* 0x082fe20007f7e0ff */
[----:B------:R1:W2:Y:S01]  /*8a70*/  @P0 LDG.E.U8 R227, desc[UR32][R144.64] ;  /* 0x0000002090e30981 */ /* 0x0002a2000c1e1100 */
[----:B------:R-:W-:Y:S01]  /*8a80*/  LEA.HI.X.SX32 R247, R0, R139, 0x1, P2 ;  /* 0x0000008b00f77211 */ /* 0x000fe200010f0eff */
[----:B------:R-:W3:Y:S08]  /*8a90*/  LDC R132, c[0x0][0x3d8] ;  /* 0x0000f600ff847b82 */ /* 0x000ef00000000800 */
[----:B0-----:R-:W0:Y:S01]  /*8aa0*/  LDC R142, c[0x0][0x3d8] ;  /* 0x0000f600ff8e7b82 */ /* 0x001e220000000800 */
[----:B-1----:R-:W-:-:S02]  /*8ab0*/  IADD3 R144, P2, PT, R2, R138, RZ ;  /* 0x0000008a02907210 */ /* 0x002fc40007f5e0ff */
[-C--:B------:R-:W-:Y:S01]  /*8ac0*/  LEA.HI.X.SX32 R147, R3, R139.reuse, 0x1, P3 ;  /* 0x0000008b03937211 */ /* 0x080fe200018f0eff */
[----:B----4-:R-:W-:Y:S01]  /*8ad0*/  IMAD R0, R141, 0x2b, RZ ;  /* 0x0000002b8d007824 */ /* 0x010fe200078e02ff */
[----:B------:R-:W-:Y:S01]  /*8ae0*/  LEA.HI.X.SX32 R145, R2, R139, 0x1, P2 ;  /* 0x0000008b02917211 */ /* 0x000fe200010f0eff */
[----:B------:R-:W-:Y:S01]  /*8af0*/  IMAD R2, R140, 0x2c, RZ ;  /* 0x0000002c8c027824 */ /* 0x000fe200078e02ff */
[----:B------:R-:W-:Y:S01]  /*8b00*/  STL.64 [R1+0x530], R246 ;  /* 0x000530f601007387 */ /* 0x000fe20000100a00 */
[----:B------:R-:W1:Y:S03]  /*8b10*/  LDC R3, c[0x0][0x3d8] ;  /* 0x0000f600ff037b82 */ /* 0x000e660000000800 */
[----:B------:R-:W-:Y:S04]  /*8b20*/  STL.64 [R1+0x528], R146 ;  /* 0x0005289201007387 */ /* 0x000fe80000100a00 */
[----:B------:R4:W-:Y:S01]  /*8b30*/  STL.64 [R1+0x520], R144 ;  /* 0x0005209001007387 */ /* 0x0009e20000100a00 */
[----:B------:R-:W1:Y:S03]  /*8b40*/  LDC R140, c[0x0][0x3d8] ;  /* 0x0000f600ff8c7b82 */ /* 0x000e660000000800 */
[----:B------:R4:W2:Y:S04]  /*8b50*/  @P0 LDG.E.U8 R187, desc[UR32][R144.64] ;  /* 0x0000002090bb0981 */ /* 0x0008a8000c1e1100 */
[----:B------:R3:W2:Y:S01]  /*8b60*/  @P0 LDG.E.U8 R173, desc[UR32][R146.64] ;  /* 0x0000002092ad0981 */ /* 0x0006a2000c1e1100 */
[----:B------:R-:W1:Y:S03]  /*8b70*/  LDC R141, c[0x0][0x3d8] ;  /* 0x0000f600ff8d7b82 */ /* 0x000e660000000800 */
[----:B------:R-:W2:Y:S01]  /*8b80*/  @P0 LDG.E.U8 R157, desc[UR32][R246.64] ;  /* 0x00000020f69d0981 */ /* 0x000ea2000c1e1100 */
[----:B----4-:R-:W-:-:S02]  /*8b90*/  IADD3 R144, P2, PT, R0, R138, RZ ;  /* 0x0000008a00907210 */ /* 0x010fc40007f5e0ff */
[-C--:B---3--:R-:W-:Y:S02]  /*8ba0*/  IADD3 R146, P3, PT, R2, R138.reuse, RZ ;  /* 0x0000008a02927210 */ /* 0x088fe40007f7e0ff */
[-C--:B------:R-:W-:Y:S01]  /*8bb0*/  LEA.HI.X.SX32 R145, R0, R139.reuse, 0x1, P2 ;  /* 0x0000008b00917211 */ /* 0x080fe200010f0eff */
[----:B------:R-:W-:Y:S01]  /*8bc0*/  IMAD R0, R135, 0x2d, RZ ;  /* 0x0000002d87007824 */ /* 0x000fe200078e02ff */
[----:B------:R-:W-:Y:S01]  /*8bd0*/  LEA.HI.X.SX32 R147, R2, R139, 0x1, P3 ;  /* 0x0000008b02937211 */ /* 0x000fe200018f0eff */
[----:B0-----:R-:W-:Y:S01]  /*8be0*/  IMAD R2, R142, 0x30, RZ ;  /* 0x000000308e027824 */ /* 0x001fe200078e02ff */
[----:B------:R-:W0:Y:S01]  /*8bf0*/  LDC R135, c[0x0][0x3d8] ;  /* 0x0000f600ff877b82 */ /* 0x000e220000000800 */
[----:B------:R3:W-:Y:S04]  /*8c00*/  STL.64 [R1+0x518], R144 ;  /* 0x0005189001007387 */ /* 0x0007e80000100a00 */
[----:B------:R3:W4:Y:S01]  /*8c10*/  @P0 LDG.E.U8 R210, desc[UR32][R144.64] ;  /* 0x0000002090d20981 */ /* 0x000722000c1e1100 */
[----:B------:R-:W-:Y:S01]  /*8c20*/  IADD3 R142, P3, PT, R2, R138, RZ ;  /* 0x0000008a028e7210 */ /* 0x000fe20007f7e0ff */
[----:B-1----:R-:W-:-:S02]  /*8c30*/  IMAD R3, R3, 0x32, RZ ;  /* 0x0000003203037824 */ /* 0x002fc400078e02ff */
[----:B------:R1:W2:Y:S01]  /*8c40*/  @P0 LDG.E.U8 R226, desc[UR32][R146.64] ;  /* 0x0000002092e20981 */ /* 0x0002a2000c1e1100 */
[-C--:B------:R-:W-:Y:S02]  /*8c50*/  LEA.HI.X.SX32 R143, R2, R139.reuse, 0x1, P3 ;  /* 0x0000008b028f7211 */ /* 0x080fe400018f0eff */
[CC--:B---3--:R-:W-:Y:S01]  /*8c60*/  IADD3 R144, P2, PT, R0.reuse, R138.reuse, RZ ;  /* 0x0000008a00907210 */ /* 0x0c8fe20007f5e0ff */
[----:B------:R1:W-:Y:S03]  /*8c70*/  STL.64 [R1+0x510], R146 ;  /* 0x0005109201007387 */ /* 0x0003e60000100a00 */
[-C--:B------:R-:W-:Y:S01]  /*8c80*/  LEA.HI.X.SX32 R145, R0, R139.reuse, 0x1, P2 ;  /* 0x0000008b00917211 */ /* 0x080fe200010f0eff */
[----:B------:R-:W-:Y:S01]  /*8c90*/  IMAD R0, R132, 0x31, RZ ;  /* 0x0000003184007824 */ /* 0x000fe200078e02ff */
[----:B------:R3:W2:Y:S01]  /*8ca0*/  @P0 LDG.E.U8 R156, desc[UR32][R142.64] ;  /* 0x000000208e9c0981 */ /* 0x0006a2000c1e1100 */
[----:B------:R-:W0:Y:S03]  /*8cb0*/  LDC R132, c[0x0][0x3d8] ;  /* 0x0000f600ff847b82 */ /* 0x000e260000000800 */
[----:B------:R-:W-:Y:S04]  /*8cc0*/  STL.64 [R1+0x508], R144 ;  /* 0x0005089001007387 */ /* 0x000fe80000100a00 */
[----:B------:R3:W-:Y:S01]  /*8cd0*/  STL.64 [R1+0x500], R142 ;  /* 0x0005008e01007387 */ /* 0x0007e20000100a00 */
[-C--:B------:R-:W-:Y:S01]  /*8ce0*/  IADD3 R246, P2, PT, R0, R138.reuse, RZ ;  /* 0x0000008a00f67210 */ /* 0x080fe20007f5e0ff */
[----:B------:R-:W-:Y:S01]  /*8cf0*/  IMAD R2, R140, 0x33, RZ ;  /* 0x000000338c027824 */ /* 0x000fe200078e02ff */
[-C--:B-1----:R-:W-:Y:S01]  /*8d00*/  IADD3 R146, P3, PT, R3, R138.reuse, RZ ;  /* 0x0000008a03927210 */ /* 0x082fe20007f7e0ff */
[----:B------:R1:W2:Y:S01]  /*8d10*/  @P0 LDG.E.U8 R244, desc[UR32][R144.64] ;  /* 0x0000002090f40981 */ /* 0x0002a2000c1e1100 */
[----:B------:R-:W-:Y:S01]  /*8d20*/  LEA.HI.X.SX32 R247, R0, R139, 0x1, P2 ;  /* 0x0000008b00f77211 */ /* 0x000fe200010f0eff */
[----:B------:R-:W0:Y:S08]  /*8d30*/  LDC R140, c[0x0][0x3d8] ;  /* 0x0000f600ff8c7b82 */ /* 0x000e300000000800 */
[----:B---3--:R-:W3:Y:S01]  /*8d40*/  LDC R142, c[0x0][0x3d8] ;  /* 0x0000f600ff8e7b82 */ /* 0x008ee20000000800 */
[----:B-1----:R-:W-:-:S02]  /*8d50*/  IADD3 R144, P2, PT, R2, R138, RZ ;  /* 0x0000008a02907210 */ /* 0x002fc40007f5e0ff */
[-C--:B------:R-:W-:Y:S01]  /*8d60*/  LEA.HI.X.SX32 R147, R3, R139.reuse, 0x1, P3 ;  /* 0x0000008b03937211 */ /* 0x080fe200018f0eff */
[----:B------:R-:W-:Y:S01]  /*8d70*/  IMAD R0, R141, 0x34, RZ ;  /* 0x000000348d007824 */ /* 0x000fe200078e02ff */
[----:B------:R-:W-:Y:S01]  /*8d80*/  LEA.HI.X.SX32 R145, R2, R139, 0x1, P2 ;  /* 0x0000008b02917211 */ /* 0x000fe200010f0eff */
[----:B0-----:R-:W-:Y:S01]  /*8d90*/  IMAD R2, R135, 0x38, RZ ;  /* 0x0000003887027824 */ /* 0x001fe200078e02ff */
[----:B------:R-:W-:Y:S01]  /*8da0*/  STL.64 [R1+0x4f8], R246 ;  /* 0x0004f8f601007387 */ /* 0x000fe20000100a00 */
[----:B------:R-:W0:Y:S03]  /*8db0*/  LDC R3, c[0x0][0x3d8] ;  /* 0x0000f600ff037b82 */ /* 0x000e260000000800 */
[----:B------:R-:W-:Y:S04]  /*8dc0*/  STL.64 [R1+0x4f0], R146 ;  /* 0x0004f09201007387 */ /* 0x000fe80000100a00 */
[----:B------:R1:W-:Y:S01]  /*8dd0*/  STL.64 [R1+0x4e8], R144 ;  /* 0x0004e89001007387 */ /* 0x0003e20000100a00 */
[----:B------:R-:W0:Y:S03]  /*8de0*/  LDC R135, c[0x0][0x3d8] ;  /* 0x0000f600ff877b82 */ /* 0x000e260000000800 */
[----:B------:R1:W2:Y:S04]  /*8df0*/  @P0 LDG.E.U8 R209, desc[UR32][R144.64] ;  /* 0x0000002090d10981 */ /* 0x0002a8000c1e1100 */
[----:B------:R1:W2:Y:S01]  /*8e00*/  @P0 LDG.E.U8 R192, desc[UR32][R146.64] ;  /* 0x0000002092c00981 */ /* 0x0002a2000c1e1100 */
[----:B------:R-:W0:Y:S03]  /*8e10*/  LDC R141, c[0x0][0x3d8] ;  /* 0x0000f600ff8d7b82 */ /* 0x000e260000000800 */
[----:B------:R-:W2:Y:S01]  /*8e20*/  @P0 LDG.E.U8 R172, desc[UR32][R246.64] ;  /* 0x00000020f6ac0981 */ /* 0x000ea2000c1e1100 */
[----:B-1----:R-:W-:-:S02]  /*8e30*/  IADD3 R144, P2, PT, R0, R138, RZ ;  /* 0x0000008a00907210 */ /* 0x002fc40007f5e0ff */
[-C--:B------:R-:W-:Y:S02]  /*8e40*/  IADD3 R146, P3, PT, R2, R138.reuse, RZ ;  /* 0x0000008a02927210 */ /* 0x080fe40007f7e0ff */
[-C--:B------:R-:W-:Y:S01]  /*8e50*/  LEA.HI.X.SX32 R145, R0, R139.reuse, 0x1, P2 ;  /* 0x0000008b00917211 */ /* 0x080fe200010f0eff */
[----:B------:R-:W-:Y:S01]  /*8e60*/  IMAD R0, R132, 0x39, RZ ;  /* 0x0000003984007824 */ /* 0x000fe200078e02ff */
[----:B------:R-:W-:Y:S01]  /*8e70*/  LEA.HI.X.SX32 R147, R2, R139, 0x1, P3 ;  /* 0x0000008b02937211 */ /* 0x000fe200018f0eff */
[----:B---3--:R-:W-:Y:S01]  /*8e80*/  IMAD R2, R142, 0x3a, RZ ;  /* 0x0000003a8e027824 */ /* 0x008fe200078e02ff */
[----:B------:R-:W1:Y:S01]  /*8e90*/  LDC R132, c[0x0][0x3d8] ;  /* 0x0000f600ff847b82 */ /* 0x000e620000000800 */
[----:B------:R3:W-:Y:S04]  /*8ea0*/  STL.64 [R1+0x4e0], R144 ;  /* 0x0004e09001007387 */ /* 0x0007e80000100a00 */
[----:B------:R3:W2:Y:S01]  /*8eb0*/  @P0 LDG.E.U8 R225, desc[UR32][R144.64] ;  /* 0x0000002090e10981 */ /* 0x0006a2000c1e1100 */
[----:B------:R-:W-:Y:S01]  /*8ec0*/  IADD3 R142, P3, PT, R2, R138, RZ ;  /* 0x0000008a028e7210 */ /* 0x000fe20007f7e0ff */
[----:B0-----:R-:W-:-:S02]  /*8ed0*/  IMAD R3, R3, 0x3c, RZ ;  /* 0x0000003c03037824 */ /* 0x001fc400078e02ff */
[----:B------:R0:W2:Y:S01]  /*8ee0*/  @P0 LDG.E.U8 R155, desc[UR32][R146.64] ;  /* 0x00000020929b0981 */ /* 0x0000a2000c1e1100 */
[-C--:B------:R-:W-:Y:S02]  /*8ef0*/  LEA.HI.X.SX32 R143, R2, R139.reuse, 0x1, P3 ;  /* 0x0000008b028f7211 */ /* 0x080fe400018f0eff */
[CC--:B---3--:R-:W-:Y:S01]  /*8f00*/  IADD3 R144, P2, PT, R0.reuse, R138.reuse, RZ ;  /* 0x0000008a00907210 */ /* 0x0c8fe20007f5e0ff */
[----:B------:R0:W-:Y:S03]  /*8f10*/  STL.64 [R1+0x4d8], R146 ;  /* 0x0004d89201007387 */ /* 0x0001e60000100a00 */
[-C--:B------:R-:W-:Y:S01]  /*8f20*/  LEA.HI.X.SX32 R145, R0, R139.reuse, 0x1, P2 ;  /* 0x0000008b00917211 */ /* 0x080fe200010f0eff */
[----:B------:R-:W-:Y:S01]  /*8f30*/  IMAD R0, R140, 0x3b, RZ ;  /* 0x0000003b8c007824 */ /* 0x000fe200078e02ff */
[----:B------:R3:W2:Y:S01]  /*8f40*/  @P0 LDG.E.U8 R191, desc[UR32][R142.64] ;  /* 0x000000208ebf0981 */ /* 0x0006a2000c1e1100 */
[----:B------:R-:W1:Y:S03]  /*8f50*/  LDC R140, c[0x0][0x3d8] ;  /* 0x0000f600ff8c7b82 */ /* 0x000e660000000800 */
[----:B------:R-:W-:Y:S04]  /*8f60*/  STL.64 [R1+0x4d0], R144 ;  /* 0x0004d09001007387 */ /* 0x000fe80000100a00 */
[----:B------:R3:W-:Y:S01]  /*8f70*/  STL.64 [R1+0x4c8], R142 ;  /* 0x0004c88e01007387 */ /* 0x0007e20000100a00 */
[CC--:B------:R-:W-:Y:S01]  /*8f80*/  IADD3 R246, P2, PT, R0.reuse, R138.reuse, RZ ;  /* 0x0000008a00f67210 */ /* 0x0c0fe20007f5e0ff */
[----:B------:R-:W-:Y:S01]  /*8f90*/  IMAD.SHL.U32 R2, R135, 0x40, RZ ;  /* 0x0000004087027824 */ /* 0x000fe200078e00ff */
[-C--:B0-----:R-:W-:Y:S01]  /*8fa0*/  IADD3 R146, P3, PT, R3, R138.reuse, RZ ;  /* 0x0000008a03927210 */ /* 0x081fe20007f7e0ff */
[----:B------:R0:W2:Y:S01]  /*8fb0*/  @P0 LDG.E.U8 R177, desc[UR32][R144.64] ;  /* 0x0000002090b10981 */ /* 0x0000a2000c1e1100 */
[----:B------:R-:W-:Y:S01]  /*8fc0*/  LEA.HI.X.SX32 R247, R0, R139, 0x1, P2 ;  /* 0x0000008b00f77211 */ /* 0x000fe200010f0eff */
[----:B------:R-:W1:Y:S08]  /*8fd0*/  LDC R135, c[0x0][0x3d8] ;  /* 0x0000f600ff877b82 */ /* 0x000e700000000800 */
[----:B---3--:R-:W3:Y:S01]  /*8fe0*/  LDC R142, c[0x0][0x3d8] ;  /* 0x0000f600ff8e7b82 */ /* 0x008ee20000000800 */
[----:B0-----:R-:W-:-:S02]  /*8ff0*/  IADD3 R144, P2, PT, R2, R138, RZ ;  /* 0x0000008a02907210 */ /* 0x001fc40007f5e0ff */
[-C--:B------:R-:W-:Y:S01]  /*9000*/  LEA.HI.X.SX32 R147, R3, R139.reuse, 0x1, P3 ;  /* 0x0000008b03937211 */ /* 0x080fe200018f0eff */
[----:B------:R-:W-:Y:S01]  /*9010*/  IMAD R0, R141, 0x41, RZ ;  /* 0x000000418d007824 */ /* 0x000fe200078e02ff */
[----:B------:R-:W-:Y:S01]  /*9020*/  LEA.HI.X.SX32 R145, R2, R139, 0x1, P2 ;  /* 0x0000008b02917211 */ /* 0x000fe200010f0eff */
[----:B-1----:R-:W-:Y:S01]  /*9030*/  IMAD R2, R132, 0x42, RZ ;  /* 0x0000004284027824 */ /* 0x002fe200078e02ff */
[----:B------:R-:W-:Y:S01]  /*9040*/  STL.64 [R1+0x4c0], R246 ;  /* 0x0004c0f601007387 */ /* 0x000fe20000100a00 */
[----:B------:R-:W0:Y:S03]  /*9050*/  LDC R3, c[0x0][0x3d8] ;  /* 0x0000f600ff037b82 */ /* 0x000e260000000800 */
[----:B------:R-:W-:Y:S04]  /*9060*/  STL.64 [R1+0x4b8], R146 ;  /* 0x0004b89201007387 */ /* 0x000fe80000100a00 */
[----:B------:R1:W-:Y:S01]  /*9070*/  STL.64 [R1+0x4b0], R144 ;  /* 0x0004b09001007387 */ /* 0x0003e20000100a00 */
[----:B------:R-:W0:Y:S03]  /*9080*/  LDC R132, c[0x0][0x3d8] ;  /* 0x0000f600ff847b82 */ /* 0x000e260000000800 */
[----:B------:R1:W2:Y:S04]  /*9090*/  @P0 LDG.E.U8 R160, desc[UR32][R144.64] ;  /* 0x0000002090a00981 */ /* 0x0002a8000c1e1100 */
[----:B------:R1:W2:Y:S01]  /*90a0*/  @P0 LDG.E.U8 R231, desc[UR32][R146.64] ;  /* 0x0000002092e70981 */ /* 0x0002a2000c1e1100 */
[----:B------:R-:W5:Y:S03]  /*90b0*/  LDC R141, c[0x0][0x3d8] ;  /* 0x0000f600ff8d7b82 */ /* 0x000f660000000800 */
        /* <DEDUP_REMOVED lines=22> */
[-C--:B------:R-:W-:Y:S01]  /*9220*/  IADD3 R246, P2, PT, R0, R138.reuse, RZ ;  /* 0x0000008a00f67210 */ /* 0x080fe20007f5e0ff */
[----:B------:R-:W-:Y:S01]  /*9230*/  IMAD R2, R132, 0x4a, RZ ;  /* 0x0000004a84027824 */ /* 0x000fe200078e02ff */
[-C--:B0-----:R-:W-:Y:S01]  /*9240*/  IADD3 R146, P3, PT, R3, R138.reuse, RZ ;  /* 0x0000008a03927210 */ /* 0x081fe20007f7e0ff */
[----:B------:R0:W2:Y:S01]  /*9250*/  @P0 LDG.E.U8 R213, desc[UR32][R144.64] ;  /* 0x0000002090d50981 */ /* 0x0000a2000c1e1100 */
[----:B------:R-:W-:Y:S01]  /*9260*/  LEA.HI.X.SX32 R247, R0, R139, 0x1, P2 ;  /* 0x0000008b00f77211 */ /* 0x000fe200010f0eff */
[----:B------:R-:W4:Y:S08]  /*9270*/  LDC R132, c[0x0][0x3d8] ;  /* 0x0000f600ff847b82 */ /* 0x000f300000000800 */
[----:B---3--:R-:W3:Y:S01]  /*9280*/  LDC R142, c[0x0][0x3d8] ;  /* 0x0000f600ff8e7b82 */ /* 0x008ee20000000800 */
[----:B0-----:R-:W-:-:S02]  /*9290*/  IADD3 R144, P2, PT, R2, R138, RZ ;  /* 0x0000008a02907210 */ /* 0x001fc40007f5e0ff */
[-C--:B------:R-:W-:Y:S01]  /*92a0*/  LEA.HI.X.SX32 R147, R3, R139.reuse, 0x1, P3 ;  /* 0x0000008b03937211 */ /* 0x080fe200018f0eff */
[----:B-----5:R-:W-:Y:S01]  /*92b0*/  IMAD R0, R141, 0x4b, RZ ;  /* 0x0000004b8d007824 */ /* 0x020fe200078e02ff */
[----:B------:R-:W-:Y:S01]  /*92c0*/  LEA.HI.X.SX32 R145, R2, R139, 0x1, P2 ;  /* 0x0000008b02917211 */ /* 0x000fe200010f0eff */
[----:B-1----:R-:W-:Y:S01]  /*92d0*/  IMAD R2, R140, 0x4c, RZ ;  /* 0x0000004c8c027824 */ /* 0x002fe200078e02ff */
[----:B------:R-:W-:Y:S01]  /*92e0*/  STL.64 [R1+0x488], R246 ;  /* 0x000488f601007387 */ /* 0x000fe20000100a00 */
[----:B------:R-:W0:Y:S03]  /*92f0*/  LDC R3, c[0x0][0x3d8] ;  /* 0x0000f600ff037b82 */ /* 0x000e260000000800 */
[----:B------:R-:W-:Y:S04]  /*9300*/  STL.64 [R1+0x480], R146 ;  /* 0x0004809201007387 */ /* 0x000fe80000100a00 */
[----:B------:R1:W-:Y:S01]  /*9310*/  STL.64 [R1+0x478], R144 ;  /* 0x0004789001007387 */ /* 0x0003e20000100a00 */
[----:B------:R-:W5:Y:S03]  /*9320*/  LDC R140, c[0x0][0x3d8] ;  /* 0x0000f600ff8c7b82 */ /* 0x000f660000000800 */
[----:B------:R1:W2:Y:S04]  /*9330*/  @P0 LDG.E.U8 R195, desc[UR32][R144.64] ;  /* 0x0000002090c30981 */ /* 0x0002a8000c1e1100 */
[----:B------:R1:W2:Y:S01]  /*9340*/  @P0 LDG.E.U8 R175, desc[UR32][R146.64] ;  /* 0x0000002092af0981 */ /* 0x0002a2000c1e1100 */
[----:B------:R-:W4:Y:S03]  /*9350*/  LDC R141, c[0x0][0x3d8] ;  /* 0x0000f600ff8d7b82 */ /* 0x000f260000000800 */
        /* <DEDUP_REMOVED lines=16> */
[----:B------:R-:W-:Y:S01]  /*9460*/  LEA.HI.X.SX32 R145, R0, R139, 0x1, P2 ;  /* 0x0000008b00917211 */ /* 0x000fe200010f0eff */
[----:B----4-:R-:W-:Y:S01]  /*9470*/  IMAD R0, R132, 0x52, RZ ;  /* 0x0000005284007824 */ /* 0x010fe200078e02ff */
[----:B------:R3:W4:Y:S01]  /*9480*/  @P0 LDG.E.U8 R180, desc[UR32][R142.64] ;  /* 0x000000208eb40981 */ /* 0x000722000c1e1100 */
[----:B------:R-:W1:Y:S03]  /*9490*/  LDC R132, c[0x0][0x3d8] ;  /* 0x0000f600ff847b82 */ /* 0x000e660000000800 */
[----:B------:R-:W-:Y:S01]  /*94a0*/  STL.64 [R1+0x460], R144 ;  /* 0x0004609001007387 */ /* 0x000fe20000100a00 */
[----:B------:R-:W-:-:S03]  /*94b0*/  IADD3 R246, P2, PT, R0, R138, RZ ;  /* 0x0000008a00f67210 */ /* 0x000fc60007f5e0ff */
[----:B------:R3:W-:Y:S01]  /*94c0*/  STL.64 [R1+0x458], R142 ;  /* 0x0004588e01007387 */ /* 0x0007e20000100a00 */
[----:B-----5:R-:W-:Y:S01]  /*94d0*/  IMAD R2, R140, 0x54, RZ ;  /* 0x000000548c027824 */ /* 0x020fe200078e02ff */
[-C--:B------:R-:W-:Y:S02]  /*94e0*/  LEA.HI.X.SX32 R247, R0, R139.reuse, 0x1, P2 ;  /* 0x0000008b00f77211 */ /* 0x080fe400010f0eff */
[----:B------:R5:W2:Y:S01]  /*94f0*/  @P0 LDG.E.U8 R158, desc[UR32][R144.64] ;  /* 0x00000020909e0981 */ /* 0x000aa2000c1e1100 */
[-C--:B0-----:R-:W-:Y:S01]  /*9500*/  IADD3 R146, P3, PT, R3, R138.reuse, RZ ;  /* 0x0000008a03927210 */ /* 0x081fe20007f7e0ff */
[----:B---3--:R-:W0:Y:S01]  /*9510*/  LDC R142, c[0x0][0x3d8] ;  /* 0x0000f600ff8e7b82 */ /* 0x008e220000000800 */
[----:B------:R-:W-:Y:S01]  /*9520*/  IMAD R0, R141, 0x58, RZ ;  /* 0x000000588d007824 */ /* 0x000fe200078e02ff */
[----:B-----5:R-:W-:Y:S01]  /*9530*/  IADD3 R144, P2, PT, R2, R138, RZ ;  /* 0x0000008a02907210 */ /* 0x020fe20007f5e0ff */
[----:B------:R-:W3:Y:S01]  /*9540*/  @P0 LDG.E.U8 R194, desc[UR32][R246.64] ;  /* 0x00000020f6c20981 */ /* 0x000ee2000c1e1100 */
[----:B------:R-:W-:-:S02]  /*9550*/  LEA.HI.X.SX32 R147, R3, R139, 0x1, P3 ;  /* 0x0000008b03937211 */ /* 0x000fc400018f0eff */
[----:B------:R-:W-:Y:S01]  /*9560*/  LEA.HI.X.SX32 R145, R2, R139, 0x1, P2 ;  /* 0x0000008b02917211 */ /* 0x000fe200010f0eff */
[----:B-1----:R-:W-:Y:S01]  /*9570*/  IMAD R2, R135, 0x59, RZ ;  /* 0x0000005987027824 */ /* 0x002fe200078e02ff */
[----:B------:R-:W1:Y:S01]  /*9580*/  LDC R3, c[0x0][0x3d8] ;  /* 0x0000f600ff037b82 */ /* 0x000e620000000800 */
[----:B------:R-:W-:Y:S04]  /*9590*/  STL.64 [R1+0x450], R246 ;  /* 0x000450f601007387 */ /* 0x000fe80000100a00 */
[----:B------:R-:W-:Y:S03]  /*95a0*/  STL.64 [R1+0x448], R146 ;  /* 0x0004489201007387 */ /* 0x000fe60000100a00 */
[----:B------:R-:W5:Y:S01]  /*95b0*/  LDC R135, c[0x0][0x3d8] ;  /* 0x0000f600ff877b82 */ /* 0x000f620000000800 */
[----:B------:R0:W-:Y:S04]  /*95c0*/  STL.64 [R1+0x440], R144 ;  /* 0x0004409001007387 */ /* 0x0001e80000100a00 */
[----:B------:R0:W2:Y:S03]  /*95d0*/  @P0 LDG.E.U8 R235, desc[UR32][R144.64] ;  /* 0x0000002090eb0981 */ /* 0x0000a6000c1e1100 */
[----:B------:R-:W5:Y:S01]  /*95e0*/  LDC R140, c[0x0][0x3d8] ;  /* 0x0000f600ff8c7b82 */ /* 0x000f620000000800 */
[----:B------:R0:W2:Y:S02]  /*95f0*/  @P0 LDG.E.U8 R211, desc[UR32][R146.64] ;  /* 0x0000002092d30981 */ /* 0x0000a4000c1e1100 */
[----:B0-----:R-:W-:-:S05]  /*9600*/  IADD3 R144, P2, PT, R0, R138, RZ ;  /* 0x0000008a00907210 */ /* 0x001fca0007f5e0ff */
[----:B------:R-:W0:Y:S01]  /*9610*/  LDC R141, c[0x0][0x3d8] ;  /* 0x0000f600ff8d7b82 */ /* 0x000e220000000800 */
[-C--:B------:R-:W-:Y:S02]  /*9620*/  IADD3 R146, P3, PT, R2, R138.reuse, RZ ;  /* 0x0000008a02927210 */ /* 0x080fe40007f7e0ff */
[-C--:B------:R-:W-:Y:S01]  /*9630*/  LEA.HI.X.SX32 R145, R0, R139.reuse, 0x1, P2 ;  /* 0x0000008b00917211 */ /* 0x080fe200010f0eff */
[----:B------:R-:W-:Y:S01]  /*9640*/  IMAD R0, R132, 0x5a, RZ ;  /* 0x0000005a84007824 */ /* 0x000fe200078e02ff */
[----:B------:R-:W-:Y:S01]  /*9650*/  LEA.HI.X.SX32 R147, R2, R139, 0x1, P3 ;  /* 0x0000008b02937211 */ /* 0x000fe200018f0eff */
[----:B------:R-:W-:Y:S02]  /*9660*/  IMAD R2, R142, 0x5b, RZ ;  /* 0x0000005b8e027824 */ /* 0x000fe400078e02ff */
[----:B------:R-:W0:Y:S01]  /*9670*/  LDC R132, c[0x0][0x3d8] ;  /* 0x0000f600ff847b82 */ /* 0x000e220000000800 */
[----:B------:R1:W-:Y:S04]  /*9680*/  STL.64 [R1+0x438], R144 ;  /* 0x0004389001007387 */ /* 0x0003e80000100a00 */
[----:B------:R1:W2:Y:S01]  /*9690*/  @P0 LDG.E.U8 R164, desc[UR32][R144.64] ;  /* 0x0000002090a40981 */ /* 0x0002a2000c1e1100 */
[----:B------:R-:W-:-:S03]  /*96a0*/  IADD3 R142, P3, PT, R2, R138, RZ ;  /* 0x0000008a028e7210 */ /* 0x000fc60007f7e0ff */
[----:B------:R5:W2:Y:S01]  /*96b0*/  @P0 LDG.E.U8 R179, desc[UR32][R146.64] ;  /* 0x0000002092b30981 */ /* 0x000aa2000c1e1100 */
[-C--:B------:R-:W-:Y:S02]  /*96c0*/  LEA.HI.X.SX32 R143, R2, R139.reuse, 0x1, P3 ;  /* 0x0000008b028f7211 */ /* 0x080fe400018f0eff */
[C---:B-1----:R-:W-:Y:S01]  /*96d0*/  IADD3 R144, P2, PT, R0.reuse, R138, RZ ;  /* 0x0000008a00907210 */ /* 0x042fe20007f5e0ff */
[----:B------:R1:W-:Y:S03]  /*96e0*/  STL.64 [R1+0x430], R146 ;  /* 0x0004309201007387 */ /* 0x0003e60000100a00 */
[----:B------:R-:W-:Y:S01]  /*96f0*/  LEA.HI.X.SX32 R145, R0, R139, 0x1, P2 ;  /* 0x0000008b00917211 */ /* 0x000fe200010f0eff */
[----:B------:R-:W-:Y:S01]  /*9700*/  IMAD R0, R3, 0x5c, RZ ;  /* 0x0000005c03007824 */ /* 0x000fe200078e02ff */
[----:B------:R1:W2:Y:S01]  /*9710*/  @P0 LDG.E.U8 R217, desc[UR32][R142.64] ;  /* 0x000000208ed90981 */ /* 0x0002a2000c1e1100 */
[----:B-----5:R-:W-:-:S02]  /*9720*/  IMAD R2, R135, 0x60, RZ ;  /* 0x0000006087027824 */ /* 0x020fc400078e02ff */
[----:B------:R-:W5:Y:S01]  /*9730*/  LDC R135, c[0x0][0x3d8] ;  /* 0x0000f600ff877b82 */ /* 0x000f620000000800 */
[----:B------:R-:W-:Y:S04]  /*9740*/  STL.64 [R1+0x428], R144 ;  /* 0x0004289001007387 */ /* 0x000fe80000100a00 */
[----:B------:R0:W-:Y:S01]  /*9750*/  STL.64 [R1+0x420], R142 ;  /* 0x0004208e01007387 */ /* 0x0001e20000100a00 */
[-C--:B------:R-:W-:Y:S01]  /*9760*/  IADD3 R246, P2, PT, R0, R138.reuse, RZ ;  /* 0x0000008a00f67210 */ /* 0x080fe20007f5e0ff */
[----:B------:R-:W-:Y:S01]  /*9770*/  IMAD R3, R140, 0x61, RZ ;  /* 0x000000618c037824 */ /* 0x000fe200078e02ff */
[-C--:B-1----:R-:W-:Y:S01]  /*9780*/  IADD3 R146, P3, PT, R2, R138.reuse, RZ ;  /* 0x0000008a02927210 */ /* 0x082fe20007f7e0ff */
[----:B------:R1:W2:Y:S01]  /*9790*/  @P0 LDG.E.U8 R193, desc[UR32][R144.64] ;  /* 0x0000002090c10981 */ /* 0x0002a2000c1e1100 */
[----:B------:R-:W-:Y:S01]  /*97a0*/  LEA.HI.X.SX32 R247, R0, R139, 0x1, P2 ;  /* 0x0000008b00f77211 */ /* 0x000fe200010f0eff */
[----:B------:R-:W5:Y:S08]  /*97b0*/  LDC R140, c[0x0][0x3d8] ;  /* 0x0000f600ff8c7b82 */ /* 0x000f700000000800 */
[----:B0-----:R-:W0:Y:S01]  /*97c0*/  LDC R142, c[0x0][0x3d8] ;  /* 0x0000f600ff8e7b82 */ /* 0x001e220000000800 */
[----:B-1----:R-:W-:-:S02]  /*97d0*/  IADD3 R144, P2, PT, R3, R138, RZ ;  /* 0x0000008a03907210 */ /* 0x002fc40007f5e0ff */
[-C--:B------:R-:W-:Y:S01]  /*97e0*/  LEA.HI.X.SX32 R147, R2, R139.reuse, 0x1, P3 ;  /* 0x0000008b02937211 */ /* 0x080fe200018f0eff */
[----:B------:R-:W-:Y:S01]  /*97f0*/  IMAD R0, R141, 0x62, RZ ;  /* 0x000000628d007824 */ /* 0x000fe200078e02ff */
[----:B------:R-:W-:Y:S01]  /*9800*/  LEA.HI.X.SX32 R145, R3, R139, 0x1, P2 ;  /* 0x0000008b03917211 */ /* 0x000fe200010f0eff */
[----:B------:R-:W-:Y:S02]  /*9810*/  STL.64 [R1+0x418], R246 ;  /* 0x000418f601007387 */ /* 0x000fe40000100a00 */
[----:B------:R-:W1:Y:S02]  /*9820*/  LDC R141, c[0x0][0x3d8] ;  /* 0x0000f600ff8d7b82 */ /* 0x000e640000000800 */
[----:B------:R-:W-:Y:S01]  /*9830*/  STL.64 [R1+0x410], R146 ;  /* 0x0004109201007387 */ /* 0x000fe20000100a00 */
[----:B------:R-:W-:-:S03]  /*9840*/  IMAD R2, R132, 0x63, RZ ;  /* 0x0000006384027824 */ /* 0x000fc600078e02ff */
[----:B------:R5:W-:Y:S02]  /*9850*/  STL.64 [R1+0x408], R144 ;  /* 0x0004089001007387 */ /* 0x000be40000100a00 */
[----:B-----5:R-:W-:Y:S01]  /*9860*/  IMAD R3, R135, 0x64, RZ ;  /* 0x0000006487037824 */ /* 0x020fe200078e02ff */
[----:B------:R-:W5:Y:S01]  /*9870*/  LDC R132, c[0x0][0x3d8] ;  /* 0x0000f600ff847b82 */ /* 0x000f620000000800 */
[----:B------:R0:W2:Y:S04]  /*9880*/  @P0 LDG.E.U8 R178, desc[UR32][R144.64] ;  /* 0x0000002090b20981 */ /* 0x0000a8000c1e1100 */
[----:B------:R0:W2:Y:S03]  /*9890*/  @P0 LDG.E.U8 R163, desc[UR32][R146.64] ;  /* 0x0000002092a30981 */ /* 0x0000a6000c1e1100 */
[----:B------:R-:W5:Y:S01]  /*98a0*/  LDC R135, c[0x0][0x3d8] ;  /* 0x0000f600ff877b82 */ /* 0x000f620000000800 */
[----:B------:R-:W-:Y:S01]  /*98b0*/  ISETP.GT.AND P4, PT, R134, 0x1, PT ;  /* 0x000000018600780c */ /* 0x000fe20003f84270 */
[----:B------:R-:W-:Y:S01]  /*98c0*/  FMUL R107, R108, UR4 ;  /* 0x000000046c6b7c20 */ /* 0x000fe20008400000 */
[----:B------:R-:W2:Y:S01]  /*98d0*/  @P0 LDG.E.U8 R234, desc[UR32][R246.64] ;  /* 0x00000020f6ea0981 */ /* 0x000ea2000c1e1100 */
[----:B0-----:R-:W-:-:S04]  /*98e0*/  IADD3 R144, P2, PT, R0, R138, RZ ;  /* 0x0000008a00907210 */ /* 0x001fc80007f5e0ff */
[----:B------:R-:W-:Y:S01]  /*98f0*/  LEA.HI.X.SX32 R145, R0, R139, 0x1, P2 ;  /* 0x0000008b00917211 */ /* 0x000fe200010f0eff */
[----:B------:R-:W-:Y:S01]  /*9900*/  IMAD R0, R142, 0x68, RZ ;  /* 0x000000688e007824 */ /* 0x000fe200078e02ff */
[----:B------:R-:W-:-:S03]  /*9910*/  IADD3 R146, P3, PT, R2, R138, RZ ;  /* 0x0000008a02927210 */ /* 0x000fc60007f7e0ff */
[----:B------:R0:W-:Y:S01]  /*9920*/  STL.64 [R1+0x400], R144 ;  /* 0x0004009001007387 */ /* 0x0001e20000100a00 */
[----:B------:R-:W-:-:S03]  /*9930*/  LEA.HI.X.SX32 R147, R2, R139, 0x1, P3 ;  /* 0x0000008b02937211 */ /* 0x000fc600018f0eff */
[----:B------:R0:W2:Y:S01]  /*9940*/  @P0 LDG.E.U8 R199, desc[UR32][R144.64] ;  /* 0x0000002090c70981 */ /* 0x0000a2000c1e1100 */
[CC--:B------:R-:W-:Y:S01]  /*9950*/  IADD3 R142, P3, PT, R0.reuse, R138.reuse, RZ ;  /* 0x0000008a008e7210 */ /* 0x0c0fe20007f7e0ff */
[----:B-1----:R-:W-:Y:S02]  /*9960*/  IMAD R2, R141, 0x6a, RZ ;  /* 0x0000006a8d027824 */ /* 0x002fe400078e02ff */
[----:B------:R-:W2:Y:S01]  /*9970*/  @P0 LDG.E.U8 R216, desc[UR32][R146.64] ;  /* 0x0000002092d80981 */ /* 0x000ea2000c1e1100 */
[-C--:B------:R-:W-:Y:S02]  /*9980*/  LEA.HI.X.SX32 R143, R0, R139.reuse, 0x1, P3 ;  /* 0x0000008b008f7211 */ /* 0x080fe400018f0eff */
[C---:B0-----:R-:W-:Y:S01]  /*9990*/  IADD3 R144, P2, PT, R3.reuse, R138, RZ ;  /* 0x0000008a03907210 */ /* 0x041fe20007f5e0ff */
[----:B------:R-:W-:Y:S01]  /*99a0*/  IMAD R0, R140, 0x69, RZ ;  /* 0x000000698c007824 */ /* 0x000fe200078e02ff */
[----:B------:R-:W-:Y:S02]  /*99b0*/  STL.64 [R1+0x3f8], R146 ;  /* 0x0003f89201007387 */ /* 0x000fe40000100a00 */
[----:B------:R-:W-:-:S02]  /*99c0*/  LEA.HI.X.SX32 R145, R3, R139, 0x1, P2 ;  /* 0x0000008b03917211 */ /* 0x000fc400010f0eff */
[----:B------:R-:W0:Y:S01]  /*99d0*/  LDC R3, c[0x0][0x3d8] ;  /* 0x0000f600ff037b82 */ /* 0x000e220000000800 */
[----:B------:R1:W2:Y:S04]  /*99e0*/  @P0 LDG.E.U8 R162, desc[UR32][R142.64] ;  /* 0x000000208ea20981 */ /* 0x0002a8000c1e1100 */
[----:B------:R-:W-:Y:S04]  /*99f0*/  STL.64 [R1+0x3f0], R144 ;  /* 0x0003f09001007387 */ /* 0x000fe80000100a00 */
[----:B------:R1:W-:Y:S04]  /*9a00*/  STL.64 [R1+0x3e0], R142 ;  /* 0x0003e08e01007387 */ /* 0x0003e80000100a00 */
[----:B------:R5:W2:Y:S01]  /*9a10*/  @P0 LDG.E.U8 R233, desc[UR32][R144.64] ;  /* 0x0000002090e90981 */ /* 0x000aa2000c1e1100 */
[----:B-1----:R-:W-:-:S04]  /*9a20*/  IADD3 R142, P2, PT, R0, R138, RZ ;  /* 0x0000008a008e7210 */ /* 0x002fc80007f5e0ff */
[-C--:B------:R-:W-:Y:S02]  /*9a30*/  LEA.HI.X.SX32 R143, R0, R139.reuse, 0x1, P2 ;  /* 0x0000008b008f7211 */ /* 0x080fe400010f0eff */
[----:B------:R-:W-:Y:S01]  /*9a40*/  IADD3 R140, P2, PT, R2, R138, RZ ;  /* 0x0000008a028c7210 */ /* 0x000fe20007f5e0ff */
[----:B-----5:R-:W-:Y:S02]  /*9a50*/  IMAD R0, R132, 0x6b, RZ ;  /* 0x0000006b84007824 */ /* 0x020fe400078e02ff */
[----:B------:R-:W-:Y:S01]  /*9a60*/  STL.64 [R1+0x3d8], R142 ;  /* 0x0003d88e01007387 */ /* 0x000fe20000100a00 */
[----:B------:R-:W-:Y:S01]  /*9a70*/  LEA.HI.X.SX32 R141, R2, R139, 0x1, P2 ;  /* 0x0000008b028d7211 */ /* 0x000fe200010f0eff */
[----:B------:R-:W1:Y:S01]  /*9a80*/  LDC R132, c[0x0][0x3d8] ;  /* 0x0000f600ff847b82 */ /* 0x000e620000000800 */
[----:B------:R-:W-:Y:S01]  /*9a90*/  FMUL R144, R4, UR4 ;  /* 0x0000000404907c20 */ /* 0x000fe20008400000 */
[----:B------:R-:W-:Y:S01]  /*9aa0*/  PLOP3.LUT P3, PT, PT, PT, UP2, 0x80, 0x8 ;  /* 0x000000000008781c */ /* 0x000fe20003f6f028 */
[----:B------:R-:W5:Y:S04]  /*9ab0*/  @P0 LDG.E.U8 R183, desc[UR32][R142.64] ;  /* 0x000000208eb70981 */ /* 0x000f68000c1e1100 */
[----:B------:R0:W-:Y:S04]  /*9ac0*/  STL.64 [R1+0x3d0], R140 ;  /* 0x0003d08c01007387 */ /* 0x0001e80000100a00 */
[----:B------:R0:W2:Y:S02]  /*9ad0*/  @P0 LDG.E.U8 R197, desc[UR32][R140.64] ;  /* 0x000000208cc50981 */ /* 0x0000a4000c1e1100 */
[----:B0-----:R-:W-:-:S02]  /*9ae0*/  IMAD R2, R3, 0x6c, RZ ;  /* 0x0000006c03027824 */ /* 0x001fc400078e02ff */
[----:B------:R-:W0:Y:S01]  /*9af0*/  LDC R3, c[0x0][0x3d8] ;  /* 0x0000f600ff037b82 */ /* 0x000e220000000800 */
[----:B------:R-:W-:-:S04]  /*9b00*/  IADD3 R140, P2, PT, R0, R138, RZ ;  /* 0x0000008a008c7210 */ /* 0x000fc80007f5e0ff */
[----:B------:R-:W-:-:S05]  /*9b10*/  LEA.HI.X.SX32 R141, R0, R139, 0x1, P2 ;  /* 0x0000008b008d7211 */ /* 0x000fca00010f0eff */
[----:B------:R1:W-:Y:S04]  /*9b20*/  STL.64 [R1+0x3c8], R140 ;  /* 0x0003c88c01007387 */ /* 0x0003e80000100a00 */
[----:B------:R1:W2:Y:S01]  /*9b30*/  @P0 LDG.E.U8 R215, desc[UR32][R140.64] ;  /* 0x000000208cd70981 */ /* 0x0002a2000c1e1100 */
[----:B------:R-:W-:Y:S02]  /*9b40*/  IMAD R0, R135, 0x70, RZ ;  /* 0x0000007087007824 */ /* 0x000fe400078e02ff */
[----:B------:R-:W4:Y:S01]  /*9b50*/  LDC R135, c[0x0][0x3d8] ;  /* 0x0000f600ff877b82 */ /* 0x000f220000000800 */
[----:B-1----:R-:W-:-:S04]  /*9b60*/  IADD3 R140, P2, PT, R2, R138, RZ ;  /* 0x0000008a028c7210 */ /* 0x002fc80007f5e0ff */
[----:B------:R-:W-:-:S05]  /*9b70*/  LEA.HI.X.SX32 R141, R2, R139, 0x1, P2 ;  /* 0x0000008b028d7211 */ /* 0x000fca00010f0eff */
[----:B------:R1:W-:Y:S04]  /*9b80*/  STL.64 [R1+0x3c0], R140 ;  /* 0x0003c08c01007387 */ /* 0x0003e80000100a00 */
[----:B------:R1:W2:Y:S01]  /*9b90*/  @P0 LDG.E.U8 R238, desc[UR32][R140.64] ;  /* 0x000000208cee0981 */ /* 0x0002a2000c1e1100 */
[----:B------:R-:W-:Y:S02]  /*9ba0*/  IMAD R2, R132, 0x71, RZ ;  /* 0x0000007184027824 */ /* 0x000fe400078e02ff */
[----:B------:R-:W3:Y:S01]  /*9bb0*/  LDC R132, c[0x0][0x3d8] ;  /* 0x0000f600ff847b82 */ /* 0x000ee20000000800 */
[----:B-1----:R-:W-:-:S04]  /*9bc0*/  IADD3 R140, P2, PT, R0, R138, RZ ;  /* 0x0000008a008c7210 */ /* 0x002fc80007f5e0ff */
[----:B------:R-:W-:-:S05]  /*9bd0*/  LEA.HI.X.SX32 R141, R0, R139, 0x1, P2 ;  /* 0x0000008b008d7211 */ /* 0x000fca00010f0eff */
[----:B------:R1:W-:Y:S04]  /*9be0*/  STL.64 [R1+0x3b8], R140 ;  /* 0x0003b88c01007387 */ /* 0x0003e80000100a00 */
[----:B------:R1:W2:Y:S01]  /*9bf0*/  @P0 LDG.E.U8 R166, desc[UR32][R140.64] ;  /* 0x000000208ca60981 */ /* 0x0002a2000c1e1100 */
[----:B0-----:R-:W-:Y:S02]  /*9c00*/  IMAD R0, R3, 0x72, RZ ;  /* 0x0000007203007824 */ /* 0x001fe400078e02ff */
[----:B------:R-:W0:Y:S01]  /*9c10*/  LDC R3, c[0x0][0x3d8] ;  /* 0x0000f600ff037b82 */ /* 0x000e220000000800 */
[----:B-1----:R-:W-:-:S04]  /*9c20*/  IADD3 R140, P2, PT, R2, R138, RZ ;  /* 0x0000008a028c7210 */ /* 0x002fc80007f5e0ff */
[----:B------:R-:W-:-:S05]  /*9c30*/  LEA.HI.X.SX32 R141, R2, R139, 0x1, P2 ;  /* 0x0000008b028d7211 */ /* 0x000fca00010f0eff */
[----:B------:R1:W-:Y:S04]  /*9c40*/  STL.64 [R1+0x3b0], R140 ;  /* 0x0003b08c01007387 */ /* 0x0003e80000100a00 */
[----:B------:R1:W2:Y:S01]  /*9c50*/  @P0 LDG.E.U8 R182, desc[UR32][R140.64] ;  /* 0x000000208cb60981 */ /* 0x0002a2000c1e1100 */
[----:B----4-:R-:W-:Y:S02]  /*9c60*/  IMAD R2, R135, 0x73, RZ ;  /* 0x0000007387027824 */ /* 0x010fe400078e02ff */
[----:B------:R-:W4:Y:S01]  /*9c70*/  LDC R135, c[0x0][0x3d8] ;  /* 0x0000f600ff877b82 */ /* 0x000f220000000800 */
[----:B-1----:R-:W-:-:S04]  /*9c80*/  IADD3 R140, P2, PT, R0, R138, RZ ;  /* 0x0000008a008c7210 */ /* 0x002fc80007f5e0ff */
[----:B------:R-:W-:-:S05]  /*9c90*/  LEA.HI.X.SX32 R141, R0, R139, 0x1, P2 ;  /* 0x0000008b008d7211 */ /* 0x000fca00010f0eff */
[----:B------:R1:W-:Y:S04]  /*9ca0*/  STL.64 [R1+0x3a8], R140 ;  /* 0x0003a88c01007387 */ /* 0x0003e80000100a00 */
[----:B------:R1:W2:Y:S01]  /*9cb0*/  @P0 LDG.E.U8 R196, desc[UR32][R140.64] ;  /* 0x000000208cc40981 */ /* 0x0002a2000c1e1100 */
[----:B---3--:R-:W-:Y:S02]  /*9cc0*/  IMAD R0, R132, 0x74, RZ ;  /* 0x0000007484007824 */ /* 0x008fe400078e02ff */
[----:B------:R-:W3:Y:S01]  /*9cd0*/  LDC R132, c[0x0][0x3d8] ;  /* 0x0000f600ff847b82 */ /* 0x000ee20000000800 */
[----:B-1----:R-:W-:-:S04]  /*9ce0*/  IADD3 R140, P2, PT, R2, R138, RZ ;  /* 0x0000008a028c7210 */ /* 0x002fc80007f5e0ff */
[----:B------:R-:W-:-:S05]  /*9cf0*/  LEA.HI.X.SX32 R141, R2, R139, 0x1, P2 ;  /* 0x0000008b028d7211 */ /* 0x000fca00010f0eff */
[----:B------:R1:W-:Y:S04]  /*9d00*/  STL.64 [R1+0x3a0], R140 ;  /* 0x0003a08c01007387 */ /* 0x0003e80000100a00 */
[----:B------:R1:W2:Y:S01]  /*9d10*/  @P0 LDG.E.U8 R219, desc[UR32][R140.64] ;  /* 0x000000208cdb0981 */ /* 0x0002a2000c1e1100 */
[----:B0-----:R-:W-:Y:S01]  /*9d20*/  IMAD R2, R3, 0x78, RZ ;  /* 0x0000007803027824 */ /* 0x001fe200078e02ff */
[----:B-1----:R-:W-:-:S04]  /*9d30*/  IADD3 R140, P2, PT, R0, R138, RZ ;  /* 0x0000008a008c7210 */ /* 0x002fc80007f5e0ff */
[----:B------:R-:W-:-:S05]  /*9d40*/  LEA.HI.X.SX32 R141, R0, R139, 0x1, P2 ;  /* 0x0000008b008d7211 */ /* 0x000fca00010f0eff */
[----:B------:R0:W-:Y:S04]  /*9d50*/  STL.64 [R1+0x398], R140 ;  /* 0x0003988c01007387 */ /* 0x0001e80000100a00 */
[----:B------:R0:W2:Y:S01]  /*9d60*/  @P0 LDG.E.U8 R236, desc[UR32][R140.64] ;  /* 0x000000208cec0981 */ /* 0x0000a2000c1e1100 */
[----:B----4-:R-:W-:Y:S01]  /*9d70*/  IMAD R0, R135, 0x79, RZ ;  /* 0x0000007987007824 */ /* 0x010fe200078e02ff */
[----:B0-----:R-:W-:-:S04]  /*9d80*/  IADD3 R140, P2, PT, R2, R138, RZ ;  /* 0x0000008a028c7210 */ /* 0x001fc80007f5e0ff */
[----:B------:R-:W-:-:S05]  /*9d90*/  LEA.HI.X.SX32 R141, R2, R139, 0x1, P2 ;  /* 0x0000008b028d7211 */ /* 0x000fca00010f0eff */
[----:B------:R0:W-:Y:S04]  /*9da0*/  STL.64 [R1+0x390], R140 ;  /* 0x0003908c01007387 */ /* 0x0001e80000100a00 */
[----:B------:R0:W4:Y:S01]  /*9db0*/  @P0 LDG.E.U8 R165, desc[UR32][R140.64] ;  /* 0x000000208ca50981 */ /* 0x000122000c1e1100 */
[----:B---3--:R-:W-:Y:S01]  /*9dc0*/  IMAD R2, R132, 0x7a, RZ ;  /* 0x0000007a84027824 */ /* 0x008fe200078e02ff */
[----:B0-----:R-:W-:-:S04]  /*9dd0*/  IADD3 R140, P2, PT, R0, R138, RZ ;  /* 0x0000008a008c7210 */ /* 0x001fc80007f5e0ff */
[----:B------:R-:W-:-:S05]  /*9de0*/  LEA.HI.X.SX32 R141, R0, R139, 0x1, P2 ;  /* 0x0000008b008d7211 */ /* 0x000fca00010f0eff */
[----:B------:R0:W-:Y:S04]  /*9df0*/  STL.64 [R1+0x388], R140 ;  /* 0x0003888c01007387 */ /* 0x0001e80000100a00 */
[----:B------:R0:W3:Y:S01]  /*9e00*/  @P0 LDG.E.U8 R181, desc[UR32][R140.64] ;  /* 0x000000208cb50981 */ /* 0x0000e2000c1e1100 */
[----:B------:R-:W-:Y:S01]  /*9e10*/  FMUL R132, R5, UR4 ;  /* 0x0000000405847c20 */ /* 0x000fe20008400000 */
[----:B0-----:R-:W-:-:S04]  /*9e20*/  IADD3 R140, P2, PT, R2, R138, RZ ;  /* 0x0000008a028c7210 */ /* 0x001fc80007f5e0ff */
[----:B------:R-:W-:Y:S02]  /*9e30*/  LEA.HI.X.SX32 R141, R2, R139, 0x1, P2 ;  /* 0x0000008b028d7211 */ /* 0x000fe400010f0eff */
[----:B------:R-:W-:Y:S01]  /*9e40*/  ISETP.GT.AND P2, PT, R134, RZ, PT ;  /* 0x000000ff8600720c */ /* 0x000fe20003f44270 */
[----:B------:R-:W-:Y:S01]  /*9e50*/  FMUL R2, R7, UR4 ;  /* 0x0000000407027c20 */ /* 0x000fe20008400000 */
[----:B------:R-:W-:Y:S01]  /*9e60*/  FMUL R7, R8, UR4 ;  /* 0x0000000408077c20 */ /* 0x000fe20008400000 */
[----:B------:R-:W-:Y:S01]  /*9e70*/  FMUL R0, R6, UR4 ;  /* 0x0000000406007c20 */ /* 0x000fe20008400000 */
[----:B------:R-:W-:Y:S01]  /*9e80*/  FSEL R4, R132, -INF , P2 ;  /* 0xff80000084047808 */ /* 0x000fe20001000000 */
[----:B------:R-:W-:Y:S01]  /*9e90*/  FMUL R5, R13, UR4 ;  /* 0x000000040d057c20 */ /* 0x000fe20008400000 */
[----:B------:R-:W-:Y:S01]  /*9ea0*/  ISETP.GT.AND P2, PT, R134, 0x3, PT ;  /* 0x000000038600780c */ /* 0x000fe20003f44270 */
[----:B------:R-:W-:Y:S01]  /*9eb0*/  FMUL R6, R9, UR4 ;  /* 0x0000000409067c20 */ /* 0x000fe20008400000 */
[----:B------:R-:W-:Y:S01]  /*9ec0*/  FMUL R9, R11, UR4 ;  /* 0x000000040b097c20 */ /* 0x000fe20008400000 */
[----:B------:R-:W-:Y:S01]  /*9ed0*/  FMUL R8, R10, UR4 ;  /* 0x000000040a087c20 */ /* 0x000fe20008400000 */
[----:B------:R-:W-:Y:S01]  /*9ee0*/  FSEL R7, R7, -INF , P2 ;  /* 0xff80000007077808 */ /* 0x000fe20001000000 */
[----:B------:R-:W-:Y:S01]  /*9ef0*/  FMUL R3, R17, UR4 ;  /* 0x0000000411037c20 */ /* 0x000fe20008400000 */
[----:B------:R-:W-:Y:S01]  /*9f00*/  FSEL R2, R2, -INF , P5 ;  /* 0xff80000002027808 */ /* 0x000fe20002800000 */
[----:B------:R0:W2:Y:S01]  /*9f10*/  @P0 LDG.E.U8 R201, desc[UR32][R140.64] ;  /* 0x000000208cc90981 */ /* 0x0000a2000c1e1100 */
[----:B------:R-:W-:-:S02]  /*9f20*/  ISETP.GT.AND P2, PT, R134, 0x6, PT ;  /* 0x000000068600780c */ /* 0x000fc40003f44270 */
[----:B------:R-:W-:Y:S01]  /*9f30*/  ISETP.GT.AND P5, PT, R134, 0x5, PT ;  /* 0x000000058600780c */ /* 0x000fe20003fa4270 */
[----:B------:R-:W-:Y:S01]  /*9f40*/  FMUL R11, R12, UR4 ;  /* 0x000000040c0b7c20 */ /* 0x000fe20008400000 */
[----:B------:R-:W-:Y:S01]  /*9f50*/  FMUL R12, R14, UR4 ;  /* 0x000000040e0c7c20 */ /* 0x000fe20008400000 */
[----:B------:R-:W-:Y:S02]  /*9f60*/  FSEL R9, R9, -INF , P2 ;  /* 0xff80000009097808 */ /* 0x000fe40001000000 */
[----:B------:R-:W-:Y:S02]  /*9f70*/  FSEL R8, R8, -INF , P5 ;  /* 0xff80000008087808 */ /* 0x000fe40002800000 */
[C---:B------:R-:W-:Y:S02]  /*9f80*/  ISETP.GT.AND P2, PT, R134.reuse, 0x9, PT ;  /* 0x000000098600780c */ /* 0x040fe40003f44270 */
[----:B------:R-:W-:Y:S02]  /*9f90*/  ISETP.GT.AND P5, PT, R134, 0x8, PT ;  /* 0x000000088600780c */ /* 0x000fe40003fa4270 */
[----:B------:R-:W-:Y:S01]  /*9fa0*/  FSEL R12, R12, -INF , P2 ;  /* 0xff8000000c0c7808 */ /* 0x000fe20001000000 */
[----:B------:R-:W-:Y:S01]  /*9fb0*/  FMUL R13, R15, UR4 ;  /* 0x000000040f0d7c20 */ /* 0x000fe20008400000 */
[----:B------:R-:W-:-:S02]  /*9fc0*/  FSEL R14, R5, -INF , P5 ;  /* 0xff800000050e7808 */ /* 0x000fc40002800000 */
[----:B------:R-:W-:Y:S01]  /*9fd0*/  ISETP.GT.AND P2, PT, R134, 0xc, PT ;  /* 0x0000000c8600780c */ /* 0x000fe20003f44270 */
[----:B------:R-:W-:Y:S01]  /*9fe0*/  FMUL R15, R16, UR4 ;  /* 0x00000004100f7c20 */ /* 0x000fe20008400000 */
[----:B------:R-:W-:Y:S02]  /*9ff0*/  FSEL R0, R0, -INF , P4 ;  /* 0xff80000000007808 */ /* 0x000fe40002000000 */
[----:B------:R-:W-:Y:S01]  /*a000*/  FSEL R5, R144, -INF , P3 ;  /* 0xff80000090057808 */ /* 0x000fe20001800000 */
[----:B------:R-:W-:Y:S01]  /*a010*/  FMUL R16, R18, UR4 ;  /* 0x0000000412107c20 */ /* 0x000fe20008400000 */
[----:B------:R-:W-:Y:S02]  /*a020*/  ISETP.GT.AND P4, PT, R134, 0x4, PT ;  /* 0x000000048600780c */ /* 0x000fe40003f84270 */
[----:B------:R-:W-:Y:S02]  /*a030*/  FSEL R18, R3, -INF , P2 ;  /* 0xff80000003127808 */ /* 0x000fe40001000000 */
[----:B------:R-:W-:-:S02]  /*a040*/  FMNMX3 R3, R5, R4, R0, !PT ;  /* 0x0000000405037276 */ /* 0x000fc40007800000 */
[----:B------:R-:W-:Y:S02]  /*a050*/  FSEL R10, R6, -INF , P4 ;  /* 0xff800000060a7808 */ /* 0x000fe40002000000 */
[C---:B------:R-:W-:Y:S02]  /*a060*/  ISETP.GT.AND P4, PT, R134.reuse, 0x7, PT ;  /* 0x000000078600780c */ /* 0x040fe40003f84270 */
[----:B------:R-:W-:Y:S02]  /*a070*/  FMNMX3 R3, R3, R2, R7, !PT ;  /* 0x0000000203037276 */ /* 0x000fe40007800007 */
[----:B------:R-:W-:Y:S02]  /*a080*/  FSEL R11, R11, -INF , P4 ;  /* 0xff8000000b0b7808 */ /* 0x000fe40002000000 */
[----:B------:R-:W-:Y:S02]  /*a090*/  FMNMX3 R3, R3, R10, R8, !PT ;  /* 0x0000000a03037276 */ /* 0x000fe40007800008 */
[----:B------:R-:W-:-:S02]  /*a0a0*/  ISETP.GT.AND P4, PT, R134, 0xa, PT ;  /* 0x0000000a8600780c */ /* 0x000fc40003f84270 */
[C---:B------:R-:W-:Y:S02]  /*a0b0*/  ISETP.GT.AND P5, PT, R134.reuse, 0xb, PT ;  /* 0x0000000b8600780c */ /* 0x040fe40003fa4270 */
[----:B------:R-:W-:Y:S02]  /*a0c0*/  FMNMX3 R3, R3, R9, R11, !PT ;  /* 0x0000000903037276 */ /* 0x000fe4000780000b */
[----:B------:R-:W-:Y:S02]  /*a0d0*/  FSEL R13, R13, -INF , P4 ;  /* 0xff8000000d0d7808 */ /* 0x000fe40002000000 */
[----:B------:R-:W-:Y:S02]  /*a0e0*/  ISETP.GT.AND P4, PT, R134, 0xd, PT ;  /* 0x0000000d8600780c */ /* 0x000fe40003f84270 */
[----:B------:R-:W-:Y:S02]  /*a0f0*/  FSEL R15, R15, -INF , P5 ;  /* 0xff8000000f0f7808 */ /* 0x000fe40002800000 */
[----:B------:R-:W-:Y:S01]  /*a100*/  FMNMX3 R3, R3, R14, R12, !PT ;  /* 0x0000000e03037276 */ /* 0x000fe2000780000c */
[----:B------:R-:W-:Y:S01]  /*a110*/  FMUL R17, R19, UR4 ;  /* 0x0000000413117c20 */ /* 0x000fe20008400000 */
[----:B------:R-:W-:Y:S01]  /*a120*/  FMUL R19, R20, UR4 ;  /* 0x0000000414137c20 */ /* 0x000fe20008400000 */
[----:B------:R-:W-:-:S02]  /*a130*/  ISETP.GT.AND P5, PT, R134, 0xe, PT ;  /* 0x0000000e8600780c */ /* 0x000fc40003fa4270 */
[----:B------:R-:W-:Y:S02]  /*a140*/  ISETP.GT.AND P2, PT, R134, 0xf, PT ;  /* 0x0000000f8600780c */ /* 0x000fe40003f44270 */
[----:B------:R-:W-:Y:S02]  /*a150*/  FSEL R16, R16, -INF , P4 ;  /* 0xff80000010107808 */ /* 0x000fe40002000000 */
[----:B------:R-:W-:Y:S01]  /*a160*/  FMNMX3 R3, R3, R13, R15, !PT ;  /* 0x0000000d03037276 */ /* 0x000fe2000780000f */
[----:B------:R-:W-:Y:S01]  /*a170*/  FMUL R20, R21, UR4 ;  /* 0x0000000415147c20 */ /* 0x000fe20008400000 */
[----:B------:R-:W-:Y:S01]  /*a180*/  FMUL R21, R22, UR4 ;  /* 0x0000000416157c20 */ /* 0x000fe20008400000 */
[C---:B------:R-:W-:Y:S02]  /*a190*/  ISETP.GT.AND P4, PT, R134.reuse, 0x10, PT ;  /* 0x000000108600780c */ /* 0x040fe40003f84270 */
[----:B------:R-:W-:Y:S02]  /*a1a0*/  FSEL R17, R17, -INF , P5 ;  /* 0xff80000011117808 */ /* 0x000fe40002800000 */
[----:B------:R-:W-:-:S02]  /*a1b0*/  ISETP.GT.AND P5, PT, R134, 0x11, PT ;  /* 0x000000118600780c */ /* 0x000fc40003fa4270 */
[----:B------:R-:W-:Y:S02]  /*a1c0*/  FSEL R19, R19, -INF , P2 ;  /* 0xff80000013137808 */ /* 0x000fe40001000000 */
[----:B------:R-:W-:Y:S01]  /*a1d0*/  FMNMX3 R3, R3, R18, R16, !PT ;  /* 0x0000001203037276 */ /* 0x000fe20007800010 */
[----:B------:R-:W-:Y:S01]  /*a1e0*/  FMUL R22, R23, UR4 ;  /* 0x0000000417167c20 */ /* 0x000fe20008400000 */
[----:B------:R-:W-:Y:S01]  /*a1f0*/  FMUL R23, R24, UR4 ;  /* 0x0000000418177c20 */ /* 0x000fe20008400000 */
[----:B------:R-:W-:Y:S02]  /*a200*/  ISETP.GT.AND P2, PT, R134, 0x12, PT ;  /* 0x000000128600780c */ /* 0x000fe40003f44270 */
[----:B------:R-:W-:Y:S02]  /*a210*/  FSEL R20, R20, -INF , P4 ;  /* 0xff80000014147808 */ /* 0x000fe40002000000 */
[----:B------:R-:W-:Y:S02]  /*a220*/  ISETP.GT.AND P4, PT, R134, 0x13, PT ;  /* 0x000000138600780c */ /* 0x000fe40003f84270 */
[----:B------:R-:W-:-:S02]  /*a230*/  FSEL R21, R21, -INF , P5 ;  /* 0xff80000015157808 */ /* 0x000fc40002800000 */
[----:B------:R-:W-:Y:S01]  /*a240*/  FMNMX3 R3, R3, R17, R19, !PT ;  /* 0x0000001103037276 */ /* 0x000fe20007800013 */
[----:B------:R-:W-:Y:S01]  /*a250*/  FMUL R24, R25, UR4 ;  /* 0x0000000419187c20 */ /* 0x000fe20008400000 */
[----:B------:R-:W-:Y:S01]  /*a260*/  FMUL R25, R26, UR4 ;  /* 0x000000041a197c20 */ /* 0x000fe20008400000 */
[----:B------:R-:W-:Y:S02]  /*a270*/  ISETP.GT.AND P5, PT, R134, 0x14, PT ;  /* 0x000000148600780c */ /* 0x000fe40003fa4270 */
[----:B------:R-:W-:Y:S02]  /*a280*/  FSEL R22, R22, -INF , P2 ;  /* 0xff80000016167808 */ /* 0x000fe40001000000 */
[----:B------:R-:W-:Y:S02]  /*a290*/  ISETP.GT.AND P2, PT, R134, 0x15, PT ;  /* 0x000000158600780c */ /* 0x000fe40003f44270 */
[----:B------:R-:W-:Y:S02]  /*a2a0*/  FSEL R23, R23, -INF , P4 ;  /* 0xff80000017177808 */ /* 0x000fe40002000000 */
[----:B------:R-:W-:Y:S01]  /*a2b0*/  FMNMX3 R3, R3, R20, R21, !PT ;  /* 0x0000001403037276 */ /* 0x000fe20007800015 */
[----:B------:R-:W-:Y:S01]  /*a2c0*/  FMUL R26, R27, UR4 ;  /* 0x000000041b1a7c20 */ /* 0x000fe20008400000 */
[----:B------:R-:W-:Y:S01]  /*a2d0*/  FMUL R27, R28, UR4 ;  /* 0x000000041c1b7c20 */ /* 0x000fe20008400000 */
[----:B------:R-:W-:-:S02]  /*a2e0*/  ISETP.GT.AND P4, PT, R134, 0x16, PT ;  /* 0x000000168600780c */ /* 0x000fc40003f84270 */
[----:B------:R-:W-:Y:S02]  /*a2f0*/  FSEL R24, R24, -INF , P5 ;  /* 0xff80000018187808 */ /* 0x000fe40002800000 */
[----:B------:R-:W-:Y:S02]  /*a300*/  ISETP.GT.AND P5, PT, R134, 0x17, PT ;  /* 0x000000178600780c */ /* 0x000fe40003fa4270 */
[----:B------:R-:W-:Y:S02]  /*a310*/  FSEL R25, R25, -INF , P2 ;  /* 0xff80000019197808 */ /* 0x000fe40001000000 */
[----:B------:R-:W-:Y:S01]  /*a320*/  FMNMX3 R3, R3, R22, R23, !PT ;  /* 0x0000001603037276 */ /* 0x000fe20007800017 */
[----:B------:R-:W-:Y:S01]  /*a330*/  FMUL R28, R29, UR4 ;  /* 0x000000041d1c7c20 */ /* 0x000fe20008400000 */
[----:B------:R-:W-:Y:S01]  /*a340*/  FMUL R29, R30, UR4 ;  /* 0x000000041e1d7c20 */ /* 0x000fe20008400000 */
[----:B------:R-:W-:Y:S02]  /*a350*/  ISETP.GT.AND P2, PT, R134, 0x18, PT ;  /* 0x000000188600780c */ /* 0x000fe40003f44270 */
[----:B------:R-:W-:-:S02]  /*a360*/  FSEL R26, R26, -INF , P4 ;  /* 0xff8000001a1a7808 */ /* 0x000fc40002000000 */
[----:B------:R-:W-:Y:S02]  /*a370*/  ISETP.GT.AND P4, PT, R134, 0x19, PT ;  /* 0x000000198600780c */ /* 0x000fe40003f84270 */
[----:B------:R-:W-:Y:S02]  /*a380*/  FSEL R27, R27, -INF , P5 ;  /* 0xff8000001b1b7808 */ /* 0x000fe40002800000 */
[----:B------:R-:W-:Y:S01]  /*a390*/  FMNMX3 R3, R3, R24, R25, !PT ;  /* 0x0000001803037276 */ /* 0x000fe20007800019 */
[----:B------:R-:W-:Y:S01]  /*a3a0*/  FMUL R30, R31, UR4 ;  /* 0x000000041f1e7c20 */ /* 0x000fe20008400000 */
[----:B------:R-:W-:Y:S01]  /*a3b0*/  FMUL R31, R32, UR4 ;  /* 0x00000004201f7c20 */ /* 0x000fe20008400000 */
[----:B------:R-:W-:Y:S02]  /*a3c0*/  ISETP.GT.AND P5, PT, R134, 0x1a, PT ;  /* 0x0000001a8600780c */ /* 0x000fe40003fa4270 */
        /* <DEDUP_REMOVED lines=20> */
[----:B------:R-:W-:-:S02]  /*a510*/  FSEL R34, R34, -INF , P2 ;  /* 0xff80000022227808 */ /* 0x000fc40001000000 */
[C---:B------:R-:W-:Y:S02]  /*a520*/  ISETP.GT.AND P5, PT, R134.reuse, 0x20, PT ;  /* 0x000000208600780c */ /* 0x040fe40003fa4270 */
        /* <DEDUP_REMOVED lines=12> */
[C---:B------:R-:W-:Y:S02]  /*a5f0*/  ISETP.GT.AND P2, PT, R134.reuse, 0x24, PT ;  /* 0x000000248600780c */ /* 0x040fe40003f44270 */
[----:B------:R-:W-:Y:S02]  /*a600*/  ISETP.GT.AND P5, PT, R134, 0x25, PT ;  /* 0x000000258600780c */ /* 0x000fe40003fa4270 */
[----:B------:R-:W-:-:S02]  /*a610*/  FSEL R38, R38, -INF , P4 ;  /* 0xff80000026267808 */ /* 0x000fc40002000000 */
[----:B------:R-:W-:Y:S02]  /*a620*/  FSEL R39, R39, -INF , P3 ;  /* 0xff80000027277808 */ /* 0x000fe40001800000 */
[----:B------:R-:W-:Y:S01]  /*a630*/  FMNMX3 R3, R3, R36, R37, !PT ;  /* 0x0000002403037276 */ /* 0x000fe20007800025 */
[----:B------:R-:W-:Y:S01]  /*a640*/  FMUL R42, R43, UR4 ;  /* 0x000000042b2a7c20 */ /* 0x000fe20008400000 */
[----:B------:R-:W-:Y:S01]  /*a650*/  FMUL R43, R44, UR4 ;  /* 0x000000042c2b7c20 */ /* 0x000fe20008400000 */
[C---:B------:R-:W-:Y:S02]  /*a660*/  ISETP.GT.AND P4, PT, R134.reuse, 0x26, PT ;  /* 0x000000268600780c */ /* 0x040fe40003f84270 */
[----:B------:R-:W-:Y:S02]  /*a670*/  ISETP.GT.AND P3, PT, R134, 0x27, PT ;  /* 0x000000278600780c */ /* 0x000fe40003f64270 */
[----:B------:R-:W-:Y:S02]  /*a680*/  FSEL R40, R40, -INF , P2 ;  /* 0xff80000028287808 */ /* 0x000fe40001000000 */
[----:B------:R-:W-:-:S02]  /*a690*/  FSEL R41, R41, -INF , P5 ;  /* 0xff80000029297808 */ /* 0x000fc40002800000 */
[----:B------:R-:W-:Y:S01]  /*a6a0*/  FMNMX3 R3, R3, R38, R39, !PT ;  /* 0x0000002603037276 */ /* 0x000fe20007800027 */
[----:B------:R-:W-:Y:S01]  /*a6b0*/  FMUL R44, R45, UR4 ;  /* 0x000000042d2c7c20 */ /* 0x000fe20008400000 */
[----:B------:R-:W-:Y:S01]  /*a6c0*/  FMUL R45, R46, UR4 ;  /* 0x000000042e2d7c20 */ /* 0x000fe20008400000 */
[C---:B------:R-:W-:Y:S02]  /*a6d0*/  ISETP.GT.AND P2, PT, R134.reuse, 0x28, PT ;  /* 0x000000288600780c */ /* 0x040fe40003f44270 */
[----:B------:R-:W-:Y:S02]  /*a6e0*/  ISETP.GT.AND P5, PT, R134, 0x29, PT ;  /* 0x000000298600780c */ /* 0x000fe40003fa4270 */
[----:B------:R-:W-:Y:S02]  /*a6f0*/  FSEL R42, R42, -INF , P4 ;  /* 0xff8000002a2a7808 */ /* 0x000fe40002000000 */
[----:B------:R-:W-:Y:S02]  /*a700*/  FSEL R43, R43, -INF , P3 ;  /* 0xff8000002b2b7808 */ /* 0x000fe40001800000 */
[----:B------:R-:W-:Y:S01]  /*a710*/  FMNMX3 R3, R3, R40, R41, !PT ;  /* 0x0000002803037276 */ /* 0x000fe20007800029 */
[----:B------:R-:W-:Y:S01]  /*a720*/  FMUL R46, R47, UR4 ;  /* 0x000000042f2e7c20 */ /* 0x000fe20008400000 */
[----:B------:R-:W-:Y:S01]  /*a730*/  FMUL R47, R48, UR4 ;  /* 0x00000004302f7c20 */ /* 0x000fe20008400000 */
[----:B------:R-:W-:-:S02]  /*a740*/  ISETP.GT.AND P4, PT, R134, 0x2a, PT ;  /* 0x0000002a8600780c */ /* 0x000fc40003f84270 */
[----:B------:R-:W-:Y:S02]  /*a750*/  ISETP.GT.AND P3, PT, R134, 0x2b, PT ;  /* 0x0000002b8600780c */ /* 0x000fe40003f64270 */
[----:B------:R-:W-:Y:S02]  /*a760*/  FSEL R44, R44, -INF , P2 ;  /* 0xff8000002c2c7808 */ /* 0x000fe40001000000 */
[----:B------:R-:W-:Y:S02]  /*a770*/  FSEL R45, R45, -INF , P5 ;  /* 0xff8000002d2d7808 */ /* 0x000fe40002800000 */
[----:B------:R-:W-:Y:S01]  /*a780*/  FMNMX3 R3, R3, R42, R43, !PT ;  /* 0x0000002a03037276 */ /* 0x000fe2000780002b */
[----:B------:R-:W-:Y:S01]  /*a790*/  FMUL R48, R49, UR4 ;  /* 0x0000000431307c20 */ /* 0x000fe20008400000 */
[----:B------:R-:W-:Y:S01]  /*a7a0*/  FMUL R49, R50, UR4 ;  /* 0x0000000432317c20 */ /* 0x000fe20008400000 */
[C---:B------:R-:W-:Y:S02]  /*a7b0*/  ISETP.GT.AND P2, PT, R134.reuse, 0x2c, PT ;  /* 0x0000002c8600780c */ /* 0x040fe40003f44270 */
[----:B------:R-:W-:-:S02]  /*a7c0*/  ISETP.GT.AND P5, PT, R134, 0x2d, PT ;  /* 0x0000002d8600780c */ /* 0x000fc40003fa4270 */
[----:B------:R-:W-:Y:S02]  /*a7d0*/  FSEL R46, R46, -INF , P4 ;  /* 0xff8000002e2e7808 */ /* 0x000fe40002000000 */
        /* <DEDUP_REMOVED lines=38> */
[C---:B------:R-:W-:Y:S02]  /*aa40*/  ISETP.GT.AND P2, PT, R134.reuse, 0x38, PT ;  /* 0x000000388600780c */ /* 0x040fe40003f44270 */
[----:B------:R-:W-:Y:S02]  /*aa50*/  ISETP.GT.AND P5, PT, R134, 0x39, PT ;  /* 0x000000398600780c */ /* 0x000fe40003fa4270 */
[----:B------:R-:W-:-:S02]  /*aa60*/  FSEL R58, R58, -INF , P4 ;  /* 0xff8000003a3a7808 */ /* 0x000fc40002000000 */
[----:B------:R-:W-:Y:S02]  /*aa70*/  FSEL R59, R59, -INF , P3 ;  /* 0xff8000003b3b7808 */ /* 0x000fe40001800000 */
[----:B------:R-:W-:Y:S02]  /*aa80*/  FMNMX3 R3, R3, R56, R57, !PT ;  /* 0x0000003803037276 */ /* 0x000fe40007800039 */
[C---:B------:R-:W-:Y:S02]  /*aa90*/  ISETP.GT.AND P4, PT, R134.reuse, 0x3a, PT ;  /* 0x0000003a8600780c */ /* 0x040fe40003f84270 */
[----:B------:R-:W-:Y:S02]  /*aaa0*/  ISETP.GT.AND P3, PT, R134, 0x3b, PT ;  /* 0x0000003b8600780c */ /* 0x000fe40003f64270 */
[----:B------:R-:W-:Y:S02]  /*aab0*/  FSEL R60, R60, -INF , P2 ;  /* 0xff8000003c3c7808 */ /* 0x000fe40001000000 */
[----:B------:R-:W-:-:S02]  /*aac0*/  FSEL R62, R62, -INF , P5 ;  /* 0xff8000003e3e7808 */ /* 0x000fc40002800000 */
[----:B------:R-:W-:Y:S02]  /*aad0*/  FMNMX3 R3, R3, R58, R59, !PT ;  /* 0x0000003a03037276 */ /* 0x000fe4000780003b */
[C---:B------:R-:W-:Y:S02]  /*aae0*/  ISETP.GT.AND P2, PT, R134.reuse, 0x3c, PT ;  /* 0x0000003c8600780c */ /* 0x040fe40003f44270 */
[----:B------:R-:W-:Y:S02]  /*aaf0*/  ISETP.GT.AND P5, PT, R134, 0x3d, PT ;  /* 0x0000003d8600780c */ /* 0x000fe40003fa4270 */
[----:B------:R-:W-:Y:S02]  /*ab00*/  FSEL R63, R63, -INF , P4 ;  /* 0xff8000003f3f7808 */ /* 0x000fe40002000000 */
[----:B------:R-:W-:Y:S02]  /*ab10*/  FSEL R64, R64, -INF , P3 ;  /* 0xff80000040407808 */ /* 0x000fe40001800000 */
[----:B------:R-:W-:Y:S01]  /*ab20*/  FMNMX3 R3, R3, R60, R62, !PT ;  /* 0x0000003c03037276 */ /* 0x000fe2000780003e */
[----:B------:R-:W-:Y:S01]  /*ab30*/  FMUL R61, R71, UR4 ;  /* 0x00000004473d7c20 */ /* 0x000fe20008400000 */
[C---:B------:R-:W-:Y:S01]  /*ab40*/  ISETP.GT.AND P4, PT, R134.reuse, 0x3e, PT ;  /* 0x0000003e8600780c */ /* 0x040fe20003f84270 */
[----:B------:R0:W-:Y:S01]  /*ab50*/  STL.64 [R1+0x380], R140 ;  /* 0x0003808c01007387 */ /* 0x0001e20000100a00 */
[----:B------:R-:W-:-:S02]  /*ab60*/  ISETP.GT.AND P3, PT, R134, 0x3f, PT ;  /* 0x0000003f8600780c */ /* 0x000fc40003f64270 */
[----:B------:R-:W-:Y:S02]  /*ab70*/  FSEL R65, R65, -INF , P2 ;  /* 0xff80000041417808 */ /* 0x000fe40001000000 */
[----:B------:R-:W-:Y:S02]  /*ab80*/  FSEL R71, R66, -INF , P5 ;  /* 0xff80000042477808 */ /* 0x000fe40002800000 */
[----:B------:R-:W-:Y:S01]  /*ab90*/  FMNMX3 R3, R3, R63, R64, !PT ;  /* 0x0000003f03037276 */ /* 0x000fe20007800040 */
[----:B------:R-:W-:Y:S01]  /*aba0*/  FMUL R135, R73, UR4 ;  /* 0x0000000449877c20 */ /* 0x000fe20008400000 */
[----:B------:R-:W-:Y:S01]  /*abb0*/  ISETP.GT.AND P2, PT, R134, 0x40, PT ;  /* 0x000000408600780c */ /* 0x000fe20003f44270 */
[----:B0-----:R-:W-:Y:S01]  /*abc0*/  FMUL R140, R74, UR4 ;  /* 0x000000044a8c7c20 */ /* 0x001fe20008400000 */
[----:B------:R-:W-:Y:S01]  /*abd0*/  FMUL R74, R75, UR4 ;  /* 0x000000044b4a7c20 */ /* 0x000fe20008400000 */
[----:B------:R-:W-:Y:S02]  /*abe0*/  ISETP.GT.AND P5, PT, R134, 0x41, PT ;  /* 0x000000418600780c */ /* 0x000fe40003fa4270 */
[----:B------:R-:W-:-:S02]  /*abf0*/  FSEL R73, R67, -INF , P4 ;  /* 0xff80000043497808 */ /* 0x000fc40002000000 */
[----:B------:R-:W-:Y:S02]  /*ac00*/  FSEL R75, R68, -INF , P3 ;  /* 0xff800000444b7808 */ /* 0x000fe40001800000 */
[----:B------:R-:W-:Y:S01]  /*ac10*/  FMNMX3 R3, R3, R65, R71, !PT ;  /* 0x0000004103037276 */ /* 0x000fe20007800047 */
[----:B------:R-:W-:Y:S01]  /*ac20*/  FMUL R142, R80, UR4 ;  /* 0x00000004508e7c20 */ /* 0x000fe20008400000 */
        /* <DEDUP_REMOVED lines=20> */
[----:B------:R-:W-:-:S02]  /*ad70*/  FMNMX3 R3, R3, R83, R91, !PT ;  /* 0x0000005303037276 */ /* 0x000fc4000780005b */
[C---:B------:R-:W-:Y:S02]  /*ad80*/  ISETP.GT.AND P2, PT, R134.reuse, 0x48, PT ;  /* 0x000000488600780c */ /* 0x040fe40003f44270 */
[----:B------:R-:W-:Y:S02]  /*ad90*/  ISETP.GT.AND P5, PT, R134, 0x49, PT ;  /* 0x000000498600780c */ /* 0x000fe40003fa4270 */
[----:B------:R-:W-:Y:S02]  /*ada0*/  FSEL R94, R74, -INF , P4 ;  /* 0xff8000004a5e7808 */ /* 0x000fe40002000000 */
[----:B------:R-:W-:Y:S02]  /*adb0*/  FSEL R95, R76, -INF , P3 ;  /* 0xff8000004c5f7808 */ /* 0x000fe40001800000 */
[----:B------:R-:W-:Y:S02]  /*adc0*/  FMNMX3 R3, R3, R92, R93, !PT ;  /* 0x0000005c03037276 */ /* 0x000fe4000780005d */
[----:B------:R-:W-:-:S02]  /*add0*/  ISETP.GT.AND P4, PT, R134, 0x4a, PT ;  /* 0x0000004a8600780c */ /* 0x000fc40003f84270 */
[----:B------:R-:W-:Y:S02]  /*ade0*/  ISETP.GT.AND P3, PT, R134, 0x4b, PT ;  /* 0x0000004b8600780c */ /* 0x000fe40003f64270 */
[----:B------:R-:W-:Y:S02]  /*adf0*/  FSEL R98, R77, -INF , P2 ;  /* 0xff8000004d627808 */ /* 0x000fe40001000000 */
[----:B------:R-:W-:Y:S02]  /*ae00*/  FSEL R101, R78, -INF , P5 ;  /* 0xff8000004e657808 */ /* 0x000fe40002800000 */
[----:B------:R-:W-:Y:S02]  /*ae10*/  FMNMX3 R3, R3, R94, R95, !PT ;  /* 0x0000005e03037276 */ /* 0x000fe4000780005f */
[C---:B------:R-:W-:Y:S02]  /*ae20*/  ISETP.GT.AND P2, PT, R134.reuse, 0x4c, PT ;  /* 0x0000004c8600780c */ /* 0x040fe40003f44270 */
[----:B------:R-:W-:-:S02]  /*ae30*/  ISETP.GT.AND P5, PT, R134, 0x4d, PT ;  /* 0x0000004d8600780c */ /* 0x000fc40003fa4270 */
[----:B------:R-:W-:Y:S02]  /*ae40*/  FSEL R102, R141, -INF , P4 ;  /* 0xff8000008d667808 */ /* 0x000fe40002000000 */
[----:B------:R-:W-:Y:S02]  /*ae50*/  FSEL R104, R142, -INF , P3 ;  /* 0xff8000008e687808 */ /* 0x000fe40001800000 */
[----:B------:R-:W-:Y:S02]  /*ae60*/  FMNMX3 R3, R3, R98, R101, !PT ;  /* 0x0000006203037276 */ /* 0x000fe40007800065 */
        /* <DEDUP_REMOVED lines=19> */
[----:B------:R-:W-:Y:S01]  /*afa0*/  FMNMX3 R3, R3, R113, R114, !PT ;  /* 0x0000007103037276 */ /* 0x000fe20007800072 */
[----:B------:R-:W-:Y:S01]  /*afb0*/  FMUL R246, R118, UR4 ;  /* 0x0000000476f67c20 */ /* 0x000fe20008400000 */
        /* <DEDUP_REMOVED lines=14> */
[----:B------:R-:W-:Y:S01]  /*b0a0*/  FMNMX3 R3, R3, R121, R122, !PT ;  /* 0x0000007903037276 */ /* 0x000fe2000780007a */
[----:B------:R-:W-:Y:S01]  /*b0b0*/  IMAD.MOV.U32 R72, RZ, RZ, R126 ;  /* 0x000000ffff487224 */ /* 0x000fe200078e007e */
[C---:B------:R-:W-:Y:S01]  /*b0c0*/  ISETP.GT.AND P2, PT, R134.reuse, 0x5c, PT ;  /* 0x0000005c8600780c */ /* 0x040fe20003f44270 */
[----:B------:R-:W-:Y:S01]  /*b0d0*/  IMAD.MOV.U32 R68, RZ, RZ, R125 ;  /* 0x000000ffff447224 */ /* 0x000fe200078e007d */
[----:B------:R-:W-:Y:S02]  /*b0e0*/  ISETP.GT.AND P5, PT, R134, 0x5d, PT ;  /* 0x0000005d8600780c */ /* 0x000fe40003fa4270 */
[----:B------:R-:W-:Y:S02]  /*b0f0*/  FSEL R125, R151, -INF , P4 ;  /* 0xff800000977d7808 */ /* 0x000fe40002000000 */
[----:B------:R-:W-:-:S02]  /*b100*/  FSEL R126, R96, -INF , P3 ;  /* 0xff800000607e7808 */ /* 0x000fc40001800000 */
[----:B------:R-:W-:Y:S01]  /*b110*/  FMNMX3 R3, R3, R123, R124, !PT ;  /* 0x0000007b03037276 */ /* 0x000fe2000780007c */
[----:B------:R-:W-:Y:S01]  /*b120*/  IMAD.MOV.U32 R61, RZ, RZ, R128 ;  /* 0x000000ffff3d7224 */ /* 0x000fe200078e0080 */
[C---:B------:R-:W-:Y:S01]  /*b130*/  ISETP.GT.AND P4, PT, R134.reuse, 0x5e, PT ;  /* 0x0000005e8600780c */ /* 0x040fe20003f84270 */
[----:B------:R-:W-:Y:S01]  /*b140*/  IMAD.MOV.U32 R67, RZ, RZ, R127 ;  /* 0x000000ffff437224 */ /* 0x000fe200078e007f */
[C---:B------:R-:W-:Y:S02]  /*b150*/  ISETP.GT.AND P3, PT, R134.reuse, 0x5f, PT ;  /* 0x0000005f8600780c */ /* 0x040fe40003f64270 */
[----:B------:R-:W-:Y:S02]  /*b160*/  FSEL R127, R97, -INF , P2 ;  /* 0xff800000617f7808 */ /* 0x000fe40001000000 */
[----:B------:R-:W-:Y:S02]  /*b170*/  FSEL R128, R161, -INF , P5 ;  /* 0xff800000a1807808 */ /* 0x000fe40002800000 */
[----:B------:R-:W-:Y:S01]  /*b180*/  FMNMX3 R3, R3, R125, R126, !PT ;  /* 0x0000007d03037276 */ /* 0x000fe2000780007e */
[----:B------:R-:W-:Y:S01]  /*b190*/  IMAD.MOV.U32 R66, RZ, RZ, R130 ;  /* 0x000000ffff427224 */ /* 0x000fe200078e0082 */
[C---:B------:R-:W-:Y:S01]  /*b1a0*/  ISETP.GT.AND P2, PT, R134.reuse, 0x60, PT ;  /* 0x000000608600780c */ /* 0x040fe20003f44270 */
[----:B------:R-:W-:Y:S01]  /*b1b0*/  IMAD.MOV.U32 R70, RZ, RZ, R129 ;  /* 0x000000ffff467224 */ /* 0x000fe200078e0081 */
[----:B------:R-:W-:-:S02]  /*b1c0*/  ISETP.GT.AND P5, PT, R134, 0x61, PT ;  /* 0x000000618600780c */ /* 0x000fc40003fa4270 */
[----:B------:R-:W-:Y:S02]  /*b1d0*/  FSEL R129, R99, -INF , P4 ;  /* 0xff80000063817808 */ /* 0x000fe40002000000 */
[----:B------:R-:W-:Y:S02]  /*b1e0*/  FSEL R130, R100, -INF , P3 ;  /* 0xff80000064827808 */ /* 0x000fe40001800000 */
[----:B------:R-:W-:Y:S01]  /*b1f0*/  FMNMX3 R3, R3, R127, R128, !PT ;  /* 0x0000007f03037276 */ /* 0x000fe20007800080 */
[----:B------:R-:W-:Y:S01]  /*b200*/  IMAD.MOV.U32 R6, RZ, RZ, R131 ;  /* 0x000000ffff067224 */ /* 0x000fe200078e0083 */
        /* <DEDUP_REMOVED lines=35> */
[----:B------:R-:W-:Y:S02]  /*b440*/  FSEL R232, R237, -INF , P4 ;  /* 0xff800000ede87808 */ /* 0x000fe40002000000 */
[C---:B------:R-:W-:Y:S02]  /*b450*/  ISETP.GT.AND P2, PT, R134.reuse, 0x70, PT ;  /* 0x000000708600780c */ /* 0x040fe40003f44270 */
[----:B------:R-:W-:Y:S02]  /*b460*/  ISETP.GT.AND P5, PT, R134, 0x71, PT ;  /* 0x000000718600780c */ /* 0x000fe40003fa4270 */
        /* <DEDUP_REMOVED lines=31> */
[----:B------:R-:W-:Y:S01]  /*b660*/  FMNMX3 R3, R3, R68, R146, !PT ;  /* 0x0000004403037276 */ /* 0x000fe20007800092 */
[----:B------:R-:W0:Y:S01]  /*b670*/  LDC R61, c[0x0][0x3d8] ;  /* 0x0000f600ff3d7b82 */ /* 0x000e220000000800 */
[----:B------:R-:W-:Y:S02]  /*b680*/  ISETP.GT.AND P3, PT, R134, 0x7e, PT ;  /* 0x0000007e8600780c */ /* 0x000fe40003f64270 */
[----:B------:R-:W-:Y:S02]  /*b690*/  FSEL R147, R70, -INF , P2 ;  /* 0xff80000046937808 */ /* 0x000fe40001000000 */
[----:B------:R-:W-:Y:S02]  /*b6a0*/  FSEL R145, R66, -INF , P5 ;  /* 0xff80000042917808 */ /* 0x000fe40002800000 */
[----:B------:R-:W-:Y:S01]  /*b6b0*/  FMNMX3 R3, R3, R67, R140, !PT ;  /* 0x0000004303037276 */ /* 0x000fe2000780008c */
[----:B------:R-:W1:Y:S01]  /*b6c0*/  LDC R66, c[0x0][0x3d8] ;  /* 0x0000f600ff427b82 */ /* 0x000e620000000800 */
[----:B------:R-:W-:-:S02]  /*b6d0*/  FSEL R249, R6, -INF , P3 ;  /* 0xff80000006f97808 */ /* 0x000fc40001800000 */
[----:B------:R-:W-:-:S04]  /*b6e0*/  FMNMX3 R3, R3, R147, R145, !PT ;  /* 0x0000009303037276 */ /* 0x000fc80007800091 */
[----:B------:R-:W-:-:S05]  /*b6f0*/  FMNMX3 R3, R3, -INF , R249, !PT ;  /* 0xff80000003037876 */ /* 0x000fca00078000f9 */
[--C-:B------:R-:W-:Y:S01]  /*b700*/  FADD R5, R5, -R3.reuse ;  /* 0x8000000305057221 */ /* 0x100fe20000000000 */
[----:B------:R-:W-:-:S03]  /*b710*/  FADD R0, R0, -R3 ;  /* 0x8000000300007221 */ /* 0x000fc60000000000 */
[----:B------:R-:W-:-:S04]  /*b720*/  FMUL R5, R5, 1.4426950216293334961 ;  /* 0x3fb8aa3b05057820 */ /* 0x000fc80000400000 */
[----:B------:R2:W-:Y:S01]  /*b730*/  MUFU.EX2 R6, R5 ;  /* 0x0000000500067308 */ /* 0x0005e20000000800 */
[--C-:B------:R-:W-:Y:S01]  /*b740*/  FADD R4, R4, -R3.reuse ;  /* 0x8000000304047221 */ /* 0x100fe20000000000 */
[----:B--2---:R-:W-:Y:S01]  /*b750*/  FMUL R5, R0, 1.4426950216293334961 ;  /* 0x3fb8aa3b00057820 */ /* 0x004fe20000400000 */
[----:B------:R-:W-:-:S04]  /*b760*/  FADD R0, R2, -R3 ;  /* 0x8000000302007221 */ /* 0x000fc80000000000 */
[----:B------:R-:W-:Y:S01]  /*b770*/  FMUL R0, R0, 1.4426950216293334961 ;  /* 0x3fb8aa3b00007820 */ /* 0x000fe20000400000 */
[----:B------:R-:W-:Y:S01]  /*b780*/  MUFU.EX2 R2, R5 ;  /* 0x0000000500027308 */ /* 0x000fe20000000800 */
[----:B------:R-:W-:-:S07]  /*b790*/  FMUL R4, R4, 1.4426950216293334961 ;  /* 0x3fb8aa3b04047820 */ /* 0x000fce0000400000 */
[----:B------:R-:W2:Y:S08]  /*b7a0*/  MUFU.EX2 R0, R0 ;  /* 0x0000000000007308 */ /* 0x000eb00000000800 */
[----:B------:R2:W0:Y:S01]  /*b7b0*/  MUFU.EX2 R5, R4 ;  /* 0x0000000400057308 */ /* 0x0004220000000800 */
[--C-:B------:R-:W-:Y:S01]  /*b7c0*/  FADD R7, R7, -R3.reuse ;  /* 0x8000000307077221 */ /* 0x100fe20000000000 */
[----:B--2---:R-:W-:Y:S01]  /*b7d0*/  F2FP.SATFINITE.E4M3.F32.PACK_AB_MERGE_C R4, R0, R2, RZ ;  /* 0x000000020004723e */ /* 0x004fe200048070ff */
[----:B------:R-:W-:-:S03]  /*b7e0*/  FADD R8, R8, -R3 ;  /* 0x8000000308087221 */ /* 0x000fc60000000000 */
[----:B0-----:R-:W-:Y:S01]  /*b7f0*/  F2FP.SATFINITE.E4M3.F32.PACK_AB_MERGE_C R4, R5, R6, R4 ;  /* 0x000000060504723e */ /* 0x001fe20004807004 */
[----:B------:R-:W-:Y:S01]  /*b800*/  FADD R6, R6, R5 ;  /* 0x0000000506067221 */ /* 0x000fe20000000000 */
[----:B------:R-:W-:-:S03]  /*b810*/  FMUL R5, R7, 1.4426950216293334961 ;  /* 0x3fb8aa3b07057820 */ /* 0x000fc60000400000 */
[----:B------:R-:W-:Y:S01]  /*b820*/  FADD R6, R2, R6 ;  /* 0x0000000602067221 */ /* 0x000fe20000000000 */
[--C-:B------:R-:W-:Y:S01]  /*b830*/  FADD R2, R9, -R3.reuse ;  /* 0x8000000309027221 */ /* 0x100fe20000000000 */
[----:B------:R-:W-:Y:S01]  /*b840*/  FMUL R7, R8, 1.4426950216293334961 ;  /* 0x3fb8aa3b08077820 */ /* 0x000fe20000400000 */
[----:B------:R-:W-:Y:S02]  /*b850*/  IMAD R61, R61, 0x7b, RZ ;  /* 0x0000007b3d3d7824 */ /* 0x000fe400078e02ff */
[----:B------:R-:W-:Y:S01]  /*b860*/  FMUL R8, R2, 1.4426950216293334961 ;  /* 0x3fb8aa3b02087820 */ /* 0x000fe20000400000 */
[----:B------:R-:W-:Y:S01]  /*b870*/  FADD R2, R10, -R3 ;  /* 0x800000030a027221 */ /* 0x000fe20000000000 */
[----:B------:R-:W0:Y:S01]  /*b880*/  MUFU.EX2 R5, R5 ;  /* 0x0000000500057308 */ /* 0x000e220000000800 */
[C---:B------:R-:W-:Y:S02]  /*b890*/  IADD3 R76, P2, PT, R61.reuse, R138, RZ ;  /* 0x0000008a3d4c7210 */ /* 0x040fe40007f5e0ff */
[----:B------:R-:W-:Y:S01]  /*b8a0*/  FMUL R9, R2, 1.4426950216293334961 ;  /* 0x3fb8aa3b02097820 */ /* 0x000fe20000400000 */
[----:B------:R-:W-:Y:S01]  /*b8b0*/  FADD R2, R0, R6 ;  /* 0x0000000600027221 */ /* 0x000fe20000000000 */
[----:B------:R-:W-:-:S02]  /*b8c0*/  LEA.HI.X.SX32 R77, R61, R139, 0x1, P2 ;  /* 0x0000008b3d4d7211 */ /* 0x000fc400010f0eff */
[----:B------:R-:W2:Y:S01]  /*b8d0*/  LDC R61, c[0x0][0x3d8] ;  /* 0x0000f600ff3d7b82 */ /* 0x000ea20000000800 */
[----:B------:R-:W-:Y:S08]  /*b8e0*/  MUFU.EX2 R7, R7 ;  /* 0x0000000700077308 */ /* 0x000ff00000000800 */
[----:B------:R-:W3:Y:S01]  /*b8f0*/  MUFU.EX2 R8, R8 ;  /* 0x0000000800087308 */ /* 0x000ee20000000800 */
[----:B------:R-:W-:-:S07]  /*b900*/  PRMT R96, RZ, 0x7610, R96 ;  /* 0x00007610ff607816 */ /* 0x000fce0000000060 */
[----:B------:R-:W4:Y:S01]  /*b910*/  MUFU.EX2 R0, R9 ;  /* 0x0000000900007308 */ /* 0x000f220000000800 */
[----:B-1----:R-:W-:Y:S01]  /*b920*/  IMAD R10, R66, 0x35, RZ ;  /* 0x00000035420a7824 */ /* 0x002fe200078e02ff */
[----:B------:R1:W-:Y:S01]  /*b930*/  STL.64 [R1+0x240], R76 ;  /* 0x0002404c01007387 */ /* 0x0003e20000100a00 */
[----:B0-----:R-:W-:-:S03]  /*b940*/  FADD R6, R5, R2 ;  /* 0x0000000205067221 */ /* 0x001fc60000000000 */
[----:B------:R1:W5:Y:S01]  /*b950*/  @P0 LDG.E.U8 R96, desc[UR32][R76.64] ;  /* 0x000000204c600981 */ /* 0x000362000c1e1100 */
[----:B---3--:R-:W-:Y:S02]  /*b960*/  F2FP.SATFINITE.E4M3.F32.PACK_AB_MERGE_C R2, R8, R7, RZ ;  /* 0x000000070802723e */ /* 0x008fe400048070ff */
[----:B-1----:R-:W-:Y:S02]  /*b970*/  IADD3 R76, P2, PT, R10, R138, RZ ;  /* 0x0000008a0a4c7210 */ /* 0x002fe40007f5e0ff */
[----:B----4-:R-:W-:Y:S02]  /*b980*/  F2FP.SATFINITE.E4M3.F32.PACK_AB_MERGE_C R5, R0, R5, R2 ;  /* 0x000000050005723e */ /* 0x010fe40004807002 */
[----:B------:R-:W-:Y:S01]  /*b990*/  LEA.HI.X.SX32 R77, R10, R139, 0x1, P2 ;  /* 0x0000008b0a4d7211 */ /* 0x000fe200010f0eff */
[----:B------:R-:W-:Y:S01]  /*b9a0*/  FADD R10, R0, R6 ;  /* 0x00000006000a7221 */ /* 0x000fe20000000000 */
[----:B------:R-:W-:Y:S01]  /*b9b0*/  FADD R0, R11, -R3 ;  /* 0x800000030b007221 */ /* 0x000fe20000000000 */
[----:B------:R-:W-:Y:S01]  /*b9c0*/  PRMT R99, RZ, 0x7610, R99 ;  /* 0x00007610ff637816 */ /* 0x000fe20000000063 */
[----:B--2---:R-:W-:-:S02]  /*b9d0*/  IMAD R9, R61, 0x3d, RZ ;  /* 0x0000003d3d097824 */ /* 0x004fc400078e02ff */
[----:B------:R-:W-:Y:S01]  /*b9e0*/  FMUL R6, R0, 1.4426950216293334961 ;  /* 0x3fb8aa3b00067820 */ /* 0x000fe20000400000 */
[--C-:B------:R-:W-:Y:S01]  /*b9f0*/  FADD R0, R12, -R3.reuse ;  /* 0x800000030c007221 */ /* 0x100fe20000000000 */
[----:B------:R0:W-:Y:S01]  /*ba00*/  STL.64 [R1+0x318], R76 ;  /* 0x0003184c01007387 */ /* 0x0001e20000100a00 */
[----:B------:R-:W1:Y:S02]  /*ba10*/  LDC R12, c[0x0][0x3d8] ;  /* 0x0000f600ff0c7b82 */ /* 0x000e640000000800 */
[----:B------:R-:W-:Y:S01]  /*ba20*/  FMUL R2, R0, 1.4426950216293334961 ;  /* 0x3fb8aa3b00027820 */ /* 0x000fe20000400000 */
[----:B------:R0:W2:Y:S01]  /*ba30*/  @P0 LDG.E.U8 R99, desc[UR32][R76.64] ;  /* 0x000000204c630981 */ /* 0x0000a2000c1e1100 */
[----:B------:R-:W-:-:S04]  /*ba40*/  FADD R0, R13, -R3 ;  /* 0x800000030d007221 */ /* 0x000fc80000000000 */
[----:B------:R-:W-:Y:S01]  /*ba50*/  FMUL R0, R0, 1.4426950216293334961 ;  /* 0x3fb8aa3b00007820 */ /* 0x000fe20000400000 */
[----:B0-----:R-:W-:-:S04]  /*ba60*/  IADD3 R76, P2, PT, R9, R138, RZ ;  /* 0x0000008a094c7210 */ /* 0x001fc80007f5e0ff */
[----:B------:R-:W-:Y:S01]  /*ba70*/  LEA.HI.X.SX32 R77, R9, R139, 0x1, P2 ;  /* 0x0000008b094d7211 */ /* 0x000fe200010f0eff */
[----:B------:R-:W-:Y:S01]  /*ba80*/  FADD R9, R14, -R3 ;  /* 0x800000030e097221 */ /* 0x000fe20000000000 */
[----:B------:R-:W0:Y:S03]  /*ba90*/  MUFU.EX2 R6, R6 ;  /* 0x0000000600067308 */ /* 0x000e260000000800 */
[----:B------:R-:W-:Y:S01]  /*baa0*/  FMUL R11, R9, 1.4426950216293334961 ;  /* 0x3fb8aa3b090b7820 */ /* 0x000fe20000400000 */
[----:B------:R-:W-:-:S04]  /*bab0*/  FADD R9, R7, R10 ;  /* 0x0000000a07097221 */ /* 0x000fc80000000000 */
[----:B------:R-:W-:Y:S08]  /*bac0*/  MUFU.EX2 R2, R2 ;  /* 0x0000000200027308 */ /* 0x000ff00000000800 */
[----:B------:R-:W3:Y:S08]  /*bad0*/  MUFU.EX2 R0, R0 ;  /* 0x0000000000007308 */ /* 0x000ef00000000800 */
[----:B------:R4:W1:Y:S01]  /*bae0*/  MUFU.EX2 R7, R11 ;  /* 0x0000000b00077308 */ /* 0x0008620000000800 */
[----:B------:R-:W-:-:S04]  /*baf0*/  FADD R8, R8, R9 ;  /* 0x0000000908087221 */ /* 0x000fc80000000000 */
[----:B0-----:R-:W-:Y:S01]  /*bb00*/  FADD R10, R6, R8 ;  /* 0x00000008060a7221 */ /* 0x001fe20000000000 */
[----:B---3--:R-:W-:Y:S01]  /*bb10*/  F2FP.SATFINITE.E4M3.F32.PACK_AB_MERGE_C R8, R0, R2, RZ ;  /* 0x000000020008723e */ /* 0x008fe200048070ff */
[--C-:B------:R-:W-:Y:S01]  /*bb20*/  FADD R9, R15, -R3.reuse ;  /* 0x800000030f097221 */ /* 0x100fe20000000000 */
[--C-:B----4-:R-:W-:Y:S02]  /*bb30*/  FADD R11, R16, -R3.reuse ;  /* 0x80000003100b7221 */ /* 0x110fe40000000000 */
[C---:B-1----:R-:W-:Y:S01]  /*bb40*/  F2FP.SATFINITE.E4M3.F32.PACK_AB_MERGE_C R6, R7.reuse, R6, R8 ;  /* 0x000000060706723e */ /* 0x042fe20004807008 */
[----:B------:R-:W-:Y:S01]  /*bb50*/  FADD R7, R7, R10 ;  /* 0x0000000a07077221 */ /* 0x000fe20000000000 */
[----:B------:R-:W-:Y:S01]  /*bb60*/  FADD R10, R17, -R3 ;  /* 0x80000003110a7221 */ /* 0x000fe20000000000 */
[----:B------:R-:W-:Y:S01]  /*bb70*/  FMUL R9, R9, 1.4426950216293334961 ;  /* 0x3fb8aa3b09097820 */ /* 0x000fe20000400000 */
[----:B------:R-:W-:Y:S01]  /*bb80*/  FMUL R8, R11, 1.4426950216293334961 ;  /* 0x3fb8aa3b0b087820 */ /* 0x000fe20000400000 */
[----:B------:R-:W-:Y:S01]  /*bb90*/  FADD R7, R2, R7 ;  /* 0x0000000702077221 */ /* 0x000fe20000000000 */
[----:B------:R-:W-:Y:S01]  /*bba0*/  FMUL R2, R10, 1.4426950216293334961 ;  /* 0x3fb8aa3b0a027820 */ /* 0x000fe20000400000 */
[----:B------:R-:W-:-:S02]  /*bbb0*/  FADD R10, R18, -R3 ;  /* 0x80000003120a7221 */ /* 0x000fc40000000000 */
[----:B------:R-:W0:Y:S02]  /*bbc0*/  MUFU.EX2 R9, R9 ;  /* 0x0000000900097308 */ /* 0x000e240000000800 */
[----:B------:R-:W-:Y:S01]  /*bbd0*/  FMUL R10, R10, 1.4426950216293334961 ;  /* 0x3fb8aa3b0a0a7820 */ /* 0x000fe20000400000 */
[----:B------:R-:W-:-:S05]  /*bbe0*/  FADD R7, R0, R7 ;  /* 0x0000000700077221 */ /* 0x000fca0000000000 */
[----:B------:R-:W-:Y:S08]  /*bbf0*/  MUFU.EX2 R8, R8 ;  /* 0x0000000800087308 */ /* 0x000ff00000000800 */
[----:B------:R-:W1:Y:S08]  /*bc00*/  MUFU.EX2 R2, R2 ;  /* 0x0000000200027308 */ /* 0x000e700000000800 */
[----:B------:R0:W3:Y:S01]  /*bc10*/  MUFU.EX2 R0, R10 ;  /* 0x0000000a00007308 */ /* 0x0000e20000000800 */
[----:B------:R-:W-:Y:S01]  /*bc20*/  PRMT R97, RZ, 0x7610, R97 ;  /* 0x00007610ff617816 */ /* 0x000fe20000000061 */
[----:B------:R-:W-:Y:S01]  /*bc30*/  IMAD R11, R12, 0x7c, RZ ;  /* 0x0000007c0c0b7824 */ /* 0x000fe200078e02ff */
[----:B------:R4:W-:Y:S04]  /*bc40*/  STL.64 [R1+0x300], R76 ;  /* 0x0003004c01007387 */ /* 0x0009e80000100a00 */
[----:B------:R4:W2:Y:S01]  /*bc50*/  @P0 LDG.E.U8 R97, desc[UR32][R76.64] ;  /* 0x000000204c610981 */ /* 0x0008a2000c1e1100 */
[----:B0-----:R-:W-:Y:S01]  /*bc60*/  FADD R10, R9, R7 ;  /* 0x00000007090a7221 */ /* 0x001fe20000000000 */
[----:B-1----:R-:W-:-:S04]  /*bc70*/  F2FP.SATFINITE.E4M3.F32.PACK_AB_MERGE_C R7, R2, R8, RZ ;  /* 0x000000080207723e */ /* 0x002fc800048070ff */
[C---:B---3--:R-:W-:Y:S01]  /*bc80*/  F2FP.SATFINITE.E4M3.F32.PACK_AB_MERGE_C R7, R0.reuse, R9, R7 ;  /* 0x000000090007723e */ /* 0x048fe20004807007 */
[--C-:B------:R-:W-:Y:S01]  /*bc90*/  FADD R9, R19, -R3.reuse ;  /* 0x8000000313097221 */ /* 0x100fe20000000000 */
[----:B----4-:R-:W-:Y:S01]  /*bca0*/  IADD3 R76, P2, PT, R11, R138, RZ ;  /* 0x0000008a0b4c7210 */ /* 0x010fe20007f5e0ff */
[----:B------:R-:W-:Y:S02]  /*bcb0*/  FADD R0, R0, R10 ;  /* 0x0000000a00007221 */ /* 0x000fe40000000000 */
[----:B------:R-:W-:Y:S01]  /*bcc0*/  FMUL R9, R9, 1.4426950216293334961 ;  /* 0x3fb8aa3b09097820 */ /* 0x000fe20000400000 */
[----:B------:R-:W-:Y:S01]  /*bcd0*/  LEA.HI.X.SX32 R77, R11, R139, 0x1, P2 ;  /* 0x0000008b0b4d7211 */ /* 0x000fe200010f0eff */
[----:B------:R-:W-:Y:S01]  /*bce0*/  FADD R8, R8, R0 ;  /* 0x0000000008087221 */ /* 0x000fe20000000000 */
[----:B------:R-:W0:Y:S01]  /*bcf0*/  LDC R11, c[0x0][0x3d8] ;  /* 0x0000f600ff0b7b82 */ /* 0x000e220000000800 */
[--C-:B------:R-:W-:Y:S01]  /*bd00*/  FADD R0, R20, -R3.reuse ;  /* 0x8000000314007221 */ /* 0x100fe20000000000 */
[----:B------:R1:W3:Y:S02]  /*bd10*/  MUFU.EX2 R119, R9 ;  /* 0x0000000900777308 */ /* 0x0002e40000000800 */
[----:B-1----:R-:W-:Y:S01]  /*bd20*/  FADD R9, R2, R8 ;  /* 0x0000000802097221 */ /* 0x002fe20000000000 */
[----:B------:R-:W-:Y:S01]  /*bd30*/  FMUL R2, R0, 1.4426950216293334961 ;  /* 0x3fb8aa3b00027820 */ /* 0x000fe20000400000 */
[--C-:B------:R-:W-:Y:S01]  /*bd40*/  FADD R0, R21, -R3.reuse ;  /* 0x8000000315007221 */ /* 0x100fe20000000000 */
[----:B------:R-:W-:-:S03]  /*bd50*/  FADD R8, R22, -R3 ;  /* 0x8000000316087221 */ /* 0x000fc60000000000 */
[----:B------:R-:W-:Y:S01]  /*bd60*/  FMUL R0, R0, 1.4426950216293334961 ;  /* 0x3fb8aa3b00007820 */ /* 0x000fe20000400000 */
[----:B------:R-:W1:Y:S08]  /*bd70*/  MUFU.EX2 R117, R2 ;  /* 0x0000000200757308 */ /* 0x000e700000000800 */
[----:B------:R4:W0:Y:S02]  /*bd80*/  MUFU.EX2 R2, R0 ;  /* 0x0000000000027308 */ /* 0x0008240000000800 */
[----:B----4-:R-:W-:Y:S01]  /*bd90*/  FMUL R0, R8, 1.4426950216293334961 ;  /* 0x3fb8aa3b08007820 */ /* 0x010fe20000400000 */
[----:B0-----:R-:W-:-:S02]  /*bda0*/  IMAD R10, R11, 0x45, RZ ;  /* 0x000000450b0a7824 */ /* 0x001fc400078e02ff */
[----:B---3--:R-:W-:Y:S01]  /*bdb0*/  FADD R8, R119, R9 ;  /* 0x0000000977087221 */ /* 0x008fe20000000000 */
[----:B------:R-:W0:Y:S02]  /*bdc0*/  LDC R11, c[0x0][0x3d8] ;  /* 0x0000f600ff0b7b82 */ /* 0x000e240000000800 */
[----:B------:R-:W3:Y:S01]  /*bdd0*/  MUFU.EX2 R0, R0 ;  /* 0x0000000000007308 */ /* 0x000ee20000000800 */
[----:B-1----:R-:W-:Y:S01]  /*bde0*/  FADD R8, R117, R8 ;  /* 0x0000000875087221 */ /* 0x002fe20000000000 */
[----:B------:R-:W-:-:S03]  /*bdf0*/  IADD3 R12, P2, PT, R10, R138, RZ ;  /* 0x0000008a0a0c7210 */ /* 0x000fc60007f5e0ff */
[----:B------:R-:W-:Y:S01]  /*be00*/  FADD R8, R2, R8 ;  /* 0x0000000802087221 */ /* 0x000fe20000000000 */
[----:B------:R-:W-:Y:S02]  /*be10*/  LEA.HI.X.SX32 R13, R10, R139, 0x1, P2 ;  /* 0x0000008b0a0d7211 */ /* 0x000fe400010f0eff */
[C---:B---3--:R-:W-:Y:S01]  /*be20*/  F2FP.SATFINITE.E4M3.F32.PACK_AB_MERGE_C R141, R0.reuse, R2, RZ ;  /* 0x00000002008d723e */ /* 0x048fe200048070ff */
[----:B------:R-:W-:Y:S01]  /*be30*/  FADD R10, R0, R8 ;  /* 0x00000008000a7221 */ /* 0x000fe20000000000 */
[----:B------:R-:W-:-:S04]  /*be40*/  FADD R0, R23, -R3 ;  /* 0x8000000317007221 */ /* 0x000fc80000000000 */
[----:B------:R-:W-:Y:S01]  /*be50*/  FMUL R2, R0, 1.4426950216293334961 ;  /* 0x3fb8aa3b00027820 */ /* 0x000fe20000400000 */
[--C-:B------:R-:W-:Y:S01]  /*be60*/  FADD R0, R24, -R3.reuse ;  /* 0x8000000318007221 */ /* 0x100fe20000000000 */
[----:B------:R-:W-:Y:S02]  /*be70*/  PRMT R82, RZ, 0x7610, R82 ;  /* 0x00007610ff527816 */ /* 0x000fe40000000052 */
[----:B------:R1:W3:Y:S01]  /*be80*/  MUFU.EX2 R111, R2 ;  /* 0x00000002006f7308 */ /* 0x0002e20000000800 */
[----:B0-----:R-:W-:Y:S01]  /*be90*/  IMAD R9, R11, 0x4d, RZ ;  /* 0x0000004d0b097824 */ /* 0x001fe200078e02ff */
[----:B------:R-:W-:Y:S01]  /*bea0*/  STL.64 [R1+0x238], R76 ;  /* 0x0002384c01007387 */ /* 0x000fe20000100a00 */
[----:B------:R-:W-:-:S03]  /*beb0*/  FADD R8, R27, -R3 ;  /* 0x800000031b087221 */ /* 0x000fc60000000000 */
[----:B------:R0:W4:Y:S01]  /*bec0*/  @P0 LDG.E.U8 R82, desc[UR32][R12.64] ;  /* 0x000000200c520981 */ /* 0x000122000c1e1100 */
[----:B-1----:R-:W-:Y:S01]  /*bed0*/  FMUL R2, R0, 1.4426950216293334961 ;  /* 0x3fb8aa3b00027820 */ /* 0x002fe20000400000 */
[--C-:B------:R-:W-:Y:S02]  /*bee0*/  FADD R0, R25, -R3.reuse ;  /* 0x8000000319007221 */ /* 0x100fe40000000000 */
[----:B------:R0:W-:Y:S01]  /*bef0*/  STL.64 [R1+0x2e8], R12 ;  /* 0x0002e80c01007387 */ /* 0x0001e20000100a00 */
[----:B------:R1:W3:Y:S02]  /*bf00*/  MUFU.EX2 R110, R2 ;  /* 0x00000002006e7308 */ /* 0x0002e40000000800 */
[----:B-1----:R-:W-:Y:S01]  /*bf10*/  FMUL R2, R0, 1.4426950216293334961 ;  /* 0x3fb8aa3b00027820 */ /* 0x002fe20000400000 */
[----:B------:R-:W-:Y:S01]  /*bf20*/  FADD R0, R26, -R3 ;  /* 0x800000031a007221 */ /* 0x000fe20000000000 */
[----:B0-----:R-:W-:-:S03]  /*bf30*/  IADD3 R12, P2, PT, R9, R138, RZ ;  /* 0x0000008a090c7210 */ /* 0x001fc60007f5e0ff */
[----:B------:R-:W-:Y:S01]  /*bf40*/  FMUL R0, R0, 1.4426950216293334961 ;  /* 0x3fb8aa3b00007820 */ /* 0x000fe20000400000 */
[----:B------:R-:W-:Y:S01]  /*bf50*/  LEA.HI.X.SX32 R13, R9, R139, 0x1, P2 ;  /* 0x0000008b090d7211 */ /* 0x000fe200010f0eff */
[----:B------:R-:W-:Y:S01]  /*bf60*/  FMUL R9, R8, 1.4426950216293334961 ;  /* 0x3fb8aa3b08097820 */ /* 0x000fe20000400000 */
[----:B------:R-:W0:Y:S01]  /*bf70*/  MUFU.EX2 R2, R2 ;  /* 0x0000000200027308 */ /* 0x000e220000000800 */
[----:B------:R-:W-:Y:S01]  /*bf80*/  FADD R8, R28, -R3 ;  /* 0x800000031c087221 */ /* 0x000fe20000000000 */
[----:B---3--:R-:W-:-:S06]  /*bf90*/  FADD R10, R111, R10 ;  /* 0x0000000a6f0a7221 */ /* 0x008fcc0000000000 */
[----:B------:R-:W1:Y:S08]  /*bfa0*/  MUFU.EX2 R0, R0 ;  /* 0x0000000000007308 */ /* 0x000e700000000800 */
[----:B------:R3:W1:Y:S01]  /*bfb0*/  MUFU.EX2 R109, R9 ;  /* 0x00000009006d7308 */ /* 0x0006620000000800 */
[----:B------:R-:W-:Y:S01]  /*bfc0*/  PRMT R80, RZ, 0x7610, R80 ;  /* 0x00007610ff507816 */ /* 0x000fe20000000050 */
[----:B------:R-:W-:Y:S01]  /*bfd0*/  FADD R10, R110, R10 ;  /* 0x0000000a6e0a7221 */ /* 0x000fe20000000000 */
[----:B---3--:R-:W-:Y:S01]  /*bfe0*/  FMUL R9, R8, 1.4426950216293334961 ;  /* 0x3fb8aa3b08097820 */ /* 0x008fe20000400000 */
[--C-:B------:R-:W-:Y:S01]  /*bff0*/  FADD R8, R29, -R3.reuse ;  /* 0x800000031d087221 */ /* 0x100fe20000000000 */
[--C-:B------:R-:W-:Y:S01]  /*c000*/  FADD R11, R31, -R3.reuse ;  /* 0x800000031f0b7221 */ /* 0x100fe20000000000 */
[----:B------:R3:W-:Y:S02]  /*c010*/  STL.64 [R1+0x2d0], R12 ;  /* 0x0002d00c01007387 */ /* 0x0007e40000100a00 */
[----:B------:R1:W5:Y:S01]  /*c020*/  MUFU.EX2 R107, R9 ;  /* 0x00000009006b7308 */ /* 0x0003620000000800 */
[----:B0-----:R-:W-:Y:S01]  /*c030*/  FADD R10, R2, R10 ;  /* 0x0000000a020a7221 */ /* 0x001fe20000000000 */
[----:B------:R3:W2:Y:S01]  /*c040*/  @P0 LDG.E.U8 R80, desc[UR32][R12.64] ;  /* 0x000000200c500981 */ /* 0x0006a2000c1e1100 */
[----:B-1----:R-:W-:Y:S01]  /*c050*/  FMUL R9, R8, 1.4426950216293334961 ;  /* 0x3fb8aa3b08097820 */ /* 0x002fe20000400000 */
[----:B------:R-:W-:-:S04]  /*c060*/  FADD R8, R30, -R3 ;  /* 0x800000031e087221 */ /* 0x000fc80000000000 */
[----:B------:R-:W-:Y:S01]  /*c070*/  FMUL R8, R8, 1.4426950216293334961 ;  /* 0x3fb8aa3b08087820 */ /* 0x000fe20000400000 */
[----:B------:R-:W0:Y:S01]  /*c080*/  MUFU.EX2 R9, R9 ;  /* 0x0000000900097308 */ /* 0x000e220000000800 */
[----:B---3--:R-:W-:Y:S01]  /*c090*/  FMUL R12, R11, 1.4426950216293334961 ;  /* 0x3fb8aa3b0b0c7820 */ /* 0x008fe20000400000 */
[--C-:B------:R-:W-:Y:S01]  /*c0a0*/  FADD R11, R32, -R3.reuse ;  /* 0x80000003200b7221 */ /* 0x100fe20000000000 */
[C---:B------:R-:W-:Y:S01]  /*c0b0*/  F2FP.SATFINITE.E4M3.F32.PACK_AB_MERGE_C R142, R0.reuse, R2, RZ ;  /* 0x00000002008e723e */ /* 0x040fe200048070ff */
[----:B------:R-:W-:Y:S01]  /*c0c0*/  FADD R0, R0, R10 ;  /* 0x0000000a00007221 */ /* 0x000fe20000000000 */
[----:B------:R-:W-:-:S03]  /*c0d0*/  FADD R2, R33, -R3 ;  /* 0x8000000321027221 */ /* 0x000fc60000000000 */
[----:B------:R-:W1:Y:S01]  /*c0e0*/  MUFU.EX2 R8, R8 ;  /* 0x0000000800087308 */ /* 0x000e620000000800 */
[----:B------:R-:W-:Y:S01]  /*c0f0*/  FMUL R11, R11, 1.4426950216293334961 ;  /* 0x3fb8aa3b0b0b7820 */ /* 0x000fe20000400000 */
[----:B------:R-:W-:Y:S01]  /*c100*/  FADD R0, R109, R0 ;  /* 0x000000006d007221 */ /* 0x000fe20000000000 */
[----:B------:R-:W-:Y:S01]  /*c110*/  FMUL R2, R2, 1.4426950216293334961 ;  /* 0x3fb8aa3b02027820 */ /* 0x000fe20000400000 */
[----:B------:R-:W-:-:S04]  /*c120*/  FADD R10, R34, -R3 ;  /* 0x80000003220a7221 */ /* 0x000fc80000000000 */
[----:B------:R3:W0:Y:S01]  /*c130*/  MUFU.EX2 R103, R12 ;  /* 0x0000000c00677308 */ /* 0x0006220000000800 */
[----:B-----5:R-:W-:-:S07]  /*c140*/  FADD R0, R107, R0 ;  /* 0x000000006b007221 */ /* 0x020fce0000000000 */
[----:B------:R5:W1:Y:S01]  /*c150*/  MUFU.EX2 R100, R11 ;  /* 0x0000000b00647308 */ /* 0x000a620000000800 */
[----:B---3--:R-:W3:Y:S07]  /*c160*/  LDC R12, c[0x0][0x3d8] ;  /* 0x0000f600ff0c7b82 */ /* 0x008eee0000000800 */
[----:B------:R-:W1:Y:S01]  /*c170*/  MUFU.EX2 R2, R2 ;  /* 0x0000000200027308 */ /* 0x000e620000000800 */
[----:B-----5:R-:W-:Y:S01]  /*c180*/  FMUL R11, R10, 1.4426950216293334961 ;  /* 0x3fb8aa3b0a0b7820 */ /* 0x020fe20000400000 */
[----:B0-----:R-:W-:-:S04]  /*c190*/  FADD R10, R9, R0 ;  /* 0x00000000090a7221 */ /* 0x001fc80000000000 */
[C---:B-1----:R-:W-:Y:S02]  /*c1a0*/  FADD R10, R8.reuse, R10 ;  /* 0x0000000a080a7221 */ /* 0x042fe40000000000 */
[----:B------:R-:W0:Y:S02]  /*c1b0*/  MUFU.EX2 R0, R11 ;  /* 0x0000000b00007308 */ /* 0x000e240000000800 */
[----:B------:R-:W-:Y:S01]  /*c1c0*/  FADD R10, R103, R10 ;  /* 0x0000000a670a7221 */ /* 0x000fe20000000000 */
[----:B------:R-:W-:-:S03]  /*c1d0*/  F2FP.SATFINITE.E4M3.F32.PACK_AB_MERGE_C R143, R8, R9, RZ ;  /* 0x00000009088f723e */ /* 0x000fc600048070ff */
[----:B------:R-:W-:-:S04]  /*c1e0*/  FADD R8, R100, R10 ;  /* 0x0000000a64087221 */ /* 0x000fc80000000000 */
[----:B------:R-:W-:Y:S01]  /*c1f0*/  FADD R8, R2, R8 ;  /* 0x0000000802087221 */ /* 0x000fe20000000000 */
[----:B0-----:R-:W-:-:S03]  /*c200*/  F2FP.SATFINITE.E4M3.F32.PACK_AB_MERGE_C R13, R0, R2, RZ ;  /* 0x00000002000d723e */ /* 0x001fc600048070ff */
[----:B------:R-:W-:Y:S01]  /*c210*/  FADD R10, R0, R8 ;  /* 0x00000008000a7221 */ /* 0x000fe20000000000 */
[----:B------:R-:W-:-:S04]  /*c220*/  FADD R0, R35, -R3 ;  /* 0x8000000323007221 */ /* 0x000fc80000000000 */
[----:B------:R-:W-:Y:S01]  /*c230*/  FMUL R2, R0, 1.4426950216293334961 ;  /* 0x3fb8aa3b00027820 */ /* 0x000fe20000400000 */
[----:B------:R-:W-:Y:S01]  /*c240*/  FADD R0, R36, -R3 ;  /* 0x8000000324007221 */ /* 0x000fe20000000000 */
[----:B------:R-:W-:Y:S02]  /*c250*/  PRMT R85, RZ, 0x7610, R85 ;  /* 0x00007610ff557816 */ /* 0x000fe40000000055 */
[----:B------:R0:W1:Y:S01]  /*c260*/  MUFU.EX2 R90, R2 ;  /* 0x00000002005a7308 */ /* 0x0000620000000800 */
[----:B---3--:R-:W-:Y:S02]  /*c270*/  IMAD R9, R12, 0x55, RZ ;  /* 0x000000550c097824 */ /* 0x008fe400078e02ff */
[--C-:B------:R-:W-:Y:S01]  /*c280*/  FADD R8, R39, -R3.reuse ;  /* 0x8000000327087221 */ /* 0x100fe20000000000 */
[----:B------:R3:W5:Y:S01]  /*c290*/  @P0 LDG.E.U8 R85, desc[UR32][R76.64] ;  /* 0x000000204c550981 */ /* 0x000762000c1e1100 */
[----:B0-----:R-:W-:Y:S01]  /*c2a0*/  FMUL R2, R0, 1.4426950216293334961 ;  /* 0x3fb8aa3b00027820 */ /* 0x001fe20000400000 */
[----:B------:R-:W-:-:S03]  /*c2b0*/  FADD R0, R37, -R3 ;  /* 0x8000000325007221 */ /* 0x000fc60000000000 */
[----:B------:R0:W1:Y:S01]  /*c2c0*/  MUFU.EX2 R89, R2 ;  /* 0x0000000200597308 */ /* 0x0000620000000800 */
[C---:B---3--:R-:W-:Y:S01]  /*c2d0*/  IADD3 R76, P2, PT, R9.reuse, R138, RZ ;  /* 0x0000008a094c7210 */ /* 0x048fe20007f5e0ff */
[----:B0-----:R-:W-:Y:S01]  /*c2e0*/  FMUL R2, R0, 1.4426950216293334961 ;  /* 0x3fb8aa3b00027820 */ /* 0x001fe20000400000 */
[--C-:B------:R-:W-:Y:S02]  /*c2f0*/  FADD R0, R38, -R3.reuse ;  /* 0x8000000326007221 */ /* 0x100fe40000000000 */
[----:B------:R-:W-:Y:S01]  /*c300*/  LEA.HI.X.SX32 R77, R9, R139, 0x1, P2 ;  /* 0x0000008b094d7211 */ /* 0x000fe200010f0eff */
[----:B------:R-:W-:Y:S01]  /*c310*/  FMUL R9, R8, 1.4426950216293334961 ;  /* 0x3fb8aa3b08097820 */ /* 0x000fe20000400000 */
[----:B------:R-:W-:Y:S01]  /*c320*/  FMUL R0, R0, 1.4426950216293334961 ;  /* 0x3fb8aa3b00007820 */ /* 0x000fe20000400000 */
[----:B------:R-:W0:Y:S01]  /*c330*/  MUFU.EX2 R2, R2 ;  /* 0x0000000200027308 */ /* 0x000e220000000800 */
[----:B------:R-:W-:Y:S01]  /*c340*/  FADD R8, R40, -R3 ;  /* 0x8000000328087221 */ /* 0x000fe20000000000 */
[----:B-1----:R-:W-:-:S06]  /*c350*/  FADD R10, R90, R10 ;  /* 0x0000000a5a0a7221 */ /* 0x002fcc0000000000 */
[----:B------:R-:W1:Y:S08]  /*c360*/  MUFU.EX2 R0, R0 ;  /* 0x0000000000007308 */ /* 0x000e700000000800 */
[----:B------:R3:W0:Y:S02]  /*c370*/  MUFU.EX2 R88, R9 ;  /* 0x0000000900587308 */ /* 0x0006240000000800 */
[----:B---3--:R-:W-:Y:S01]  /*c380*/  FMUL R9, R8, 1.4426950216293334961 ;  /* 0x3fb8aa3b08097820 */ /* 0x008fe20000400000 */
[----:B------:R-:W-:-:S05]  /*c390*/  FADD R8, R41, -R3 ;  /* 0x8000000329087221 */ /* 0x000fca0000000000 */
[----:B------:R3:W1:Y:S01]  /*c3a0*/  MUFU.EX2 R87, R9 ;  /* 0x0000000900577308 */ /* 0x0006620000000800 */
[----:B------:R-:W-:Y:S01]  /*c3b0*/  FADD R10, R89, R10 ;  /* 0x0000000a590a7221 */ /* 0x000fe20000000000 */
[--C-:B------:R-:W-:Y:S01]  /*c3c0*/  FADD R11, R43, -R3.reuse ;  /* 0x800000032b0b7221 */ /* 0x100fe20000000000 */
[----:B---3--:R-:W-:Y:S01]  /*c3d0*/  FMUL R9, R8, 1.4426950216293334961 ;  /* 0x3fb8aa3b08097820 */ /* 0x008fe20000400000 */
[----:B------:R-:W-:Y:S01]  /*c3e0*/  FADD R8, R42, -R3 ;  /* 0x800000032a087221 */ /* 0x000fe20000000000 */
[----:B0-----:R-:W-:-:S03]  /*c3f0*/  FADD R10, R2, R10 ;  /* 0x0000000a020a7221 */ /* 0x001fc60000000000 */
[----:B------:R-:W-:Y:S01]  /*c400*/  FMUL R8, R8, 1.4426950216293334961 ;  /* 0x3fb8aa3b08087820 */ /* 0x000fe20000400000 */
[----:B------:R-:W0:Y:S01]  /*c410*/  MUFU.EX2 R9, R9 ;  /* 0x0000000900097308 */ /* 0x000e220000000800 */
[----:B------:R-:W-:Y:S01]  /*c420*/  FMUL R12, R11, 1.4426950216293334961 ;  /* 0x3fb8aa3b0b0c7820 */ /* 0x000fe20000400000 */
[--C-:B------:R-:W-:Y:S01]  /*c430*/  FADD R11, R44, -R3.reuse ;  /* 0x800000032c0b7221 */ /* 0x100fe20000000000 */
[C---:B-1----:R-:W-:Y:S01]  /*c440*/  F2FP.SATFINITE.E4M3.F32.PACK_AB_MERGE_C R14, R0.reuse, R2, RZ ;  /* 0x00000002000e723e */ /* 0x042fe200048070ff */
        /* <DEDUP_REMOVED lines=8> */
[----:B------:R-:W-:-:S07]  /*c4d0*/  FADD R0, R87, R0 ;  /* 0x0000000057007221 */ /* 0x000fce0000000000 */
[----:B------:R0:W1:Y:S01]  /*c4e0*/  MUFU.EX2 R84, R11 ;  /* 0x0000000b00547308 */ /* 0x0000620000000800 */
[----:B---3--:R-:W3:Y:S07]  /*c4f0*/  LDC R12, c[0x0][0x3d8] ;  /* 0x0000f600ff0c7b82 */ /* 0x008eee0000000800 */
[----:B------:R-:W1:Y:S01]  /*c500*/  MUFU.EX2 R2, R2 ;  /* 0x0000000200027308 */ /* 0x000e620000000800 */
[----:B0-----:R-:W-:Y:S01]  /*c510*/  FMUL R11, R10, 1.4426950216293334961 ;  /* 0x3fb8aa3b0a0b7820 */ /* 0x001fe20000400000 */
[----:B------:R-:W-:-:S04]  /*c520*/  FADD R10, R9, R0 ;  /* 0x00000000090a7221 */ /* 0x000fc80000000000 */
[----:B-1----:R-:W-:Y:S02]  /*c530*/  FADD R10, R8, R10 ;  /* 0x0000000a080a7221 */ /* 0x002fe40000000000 */
[----:B------:R-:W0:Y:S02]  /*c540*/  MUFU.EX2 R0, R11 ;  /* 0x0000000b00007308 */ /* 0x000e240000000800 */
[----:B------:R-:W-:Y:S01]  /*c550*/  FADD R10, R86, R10 ;  /* 0x0000000a560a7221 */ /* 0x000fe20000000000 */
[----:B------:R-:W-:-:S03]  /*c560*/  F2FP.SATFINITE.E4M3.F32.PACK_AB_MERGE_C R45, R8, R9, RZ ;  /* 0x00000009082d723e */ /* 0x000fc600048070ff */
[----:B------:R-:W-:Y:S01]  /*c570*/  FADD R8, R84, R10 ;  /* 0x0000000a54087221 */ /* 0x000fe20000000000 */
[----:B------:R-:W-:-:S03]  /*c580*/  PRMT R69, RZ, 0x7610, R69 ;  /* 0x00007610ff457816 */ /* 0x000fc60000000045 */
[----:B------:R-:W-:Y:S01]  /*c590*/  FADD R8, R2, R8 ;  /* 0x0000000802087221 */ /* 0x000fe20000000000 */
[----:B---3--:R-:W-:Y:S01]  /*c5a0*/  IMAD R9, R12, 0x5d, RZ ;  /* 0x0000005d0c097824 */ /* 0x008fe200078e02ff */
[----:B------:R1:W-:Y:S04]  /*c5b0*/  STL.64 [R1+0x2b8], R76 ;  /* 0x0002b84c01007387 */ /* 0x0003e80000100a00 */
[----:B------:R1:W3:Y:S01]  /*c5c0*/  @P0 LDG.E.U8 R69, desc[UR32][R76.64] ;  /* 0x000000204c450981 */ /* 0x0002e2000c1e1100 */
[C---:B0-----:R-:W-:Y:S01]  /*c5d0*/  F2FP.SATFINITE.E4M3.F32.PACK_AB_MERGE_C R46, R0.reuse, R2, RZ ;  /* 0x00000002002e723e */ /* 0x041fe200048070ff */
[----:B------:R-:W-:Y:S01]  /*c5e0*/  FADD R10, R0, R8 ;  /* 0x00000008000a7221 */ /* 0x000fe20000000000 */
[----:B------:R-:W-:Y:S01]  /*c5f0*/  FADD R0, R47, -R3 ;  /* 0x800000032f007221 */ /* 0x000fe20000000000 */
[----:B------:R-:W-:-:S03]  /*c600*/  PRMT R61, RZ, 0x7610, R61 ;  /* 0x00007610ff3d7816 */ /* 0x000fc6000000003d */
[----:B------:R-:W-:Y:S01]  /*c610*/  FMUL R2, R0, 1.4426950216293334961 ;  /* 0x3fb8aa3b00027820 */ /* 0x000fe20000400000 */
[--C-:B------:R-:W-:Y:S01]  /*c620*/  FADD R0, R48, -R3.reuse ;  /* 0x8000000330007221 */ /* 0x100fe20000000000 */
[C---:B-1----:R-:W-:Y:S02]  /*c630*/  IADD3 R76, P2, PT, R9.reuse, R138, RZ ;  /* 0x0000008a094c7210 */ /* 0x042fe40007f5e0ff */
[----:B------:R0:W1:Y:S02]  /*c640*/  MUFU.EX2 R78, R2 ;  /* 0x00000002004e7308 */ /* 0x0000640000000800 */
[----:B------:R-:W-:Y:S01]  /*c650*/  LEA.HI.X.SX32 R77, R9, R139, 0x1, P2 ;  /* 0x0000008b094d7211 */ /* 0x000fe200010f0eff */
[----:B0-----:R-:W-:Y:S01]  /*c660*/  FMUL R2, R0, 1.4426950216293334961 ;  /* 0x3fb8aa3b00027820 */ /* 0x001fe20000400000 */
[----:B------:R-:W-:-:S03]  /*c670*/  FADD R0, R49, -R3 ;  /* 0x8000000331007221 */ /* 0x000fc60000000000 */
[----:B------:R0:W-:Y:S04]  /*c680*/  STL.64 [R1+0x2a0], R76 ;  /* 0x0002a04c01007387 */ /* 0x0001e80000100a00 */
[----:B------:R0:W2:Y:S01]  /*c690*/  @P0 LDG.E.U8 R61, desc[UR32][R76.64] ;  /* 0x000000204c3d0981 */ /* 0x0000a2000c1e1100 */
[--C-:B------:R-:W-:Y:S01]  /*c6a0*/  FADD R8, R51, -R3.reuse ;  /* 0x8000000333087221 */ /* 0x100fe20000000000 */
[----:B0-----:R0:W4:Y:S03]  /*c6b0*/  MUFU.EX2 R77, R2 ;  /* 0x00000002004d7308 */ /* 0x0011260000000800 */
[----:B------:R-:W-:Y:S01]  /*c6c0*/  FMUL R9, R8, 1.4426950216293334961 ;  /* 0x3fb8aa3b08097820 */ /* 0x000fe20000400000 */
[----:B0-----:R-:W-:Y:S01]  /*c6d0*/  FMUL R2, R0, 1.4426950216293334961 ;  /* 0x3fb8aa3b00027820 */ /* 0x001fe20000400000 */
[--C-:B------:R-:W-:Y:S01]  /*c6e0*/  FADD R0, R50, -R3.reuse ;  /* 0x8000000332007221 */ /* 0x100fe20000000000 */
[----:B------:R-:W-:-:S03]  /*c6f0*/  FADD R8, R52, -R3 ;  /* 0x8000000334087221 */ /* 0x000fc60000000000 */
[----:B------:R-:W-:Y:S01]  /*c700*/  FMUL R0, R0, 1.4426950216293334961 ;  /* 0x3fb8aa3b00007820 */ /* 0x000fe20000400000 */
[----:B------:R-:W0:Y:S01]  /*c710*/  MUFU.EX2 R2, R2 ;  /* 0x0000000200027308 */ /* 0x000e220000000800 */
[----:B-1----:R-:W-:-:S07]  /*c720*/  FADD R10, R78, R10 ;  /* 0x0000000a4e0a7221 */ /* 0x002fce0000000000 */
[----:B------:R-:W1:Y:S08]  /*c730*/  MUFU.EX2 R0, R0 ;  /* 0x0000000000007308 */ /* 0x000e700000000800 */
[----:B------:R0:W1:Y:S01]  /*c740*/  MUFU.EX2 R76, R9 ;  /* 0x00000009004c7308 */ /* 0x0000620000000800 */
[--C-:B------:R-:W-:Y:S01]  /*c750*/  FADD R11, R55, -R3.reuse ;  /* 0x80000003370b7221 */ /* 0x100fe20000000000 */
[----:B0-----:R-:W-:Y:S01]  /*c760*/  FMUL R9, R8, 1.4426950216293334961 ;  /* 0x3fb8aa3b08097820 */ /* 0x001fe20000400000 */
[----:B------:R-:W-:-:S05]  /*c770*/  FADD R8, R53, -R3 ;  /* 0x8000000335087221 */ /* 0x000fca0000000000 */
[----:B------:R0:W1:Y:S01]  /*c780*/  MUFU.EX2 R74, R9 ;  /* 0x00000009004a7308 */ /* 0x0000620000000800 */
[----:B----4-:R-:W-:Y:S01]  /*c790*/  FADD R10, R77, R10 ;  /* 0x0000000a4d0a7221 */ /* 0x010fe20000000000 */
[----:B------:R-:W-:Y:S01]  /*c7a0*/  FMUL R12, R11, 1.4426950216293334961 ;  /* 0x3fb8aa3b0b0c7820 */ /* 0x000fe20000400000 */
[----:B0-----:R-:W-:Y:S01]  /*c7b0*/  FMUL R9, R8, 1.4426950216293334961 ;  /* 0x3fb8aa3b08097820 */ /* 0x001fe20000400000 */
[----:B------:R-:W-:Y:S01]  /*c7c0*/  FADD R8, R54, -R3 ;  /* 0x8000000336087221 */ /* 0x000fe20000000000 */
[----:B------:R-:W-:-:S03]  /*c7d0*/  FADD R10, R2, R10 ;  /* 0x0000000a020a7221 */ /* 0x000fc60000000000 */
[----:B------:R-:W-:Y:S01]  /*c7e0*/  FMUL R8, R8, 1.4426950216293334961 ;  /* 0x3fb8aa3b08087820 */ /* 0x000fe20000400000 */
[----:B------:R-:W0:Y:S01]  /*c7f0*/  MUFU.EX2 R9, R9 ;  /* 0x0000000900097308 */ /* 0x000e220000000800 */
[--C-:B------:R-:W-:Y:S01]  /*c800*/  FADD R11, R56, -R3.reuse ;  /* 0x80000003380b7221 */ /* 0x100fe20000000000 */
[C---:B-1----:R-:W-:Y:S01]  /*c810*/  F2FP.SATFINITE.E4M3.F32.PACK_AB_MERGE_C R47, R0.reuse, R2, RZ ;  /* 0x00000002002f723e */ /* 0x042fe200048070ff */
[----:B------:R-:W-:Y:S01]  /*c820*/  FADD R0, R0, R10 ;  /* 0x0000000a00007221 */ /* 0x000fe20000000000 */
[----:B------:R-:W-:-:S04]  /*c830*/  FADD R2, R57, -R3 ;  /* 0x8000000339027221 */ /* 0x000fc80000000000 */
[----:B------:R-:W1:Y:S01]  /*c840*/  MUFU.EX2 R8, R8 ;  /* 0x0000000800087308 */ /* 0x000e620000000800 */
[----:B------:R-:W-:Y:S01]  /*c850*/  FMUL R11, R11, 1.4426950216293334961 ;  /* 0x3fb8aa3b0b0b7820 */ /* 0x000fe20000400000 */
[----:B------:R-:W-:Y:S01]  /*c860*/  FADD R0, R76, R0 ;  /* 0x000000004c007221 */ /* 0x000fe20000000000 */
[----:B------:R-:W-:-:S05]  /*c870*/  FMUL R2, R2, 1.4426950216293334961 ;  /* 0x3fb8aa3b02027820 */ /* 0x000fca0000400000 */
[----:B------:R4:W0:Y:S01]  /*c880*/  MUFU.EX2 R72, R12 ;  /* 0x0000000c00487308 */ /* 0x0008220000000800 */
[----:B------:R-:W-:Y:S01]  /*c890*/  FADD R10, R58, -R3 ;  /* 0x800000033a0a7221 */ /* 0x000fe20000000000 */
[----:B------:R-:W-:Y:S01]  /*c8a0*/  FADD R0, R74, R0 ;  /* 0x000000004a007221 */ /* 0x000fe20000000000 */
[----:B----4-:R-:W4:Y:S05]  /*c8b0*/  LDC R12, c[0x0][0x3d8] ;  /* 0x0000f600ff0c7b82 */ /* 0x010f2a0000000800 */
[----:B------:R0:W1:Y:S08]  /*c8c0*/  MUFU.EX2 R70, R11 ;  /* 0x0000000b00467308 */ /* 0x0000700000000800 */
[----:B------:R-:W4:Y:S01]  /*c8d0*/  MUFU.EX2 R2, R2 ;  /* 0x0000000200027308 */ /* 0x000f220000000800 */
[----:B0-----:R-:W-:Y:S01]  /*c8e0*/  FMUL R11, R10, 1.4426950216293334961 ;  /* 0x3fb8aa3b0a0b7820 */ /* 0x001fe20000400000 */
[----:B------:R-:W-:-:S04]  /*c8f0*/  FADD R10, R9, R0 ;  /* 0x00000000090a7221 */ /* 0x000fc80000000000 */
[----:B-1----:R-:W-:Y:S02]  /*c900*/  FADD R10, R8, R10 ;  /* 0x0000000a080a7221 */ /* 0x002fe40000000000 */
[----:B------:R-:W0:Y:S02]  /*c910*/  MUFU.EX2 R0, R11 ;  /* 0x0000000b00007308 */ /* 0x000e240000000800 */
[----:B------:R-:W-:Y:S01]  /*c920*/  FADD R10, R72, R10 ;  /* 0x0000000a480a7221 */ /* 0x000fe20000000000 */
[----:B------:R-:W-:-:S03]  /*c930*/  F2FP.SATFINITE.E4M3.F32.PACK_AB_MERGE_C R54, R8, R9, RZ ;  /* 0x000000090836723e */ /* 0x000fc600048070ff */
[----:B------:R-:W-:Y:S01]  /*c940*/  FADD R8, R70, R10 ;  /* 0x0000000a46087221 */ /* 0x000fe20000000000 */
[----:B----4-:R-:W-:-:S03]  /*c950*/  IMAD R9, R12, 0x65, RZ ;  /* 0x000000650c097824 */ /* 0x010fc600078e02ff */
[----:B------:R-:W-:Y:S02]  /*c960*/  FADD R8, R2, R8 ;  /* 0x0000000802087221 */ /* 0x000fe40000000000 */
[----:B------:R-:W-:Y:S02]  /*c970*/  IADD3 R42, P2, PT, R9, R138, RZ ;  /* 0x0000008a092a7210 */ /* 0x000fe40007f5e0ff */
[----:B------:R-:W-:Y:S02]  /*c980*/  PRMT R58, RZ, 0x7610, R58 ;  /* 0x00007610ff3a7816 */ /* 0x000fe4000000003a */
[C---:B0-----:R-:W-:Y:S01]  /*c990*/  F2FP.SATFINITE.E4M3.F32.PACK_AB_MERGE_C R48, R0.reuse, R2, RZ ;  /* 0x000000020030723e */ /* 0x041fe200048070ff */
[----:B------:R-:W-:Y:S01]  /*c9a0*/  FADD R10, R0, R8 ;  /* 0x00000008000a7221 */ /* 0x000fe20000000000 */
[----:B------:R-:W-:Y:S01]  /*c9b0*/  FADD R0, R59, -R3 ;  /* 0x800000033b007221 */ /* 0x000fe20000000000 */
[----:B------:R-:W-:-:S03]  /*c9c0*/  LEA.HI.X.SX32 R43, R9, R139, 0x1, P2 ;  /* 0x0000008b092b7211 */ /* 0x000fc600010f0eff */
[----:B------:R-:W-:Y:S01]  /*c9d0*/  FMUL R2, R0, 1.4426950216293334961 ;  /* 0x3fb8aa3b00027820 */ /* 0x000fe20000400000 */
[----:B------:R-:W-:Y:S01]  /*c9e0*/  FADD R0, R60, -R3 ;  /* 0x800000033c007221 */ /* 0x000fe20000000000 */
[----:B------:R0:W-:Y:S04]  /*c9f0*/  STL.64 [R1+0x288], R42 ;  /* 0x0002882a01007387 */ /* 0x0001e80000100a00 */
[----:B------:R0:W4:Y:S01]  /*ca00*/  @P0 LDG.E.U8 R58, desc[UR32][R42.64] ;  /* 0x000000202a3a0981 */ /* 0x000122000c1e1100 */
[----:B------:R-:W-:Y:S02]  /*ca10*/  IMAD.MOV.U32 R41, RZ, RZ, R67 ;  /* 0x000000ffff297224 */ /* 0x000fe400078e0043 */
[----:B0-----:R-:W-:Y:S02]  /*ca20*/  IMAD.MOV.U32 R43, RZ, RZ, R68 ;  /* 0x000000ffff2b7224 */ /* 0x001fe400078e0044 */
[----:B------:R0:W1:Y:S01]  /*ca30*/  MUFU.EX2 R68, R2 ;  /* 0x0000000200447308 */ /* 0x0000620000000800 */
[--C-:B------:R-:W-:Y:S01]  /*ca40*/  FADD R8, R64, -R3.reuse ;  /* 0x8000000340087221 */ /* 0x100fe20000000000 */
[----:B0-----:R-:W-:Y:S01]  /*ca50*/  FMUL R2, R0, 1.4426950216293334961 ;  /* 0x3fb8aa3b00027820 */ /* 0x001fe20000400000 */
[----:B------:R-:W-:-:S05]  /*ca60*/  FADD R0, R62, -R3 ;  /* 0x800000033e007221 */ /* 0x000fca0000000000 */
[----:B------:R0:W5:Y:S01]  /*ca70*/  MUFU.EX2 R67, R2 ;  /* 0x0000000200437308 */ /* 0x0001620000000800 */
        /* <DEDUP_REMOVED lines=8> */
[----:B------:R0:W1:Y:S02]  /*cb00*/  MUFU.EX2 R66, R9 ;  /* 0x0000000900427308 */ /* 0x0000640000000800 */
[----:B0-----:R-:W-:Y:S01]  /*cb10*/  FMUL R9, R8, 1.4426950216293334961 ;  /* 0x3fb8aa3b08097820 */ /* 0x001fe20000400000 */
[----:B------:R-:W-:-:S05]  /*cb20*/  FADD R8, R71, -R3 ;  /* 0x8000000347087221 */ /* 0x000fca0000000000 */
[----:B------:R0:W1:Y:S01]  /*cb30*/  MUFU.EX2 R65, R9 ;  /* 0x0000000900417308 */ /* 0x0000620000000800 */
[----:B-----5:R-:W-:Y:S01]  /*cb40*/  FADD R10, R67, R10 ;  /* 0x0000000a430a7221 */ /* 0x020fe20000000000 */
[--C-:B------:R-:W-:Y:S01]  /*cb50*/  FADD R11, R75, -R3.reuse ;  /* 0x800000034b0b7221 */ /* 0x100fe20000000000 */
[----:B0-----:R-:W-:Y:S01]  /*cb60*/  FMUL R9, R8, 1.4426950216293334961 ;  /* 0x3fb8aa3b08097820 */ /* 0x001fe20000400000 */
[----:B------:R-:W-:Y:S01]  /*cb70*/  FADD R8, R73, -R3 ;  /* 0x8000000349087221 */ /* 0x000fe20000000000 */
[----:B------:R-:W-:-:S03]  /*cb80*/  FADD R10, R2, R10 ;  /* 0x0000000a020a7221 */ /* 0x000fc60000000000 */
        /* <DEDUP_REMOVED lines=11> */
[----:B------:R-:W-:-:S04]  /*cc40*/  IMAD.MOV.U32 R44, RZ, RZ, R140 ;  /* 0x000000ffff2c7224 */ /* 0x000fc800078e008c */
[----:B------:R5:W0:Y:S01]  /*cc50*/  MUFU.EX2 R64, R12 ;  /* 0x0000000c00407308 */ /* 0x000a220000000800 */
[----:B------:R-:W-:Y:S01]  /*cc60*/  FADD R10, R83, -R3 ;  /* 0x80000003530a7221 */ /* 0x000fe20000000000 */
[----:B------:R-:W-:Y:S01]  /*cc70*/  FADD R0, R65, R0 ;  /* 0x0000000041007221 */ /* 0x000fe20000000000 */
[----:B-----5:R-:W5:Y:S05]  /*cc80*/  LDC R12, c[0x0][0x3d8] ;  /* 0x0000f600ff0c7b82 */ /* 0x020f6a0000000800 */
[----:B------:R0:W2:Y:S08]  /*cc90*/  MUFU.EX2 R140, R11 ;  /* 0x0000000b008c7308 */ /* 0x0000b00000000800 */
[----:B------:R-:W3:Y:S01]  /*cca0*/  MUFU.EX2 R2, R2 ;  /* 0x0000000200027308 */ /* 0x000ee20000000800 */
[----:B0-----:R-:W-:Y:S01]  /*ccb0*/  FMUL R11, R10, 1.4426950216293334961 ;  /* 0x3fb8aa3b0a0b7820 */ /* 0x001fe20000400000 */
[----:B------:R-:W-:-:S04]  /*ccc0*/  FADD R10, R9, R0 ;  /* 0x00000000090a7221 */ /* 0x000fc80000000000 */
[----:B-1----:R-:W-:Y:S02]  /*ccd0*/  FADD R10, R8, R10 ;  /* 0x0000000a080a7221 */ /* 0x002fe40000000000 */
[----:B------:R-:W0:Y:S02]  /*cce0*/  MUFU.EX2 R0, R11 ;  /* 0x0000000b00007308 */ /* 0x000e240000000800 */
[----:B------:R-:W-:Y:S01]  /*ccf0*/  FADD R10, R64, R10 ;  /* 0x0000000a400a7221 */ /* 0x000fe20000000000 */
[----:B------:R-:W-:Y:S01]  /*cd00*/  IMAD.MOV.U32 R49, RZ, RZ, R249 ;  /* 0x000000ffff317224 */ /* 0x000fe200078e00f9 */
[----:B------:R-:W-:Y:S02]  /*cd10*/  F2FP.SATFINITE.E4M3.F32.PACK_AB_MERGE_C R249, R8, R9, RZ ;  /* 0x0000000908f9723e */ /* 0x000fe400048070ff */
[----:B--2---:R-:W-:Y:S01]  /*cd20*/  FADD R8, R140, R10 ;  /* 0x0000000a8c087221 */ /* 0x004fe20000000000 */
[----:B-----5:R-:W-:-:S03]  /*cd30*/  IMAD R9, R12, 0x6d, RZ ;  /* 0x0000006d0c097824 */ /* 0x020fc600078e02ff */
[----:B---3--:R-:W-:Y:S01]  /*cd40*/  FADD R8, R2, R8 ;  /* 0x0000000802087221 */ /* 0x008fe20000000000 */
[----:B------:R-:W-:Y:S01]  /*cd50*/  IMAD.MOV.U32 R42, RZ, RZ, R252 ;  /* 0x000000ffff2a7224 */ /* 0x000fe200078e00fc */
[----:B------:R-:W-:Y:S02]  /*cd60*/  IADD3 R50, P2, PT, R9, R138, RZ ;  /* 0x0000008a09327210 */ /* 0x000fe40007f5e0ff */
[C---:B0-----:R-:W-:Y:S01]  /*cd70*/  F2FP.SATFINITE.E4M3.F32.PACK_AB_MERGE_C R252, R0.reuse, R2, RZ ;  /* 0x0000000200fc723e */ /* 0x041fe200048070ff */
[----:B------:R-:W-:Y:S01]  /*cd80*/  FADD R10, R0, R8 ;  /* 0x00000008000a7221 */ /* 0x000fe20000000000 */
[--C-:B------:R-:W-:Y:S01]  /*cd90*/  FADD R0, R91, -R3.reuse ;  /* 0x800000035b007221 */ /* 0x100fe20000000000 */
[----:B------:R-:W-:Y:S02]  /*cda0*/  PRMT R40, RZ, 0x7610, R40 ;  /* 0x00007610ff287816 */ /* 0x000fe40000000028 */
[----:B------:R-:W-:Y:S01]  /*cdb0*/  LEA.HI.X.SX32 R51, R9, R139, 0x1, P2 ;  /* 0x0000008b09337211 */ /* 0x000fe200010f0eff */
[----:B------:R-:W-:Y:S01]  /*cdc0*/  FMUL R2, R0, 1.4426950216293334961 ;  /* 0x3fb8aa3b00027820 */ /* 0x000fe20000400000 */
[----:B------:R-:W-:-:S03]  /*cdd0*/  FADD R0, R92, -R3 ;  /* 0x800000035c007221 */ /* 0x000fc60000000000 */
[----:B------:R0:W1:Y:S01]  /*cde0*/  MUFU.EX2 R63, R2 ;  /* 0x00000002003f7308 */ /* 0x0000620000000800 */
[----:B------:R2:W-:Y:S04]  /*cdf0*/  STL.64 [R1+0x270], R50 ;  /* 0x0002703201007387 */ /* 0x0005e80000100a00 */
[----:B------:R2:W3:Y:S01]  /*ce00*/  @P0 LDG.E.U8 R40, desc[UR32][R50.64] ;  /* 0x0000002032280981 */ /* 0x0004e2000c1e1100 */
[----:B0-----:R-:W-:Y:S01]  /*ce10*/  FMUL R2, R0, 1.4426950216293334961 ;  /* 0x3fb8aa3b00027820 */ /* 0x001fe20000400000 */
[----:B------:R-:W-:Y:S01]  /*ce20*/  FADD R0, R93, -R3 ;  /* 0x800000035d007221 */ /* 0x000fe20000000000 */
[----:B--2---:R-:W-:Y:S02]  /*ce30*/  IMAD.MOV.U32 R50, RZ, RZ, R49 ;  /* 0x000000ffff327224 */ /* 0x004fe400078e0031 */
[----:B------:R-:W-:-:S02]  /*ce40*/  IMAD.MOV.U32 R49, RZ, RZ, R141 ;  /* 0x000000ffff317224 */ /* 0x000fc400078e008d */
[----:B------:R0:W2:Y:S01]  /*ce50*/  MUFU.EX2 R141, R2 ;  /* 0x00000002008d7308 */ /* 0x0000a20000000800 */
[--C-:B------:R-:W-:Y:S01]  /*ce60*/  FADD R8, R95, -R3.reuse ;  /* 0x800000035f087221 */ /* 0x100fe20000000000 */
[----:B0-----:R-:W-:Y:S01]  /*ce70*/  FMUL R2, R0, 1.4426950216293334961 ;  /* 0x3fb8aa3b00027820 */ /* 0x001fe20000400000 */
[--C-:B------:R-:W-:Y:S02]  /*ce80*/  FADD R0, R94, -R3.reuse ;  /* 0x800000035e007221 */ /* 0x100fe40000000000 */
[----:B------:R-:W-:Y:S02]  /*ce90*/  FMUL R9, R8, 1.4426950216293334961 ;  /* 0x3fb8aa3b08097820 */ /* 0x000fe40000400000 */
[----:B------:R-:W-:Y:S01]  /*cea0*/  FMUL R0, R0, 1.4426950216293334961 ;  /* 0x3fb8aa3b00007820 */ /* 0x000fe20000400000 */
[----:B------:R-:W0:Y:S01]  /*ceb0*/  MUFU.EX2 R2, R2 ;  /* 0x0000000200027308 */ /* 0x000e220000000800 */
[----:B------:R-:W-:Y:S01]  /*cec0*/  FADD R8, R98, -R3 ;  /* 0x8000000362087221 */ /* 0x000fe20000000000 */
[----:B------:R-:W-:-:S06]  /*ced0*/  IMAD.MOV.U32 R52, RZ, RZ, R142 ;  /* 0x000000ffff347224 */ /* 0x000fcc00078e008e */
[----:B------:R-:W5:Y:S01]  /*cee0*/  MUFU.EX2 R0, R0 ;  /* 0x0000000000007308 */ /* 0x000f620000000800 */
[----:B-1----:R-:W-:-:S07]  /*cef0*/  FADD R10, R63, R10 ;  /* 0x0000000a3f0a7221 */ /* 0x002fce0000000000 */
[----:B------:R1:W0:Y:S02]  /*cf00*/  MUFU.EX2 R62, R9 ;  /* 0x00000009003e7308 */ /* 0x0002240000000800 */
[----:B-1----:R-:W-:Y:S01]  /*cf10*/  FMUL R9, R8, 1.4426950216293334961 ;  /* 0x3fb8aa3b08097820 */ /* 0x002fe20000400000 */
[----:B------:R-:W-:-:S05]  /*cf20*/  FADD R8, R101, -R3 ;  /* 0x8000000365087221 */ /* 0x000fca0000000000 */
[----:B------:R1:W5:Y:S01]  /*cf30*/  MUFU.EX2 R142, R9 ;  /* 0x00000009008e7308 */ /* 0x0003620000000800 */
[----:B--2---:R-:W-:Y:S01]  /*cf40*/  FADD R10, R141, R10 ;  /* 0x0000000a8d0a7221 */ /* 0x004fe20000000000 */
[--C-:B------:R-:W-:Y:S01]  /*cf50*/  FADD R11, R104, -R3.reuse ;  /* 0x80000003680b7221 */ /* 0x100fe20000000000 */
[----:B-1----:R-:W-:Y:S01]  /*cf60*/  FMUL R9, R8, 1.4426950216293334961 ;  /* 0x3fb8aa3b08097820 */ /* 0x002fe20000400000 */
[----:B------:R-:W-:Y:S01]  /*cf70*/  FADD R8, R102, -R3 ;  /* 0x8000000366087221 */ /* 0x000fe20000000000 */
[----:B0-----:R-:W-:-:S03]  /*cf80*/  FADD R10, R2, R10 ;  /* 0x0000000a020a7221 */ /* 0x001fc60000000000 */
[----:B------:R-:W-:Y:S01]  /*cf90*/  FMUL R8, R8, 1.4426950216293334961 ;  /* 0x3fb8aa3b08087820 */ /* 0x000fe20000400000 */
[----:B------:R-:W0:Y:S01]  /*cfa0*/  MUFU.EX2 R9, R9 ;  /* 0x0000000900097308 */ /* 0x000e220000000800 */
[----:B------:R-:W-:Y:S01]  /*cfb0*/  FMUL R12, R11, 1.4426950216293334961 ;  /* 0x3fb8aa3b0b0c7820 */ /* 0x000fe20000400000 */
[--C-:B------:R-:W-:Y:S01]  /*cfc0*/  FADD R11, R105, -R3.reuse ;  /* 0x80000003690b7221 */ /* 0x100fe20000000000 */
[C---:B-----5:R-:W-:Y:S01]  /*cfd0*/  F2FP.SATFINITE.E4M3.F32.PACK_AB_MERGE_C R104, R0.reuse, R2, RZ ;  /* 0x000000020068723e */ /* 0x060fe200048070ff */
[----:B------:R-:W-:Y:S01]  /*cfe0*/  FADD R0, R0, R10 ;  /* 0x0000000a00007221 */ /* 0x000fe20000000000 */
[----:B------:R-:W-:-:S03]  /*cff0*/  FADD R2, R106, -R3 ;  /* 0x800000036a027221 */ /* 0x000fc60000000000 */
[----:B------:R-:W1:Y:S01]  /*d000*/  MUFU.EX2 R8, R8 ;  /* 0x0000000800087308 */ /* 0x000e620000000800 */
[----:B------:R-:W-:Y:S01]  /*d010*/  FMUL R11, R11, 1.4426950216293334961 ;  /* 0x3fb8aa3b0b0b7820 */ /* 0x000fe20000400000 */
[----:B------:R-:W-:Y:S01]  /*d020*/  FADD R0, R62, R0 ;  /* 0x000000003e007221 */ /* 0x000fe20000000000 */
[----:B------:R-:W-:Y:S01]  /*d030*/  FMUL R2, R2, 1.4426950216293334961 ;  /* 0x3fb8aa3b02027820 */ /* 0x000fe20000400000 */
[----:B------:R-:W-:-:S04]  /*d040*/  IMAD.MOV.U32 R51, RZ, RZ, R143 ;  /* 0x000000ffff337224 */ /* 0x000fc800078e008f */
[----:B------:R2:W5:Y:S01]  /*d050*/  MUFU.EX2 R60, R12 ;  /* 0x0000000c003c7308 */ /* 0x0005620000000800 */
[----:B------:R-:W-:Y:S01]  /*d060*/  FADD R10, R108, -R3 ;  /* 0x800000036c0a7221 */ /* 0x000fe20000000000 */
[----:B------:R-:W-:-:S06]  /*d070*/  FADD R0, R142, R0 ;  /* 0x000000008e007221 */ /* 0x000fcc0000000000 */
[----:B------:R0:W4:Y:S01]  /*d080*/  MUFU.EX2 R143, R11 ;  /* 0x0000000b008f7308 */ /* 0x0001220000000800 */
[----:B--2---:R-:W2:Y:S07]  /*d090*/  LDC R12, c[0x0][0x3d8] ;  /* 0x0000f600ff0c7b82 */ /* 0x004eae0000000800 */
[----:B------:R-:W4:Y:S01]  /*d0a0*/  MUFU.EX2 R2, R2 ;  /* 0x0000000200027308 */ /* 0x000f220000000800 */
[----:B0-----:R-:W-:Y:S01]  /*d0b0*/  FMUL R11, R10, 1.4426950216293334961 ;  /* 0x3fb8aa3b0a0b7820 */ /* 0x001fe20000400000 */
[----:B------:R-:W-:-:S04]  /*d0c0*/  FADD R10, R9, R0 ;  /* 0x00000000090a7221 */ /* 0x000fc80000000000 */
[----:B-1----:R-:W-:Y:S02]  /*d0d0*/  FADD R10, R8, R10 ;  /* 0x0000000a080a7221 */ /* 0x002fe40000000000 */
[----:B------:R-:W0:Y:S02]  /*d0e0*/  MUFU.EX2 R0, R11 ;  /* 0x0000000b00007308 */ /* 0x000e240000000800 */
[----:B-----5:R-:W-:Y:S01]  /*d0f0*/  FADD R10, R60, R10 ;  /* 0x0000000a3c0a7221 */ /* 0x020fe20000000000 */
[----:B------:R-:W-:-:S03]  /*d100*/  F2FP.SATFINITE.E4M3.F32.PACK_AB_MERGE_C R102, R8, R9, RZ ;  /* 0x000000090866723e */ /* 0x000fc600048070ff */
[----:B----4-:R-:W-:-:S04]  /*d110*/  FADD R8, R143, R10 ;  /* 0x0000000a8f087221 */ /* 0x010fc80000000000 */
[----:B------:R-:W-:Y:S01]  /*d120*/  FADD R8, R2, R8 ;  /* 0x0000000802087221 */ /* 0x000fe20000000000 */
[----:B0-----:R-:W-:-:S03]  /*d130*/  F2FP.SATFINITE.E4M3.F32.PACK_AB_MERGE_C R101, R0, R2, RZ ;  /* 0x000000020065723e */ /* 0x001fc600048070ff */
[----:B------:R-:W-:Y:S01]  /*d140*/  FADD R10, R0, R8 ;  /* 0x00000008000a7221 */ /* 0x000fe20000000000 */
[----:B------:R-:W-:Y:S01]  /*d150*/  FADD R0, R112, -R3 ;  /* 0x8000000370007221 */ /* 0x000fe20000000000 */
[----:B--2---:R-:W-:Y:S02]  /*d160*/  IMAD R9, R12, 0x75, RZ ;  /* 0x000000750c097824 */ /* 0x004fe400078e02ff */
[----:B------:R-:W-:Y:S02]  /*d170*/  IMAD.MOV.U32 R53, RZ, RZ, R51 ;  /* 0x000000ffff357224 */ /* 0x000fe400078e0033 */
[----:B------:R-:W-:Y:S01]  /*d180*/  FMUL R2, R0, 1.4426950216293334961 ;  /* 0x3fb8aa3b00027820 */ /* 0x000fe20000400000 */
[----:B------:R-:W-:Y:S01]  /*d190*/  FADD R0, R113, -R3 ;  /* 0x8000000371007221 */ /* 0x000fe20000000000 */
[----:B------:R-:W-:Y:S01]  /*d1a0*/  IMAD.MOV.U32 R51, RZ, RZ, R44 ;  /* 0x000000ffff337224 */ /* 0x000fe200078e002c */
[----:B------:R-:W-:Y:S01]  /*d1b0*/  PRMT R39, RZ, 0x7610, R39 ;  /* 0x00007610ff277816 */ /* 0x000fe20000000027 */
[----:B------:R0:W1:Y:S01]  /*d1c0*/  MUFU.EX2 R59, R2 ;  /* 0x00000002003b7308 */ /* 0x0000620000000800 */
[----:B------:R-:W-:Y:S01]  /*d1d0*/  IADD3 R56, P2, PT, R9, R138, RZ ;  /* 0x0000008a09387210 */ /* 0x000fe20007f5e0ff */
[----:B------:R-:W-:-:S02]  /*d1e0*/  IMAD.MOV.U32 R44, RZ, RZ, R13 ;  /* 0x000000ffff2c7224 */ /* 0x000fc400078e000d */
[--C-:B------:R-:W-:Y:S01]  /*d1f0*/  FADD R8, R116, -R3.reuse ;  /* 0x8000000374087221 */ /* 0x100fe20000000000 */
[----:B------:R-:W-:Y:S02]  /*d200*/  IMAD.MOV.U32 R13, RZ, RZ, R144 ;  /* 0x000000ffff0d7224 */ /* 0x000fe400078e0090 */
[----:B------:R-:W-:Y:S02]  /*d210*/  IMAD.MOV.U32 R55, RZ, RZ, R50 ;  /* 0x000000ffff377224 */ /* 0x000fe400078e0032 */
[--C-:B------:R-:W-:Y:S01]  /*d220*/  FADD R11, R122, -R3.reuse ;  /* 0x800000037a0b7221 */ /* 0x100fe20000000000 */
[----:B------:R-:W-:Y:S02]  /*d230*/  IMAD.MOV.U32 R71, RZ, RZ, R48 ;  /* 0x000000ffff477224 */ /* 0x000fe400078e0030 */
[----:B0-----:R-:W-:Y:S01]  /*d240*/  FMUL R2, R0, 1.4426950216293334961 ;  /* 0x3fb8aa3b00027820 */ /* 0x001fe20000400000 */
[--C-:B------:R-:W-:Y:S01]  /*d250*/  FADD R0, R114, -R3.reuse ;  /* 0x8000000372007221 */ /* 0x100fe20000000000 */
[----:B------:R-:W-:Y:S01]  /*d260*/  LEA.HI.X.SX32 R57, R9, R139, 0x1, P2 ;  /* 0x0000008b09397211 */ /* 0x000fe200010f0eff */
[----:B------:R-:W0:Y:S01]  /*d270*/  LDC R12, c[0x0][0x3d8] ;  /* 0x0000f600ff0c7b82 */ /* 0x000e220000000800 */
[----:B------:R2:W4:Y:S03]  /*d280*/  MUFU.EX2 R144, R2 ;  /* 0x0000000200907308 */ /* 0x0005260000000800 */
[----:B------:R5:W-:Y:S04]  /*d290*/  STL.64 [R1+0x258], R56 ;  /* 0x0002583801007387 */ /* 0x000be80000100a00 */
[----:B------:R5:W3:Y:S01]  /*d2a0*/  @P0 LDG.E.U8 R39, desc[UR32][R56.64] ;  /* 0x0000002038270981 */ /* 0x000ae2000c1e1100 */
[----:B--2---:R-:W-:Y:S01]  /*d2b0*/  FMUL R2, R0, 1.4426950216293334961 ;  /* 0x3fb8aa3b00027820 */ /* 0x004fe20000400000 */
[----:B------:R-:W-:-:S04]  /*d2c0*/  FADD R0, R115, -R3 ;  /* 0x8000000373007221 */ /* 0x000fc80000000000 */
[----:B------:R-:W-:Y:S01]  /*d2d0*/  FMUL R0, R0, 1.4426950216293334961 ;  /* 0x3fb8aa3b00007820 */ /* 0x000fe20000400000 */
[----:B------:R-:W2:Y:S01]  /*d2e0*/  MUFU.EX2 R2, R2 ;  /* 0x0000000200027308 */ /* 0x000ea20000000800 */
[----:B-----5:R-:W-:Y:S01]  /*d2f0*/  FMUL R57, R8, 1.4426950216293334961 ;  /* 0x3fb8aa3b08397820 */ /* 0x020fe20000400000 */
[----:B------:R-:W-:Y:S01]  /*d300*/  FADD R8, R118, -R3 ;  /* 0x8000000376087221 */ /* 0x000fe20000000000 */
[----:B------:R-:W-:Y:S02]  /*d310*/  IMAD.MOV.U32 R50, RZ, RZ, R43 ;  /* 0x000000ffff327224 */ /* 0x000fe400078e002b */
[----:B------:R-:W-:Y:S02]  /*d320*/  IMAD.MOV.U32 R43, RZ, RZ, R145 ;  /* 0x000000ffff2b7224 */ /* 0x000fe400078e0091 */
[----:B------:R-:W-:Y:S01]  /*d330*/  FMUL R145, R8, 1.4426950216293334961 ;  /* 0x3fb8aa3b08917820 */ /* 0x000fe20000400000 */
[----:B------:R-:W5:Y:S01]  /*d340*/  MUFU.EX2 R0, R0 ;  /* 0x0000000000007308 */ /* 0x000f620000000800 */
[----:B------:R-:W-:Y:S01]  /*d350*/  FADD R8, R120, -R3 ;  /* 0x8000000378087221 */ /* 0x000fe20000000000 */
[----:B-1----:R-:W-:-:S03]  /*d360*/  FADD R10, R59, R10 ;  /* 0x0000000a3b0a7221 */ /* 0x002fc60000000000 */
[----:B------:R-:W-:Y:S01]  /*d370*/  FMUL R9, R8, 1.4426950216293334961 ;  /* 0x3fb8aa3b08097820 */ /* 0x000fe20000400000 */
[----:B------:R-:W-:Y:S02]  /*d380*/  FADD R8, R121, -R3 ;  /* 0x8000000379087221 */ /* 0x000fe40000000000 */
[----:B------:R-:W1:Y:S01]  /*d390*/  MUFU.EX2 R57, R57 ;  /* 0x0000003900397308 */ /* 0x000e620000000800 */
[----:B----4-:R-:W-:Y:S01]  /*d3a0*/  FADD R10, R144, R10 ;  /* 0x0000000a900a7221 */ /* 0x010fe20000000000 */
[----:B------:R-:W-:-:S06]  /*d3b0*/  FMUL R8, R8, 1.4426950216293334961 ;  /* 0x3fb8aa3b08087820 */ /* 0x000fcc0000400000 */
[----:B------:R-:W4:Y:S01]  /*d3c0*/  MUFU.EX2 R145, R145 ;  /* 0x0000009100917308 */ /* 0x000f220000000800 */
[----:B--2---:R-:W-:Y:S01]  /*d3d0*/  FADD R10, R2, R10 ;  /* 0x0000000a020a7221 */ /* 0x004fe20000000000 */
[----:B------:R-:W-:Y:S01]  /*d3e0*/  FMUL R56, R11, 1.4426950216293334961 ;  /* 0x3fb8aa3b0b387820 */ /* 0x000fe20000400000 */
[----:B------:R-:W-:Y:S01]  /*d3f0*/  FADD R11, R123, -R3 ;  /* 0x800000037b0b7221 */ /* 0x000fe20000000000 */
[----:B-----5:R-:W-:-:S04]  /*d400*/  F2FP.SATFINITE.E4M3.F32.PACK_AB_MERGE_C R98, R0, R2, RZ ;  /* 0x000000020062723e */ /* 0x020fc800048070ff */
[----:B------:R-:W2:Y:S01]  /*d410*/  MUFU.EX2 R9, R9 ;  /* 0x0000000900097308 */ /* 0x000ea20000000800 */
[----:B------:R-:W-:Y:S01]  /*d420*/  FADD R0, R0, R10 ;  /* 0x0000000a00007221 */ /* 0x000fe20000000000 */
[----:B------:R-:W-:Y:S01]  /*d430*/  FADD R2, R124, -R3 ;  /* 0x800000037c027221 */ /* 0x000fe20000000000 */
[----:B------:R-:W-:-:S05]  /*d440*/  FMUL R11, R11, 1.4426950216293334961 ;  /* 0x3fb8aa3b0b0b7820 */ /* 0x000fca0000400000 */
[----:B------:R-:W5:Y:S01]  /*d450*/  MUFU.EX2 R8, R8 ;  /* 0x0000000800087308 */ /* 0x000f620000000800 */
[----:B-1----:R-:W-:Y:S01]  /*d460*/  FADD R0, R57, R0 ;  /* 0x0000000039007221 */ /* 0x002fe20000000000 */
[----:B------:R-:W-:Y:S02]  /*d470*/  IMAD.MOV.U32 R48, RZ, RZ, R41 ;  /* 0x000000ffff307224 */ /* 0x000fe400078e0029 */
[----:B------:R-:W-:Y:S01]  /*d480*/  FMUL R2, R2, 1.4426950216293334961 ;  /* 0x3fb8aa3b02027820 */ /* 0x000fe20000400000 */
[----:B------:R-:W-:-:S03]  /*d490*/  IMAD.MOV.U32 R41, RZ, RZ, R146 ;  /* 0x000000ffff297224 */ /* 0x000fc600078e0092 */
[----:B------:R-:W1:Y:S01]  /*d4a0*/  MUFU.EX2 R56, R56 ;  /* 0x0000003800387308 */ /* 0x000e620000000800 */
[----:B------:R-:W-:Y:S01]  /*d4b0*/  FADD R10, R125, -R3 ;  /* 0x800000037d0a7221 */ /* 0x000fe20000000000 */
[----:B----4-:R-:W-:-:S06]  /*d4c0*/  FADD R0, R145, R0 ;  /* 0x0000000091007221 */ /* 0x010fcc0000000000 */
[----:B------:R4:W0:Y:S08]  /*d4d0*/  MUFU.EX2 R146, R11 ;  /* 0x0000000b00927308 */ /* 0x0008300000000800 */
[----:B------:R-:W0:Y:S01]  /*d4e0*/  MUFU.EX2 R2, R2 ;  /* 0x0000000200027308 */ /* 0x000e220000000800 */
[----:B----4-:R-:W-:Y:S01]  /*d4f0*/  FMUL R11, R10, 1.4426950216293334961 ;  /* 0x3fb8aa3b0a0b7820 */ /* 0x010fe20000400000 */
[----:B--2---:R-:W-:-:S04]  /*d500*/  FADD R10, R9, R0 ;  /* 0x00000000090a7221 */ /* 0x004fc80000000000 */
[----:B-----5:R-:W-:Y:S02]  /*d510*/  FADD R10, R8, R10 ;  /* 0x0000000a080a7221 */ /* 0x020fe40000000000 */
[----:B------:R-:W2:Y:S02]  /*d520*/  MUFU.EX2 R0, R11 ;  /* 0x0000000b00007308 */ /* 0x000ea40000000800 */
[----:B-1----:R-:W-:Y:S01]  /*d530*/  FADD R10, R56, R10 ;  /* 0x0000000a380a7221 */ /* 0x002fe20000000000 */
[----:B------:R-:W-:-:S03]  /*d540*/  F2FP.SATFINITE.E4M3.F32.PACK_AB_MERGE_C R95, R8, R9, RZ ;  /* 0x00000009085f723e */ /* 0x000fc600048070ff */
[----:B0-----:R-:W-:-:S04]  /*d550*/  FADD R8, R146, R10 ;  /* 0x0000000a92087221 */ /* 0x001fc80000000000 */
[----:B------:R-:W-:Y:S01]  /*d560*/  FADD R8, R2, R8 ;  /* 0x0000000802087221 */ /* 0x000fe20000000000 */
[----:B------:R-:W-:Y:S01]  /*d570*/  IMAD.MOV.U32 R79, RZ, RZ, R55 ;  /* 0x000000ffff4f7224 */ /* 0x000fe200078e0037 */
[C---:B--2---:R-:W-:Y:S02]  /*d580*/  F2FP.SATFINITE.E4M3.F32.PACK_AB_MERGE_C R94, R0.reuse, R2, RZ ;  /* 0x00000002005e723e */ /* 0x044fe400048070ff */
[----:B------:R-:W-:Y:S01]  /*d590*/  FADD R10, R0, R8 ;  /* 0x00000008000a7221 */ /* 0x000fe20000000000 */
[----:B------:R-:W-:-:S04]  /*d5a0*/  FADD R0, R126, -R3 ;  /* 0x800000037e007221 */ /* 0x000fc80000000000 */
[----:B------:R-:W-:Y:S01]  /*d5b0*/  FMUL R55, R0, 1.4426950216293334961 ;  /* 0x3fb8aa3b00377820 */ /* 0x000fe20000400000 */
[----:B------:R-:W-:Y:S01]  /*d5c0*/  FADD R0, R127, -R3 ;  /* 0x800000037f007221 */ /* 0x000fe20000000000 */
[----:B------:R-:W-:-:S03]  /*d5d0*/  IMAD.MOV.U32 R75, RZ, RZ, R147 ;  /* 0x000000ffff4b7224 */ /* 0x000fc600078e0093 */
[----:B------:R-:W-:Y:S01]  /*d5e0*/  FMUL R147, R0, 1.4426950216293334961 ;  /* 0x3fb8aa3b00937820 */ /* 0x000fe20000400000 */
[--C-:B------:R-:W-:Y:S01]  /*d5f0*/  FADD R0, R128, -R3.reuse ;  /* 0x8000000380007221 */ /* 0x100fe20000000000 */
[----:B------:R-:W0:Y:S03]  /*d600*/  MUFU.EX2 R55, R55 ;  /* 0x0000003700377308 */ /* 0x000e260000000800 */
[----:B------:R-:W-:Y:S01]  /*d610*/  FMUL R2, R0, 1.4426950216293334961 ;  /* 0x3fb8aa3b00027820 */ /* 0x000fe20000400000 */
[--C-:B------:R-:W-:Y:S01]  /*d620*/  FADD R0, R129, -R3.reuse ;  /* 0x8000000381007221 */ /* 0x100fe20000000000 */
[----:B------:R-:W-:Y:S01]  /*d630*/  FADD R8, R130, -R3 ;  /* 0x8000000382087221 */ /* 0x000fe20000000000 */
[----:B------:R-:W-:Y:S02]  /*d640*/  IMAD.MOV.U32 R81, RZ, RZ, R54 ;  /* 0x000000ffff517224 */ /* 0x000fe400078e0036 */
[----:B------:R-:W1:Y:S01]  /*d650*/  MUFU.EX2 R147, R147 ;  /* 0x0000009300937308 */ /* 0x000e620000000800 */
[----:B------:R-:W-:Y:S01]  /*d660*/  FMUL R0, R0, 1.4426950216293334961 ;  /* 0x3fb8aa3b00007820 */ /* 0x000fe20000400000 */
[----:B------:R-:W-:-:S02]  /*d670*/  IMAD R9, R12, 0x7d, RZ ;  /* 0x0000007d0c097824 */ /* 0x000fc400078e02ff */
[----:B------:R-:W-:Y:S01]  /*d680*/  FMUL R54, R8, 1.4426950216293334961 ;  /* 0x3fb8aa3b08367820 */ /* 0x000fe20000400000 */
[----:B------:R-:W-:Y:S01]  /*d690*/  FADD R8, R131, -R3 ;  /* 0x8000000383087221 */ /* 0x000fe20000000000 */
[----:B------:R-:W-:Y:S01]  /*d6a0*/  IMAD.MOV.U32 R83, RZ, RZ, R53 ;  /* 0x000000ffff537224 */ /* 0x000fe200078e0035 */
[----:B------:R-:W-:Y:S01]  /*d6b0*/  PRMT R38, RZ, 0x7610, R38 ;  /* 0x00007610ff267816 */ /* 0x000fe20000000026 */
[--C-:B------:R-:W-:Y:S01]  /*d6c0*/  FADD R11, R148, -R3.reuse ;  /* 0x80000003940b7221 */ /* 0x100fe20000000000 */
[----:B------:R-:W2:Y:S01]  /*d6d0*/  MUFU.EX2 R2, R2 ;  /* 0x0000000200027308 */ /* 0x000ea20000000800 */
[----:B------:R-:W-:Y:S01]  /*d6e0*/  IADD3 R92, P2, PT, R9, R138, RZ ;  /* 0x0000008a095c7210 */ /* 0x000fe20007f5e0ff */
[----:B------:R-:W-:Y:S01]  /*d6f0*/  FMUL R53, R8, 1.4426950216293334961 ;  /* 0x3fb8aa3b08357820 */ /* 0x000fe20000400000 */
[----:B------:R-:W-:Y:S01]  /*d700*/  FADD R8, R132, -R3 ;  /* 0x8000000384087221 */ /* 0x000fe20000000000 */
[----:B0-----:R-:W-:-:S04]  /*d710*/  FADD R10, R55, R10 ;  /* 0x0000000a370a7221 */ /* 0x001fc80000000000 */
[----:B------:R-:W0:Y:S01]  /*d720*/  MUFU.EX2 R0, R0 ;  /* 0x0000000000007308 */ /* 0x000e220000000800 */
[----:B------:R-:W-:Y:S01]  /*d730*/  LEA.HI.X.SX32 R93, R9, R139, 0x1, P2 ;  /* 0x0000008b095d7211 */ /* 0x000fe200010f0eff */
[----:B------:R-:W-:Y:S01]  /*d740*/  FMUL R9, R8, 1.4426950216293334961 ;  /* 0x3fb8aa3b08097820 */ /* 0x000fe20000400000 */
[----:B------:R-:W-:Y:S01]  /*d750*/  FADD R8, R135, -R3 ;  /* 0x8000000387087221 */ /* 0x000fe20000000000 */
[----:B------:R-:W-:Y:S01]  /*d760*/  IMAD.MOV.U32 R106, RZ, RZ, R52 ;  /* 0x000000ffff6a7224 */ /* 0x000fe200078e0034 */
[----:B------:R-:W4:Y:S03]  /*d770*/  LDC R12, c[0x0][0x3d8] ;  /* 0x0000f600ff0c7b82 */ /* 0x000f260000000800 */
[----:B------:R-:W5:Y:S01]  /*d780*/  MUFU.EX2 R54, R54 ;  /* 0x0000003600367308 */ /* 0x000f620000000800 */
[----:B-1----:R-:W-:Y:S01]  /*d790*/  FADD R10, R147, R10 ;  /* 0x0000000a930a7221 */ /* 0x002fe20000000000 */
[----:B------:R-:W-:-:S06]  /*d7a0*/  FMUL R8, R8, 1.4426950216293334961 ;  /* 0x3fb8aa3b08087820 */ /* 0x000fcc0000400000 */
[----:B------:R-:W1:Y:S01]  /*d7b0*/  MUFU.EX2 R53, R53 ;  /* 0x0000003500357308 */ /* 0x000e620000000800 */
[----:B--2---:R-:W-:Y:S01]  /*d7c0*/  FADD R10, R2, R10 ;  /* 0x0000000a020a7221 */ /* 0x004fe20000000000 */
[----:B------:R-:W-:Y:S01]  /*d7d0*/  FMUL R52, R11, 1.4426950216293334961 ;  /* 0x3fb8aa3b0b347820 */ /* 0x000fe20000400000 */
[----:B------:R0:W-:Y:S01]  /*d7e0*/  STL.64 [R1+0x230], R92 ;  /* 0x0002305c01007387 */ /* 0x0001e20000100a00 */
[----:B------:R-:W-:-:S03]  /*d7f0*/  FADD R11, R151, -R3 ;  /* 0x80000003970b7221 */ /* 0x000fc60000000000 */
[----:B------:R0:W2:Y:S01]  /*d800*/  @P0 LDG.E.U8 R38, desc[UR32][R92.64] ;  /* 0x000000205c260981 */ /* 0x0000a2000c1e1100 */
[----:B------:R-:W1:Y:S01]  /*d810*/  MUFU.EX2 R9, R9 ;  /* 0x0000000900097308 */ /* 0x000e620000000800 */
[----:B------:R-:W-:-:S07]  /*d820*/  FMUL R11, R11, 1.4426950216293334961 ;  /* 0x3fb8aa3b0b0b7820 */ /* 0x000fce0000400000 */
[----:B------:R-:W4:Y:S01]  /*d830*/  MUFU.EX2 R8, R8 ;  /* 0x0000000800087308 */ /* 0x000f220000000800 */
[C---:B0-----:R-:W-:Y:S01]  /*d840*/  F2FP.SATFINITE.E4M3.F32.PACK_AB_MERGE_C R93, R0.reuse, R2, RZ ;  /* 0x00000002005d723e */ /* 0x041fe200048070ff */
[----:B------:R-:W-:Y:S01]  /*d850*/  FADD R0, R0, R10 ;  /* 0x0000000a00007221 */ /* 0x000fe20000000000 */
[----:B------:R-:W-:Y:S01]  /*d860*/  FADD R2, R161, -R3 ;  /* 0x80000003a1027221 */ /* 0x000fe20000000000 */
[----:B------:R-:W-:Y:S02]  /*d870*/  IMAD.MOV.U32 R105, RZ, RZ, R49 ;  /* 0x000000ffff697224 */ /* 0x000fe400078e0031 */
[----:B-----5:R-:W-:Y:S02]  /*d880*/  FADD R0, R54, R0 ;  /* 0x0000000036007221 */ /* 0x020fe40000000000 */
[----:B------:R-:W0:Y:S01]  /*d890*/  MUFU.EX2 R52, R52 ;  /* 0x0000003400347308 */ /* 0x000e220000000800 */
[----:B------:R-:W-:Y:S01]  /*d8a0*/  FMUL R2, R2, 1.4426950216293334961 ;  /* 0x3fb8aa3b02027820 */ /* 0x000fe20000400000 */
[----:B------:R-:W-:Y:S01]  /*d8b0*/  FADD R10, R168, -R3 ;  /* 0x80000003a80a7221 */ /* 0x000fe20000000000 */
[----:B-1----:R-:W-:-:S05]  /*d8c0*/  FADD R0, R53, R0 ;  /* 0x0000000035007221 */ /* 0x002fca0000000000 */
[----:B------:R1:W5:Y:S08]  /*d8d0*/  MUFU.EX2 R49, R11 ;  /* 0x0000000b00317308 */ /* 0x0003700000000800 */
[----:B------:R-:W5:Y:S01]  /*d8e0*/  MUFU.EX2 R2, R2 ;  /* 0x0000000200027308 */ /* 0x000f620000000800 */
[----:B-1----:R-:W-:Y:S01]  /*d8f0*/  FMUL R11, R10, 1.4426950216293334961 ;  /* 0x3fb8aa3b0a0b7820 */ /* 0x002fe20000400000 */
[----:B------:R-:W-:-:S04]  /*d900*/  FADD R10, R9, R0 ;  /* 0x00000000090a7221 */ /* 0x000fc80000000000 */
[----:B----4-:R-:W-:Y:S02]  /*d910*/  FADD R10, R8, R10 ;  /* 0x0000000a080a7221 */ /* 0x010fe40000000000 */
[----:B------:R-:W1:Y:S02]  /*d920*/  MUFU.EX2 R0, R11 ;  /* 0x0000000b00007308 */ /* 0x000e640000000800 */
[----:B0-----:R-:W-:Y:S01]  /*d930*/  FADD R10, R52, R10 ;  /* 0x0000000a340a7221 */ /* 0x001fe20000000000 */
[----:B------:R-:W-:-:S03]  /*d940*/  F2FP.SATFINITE.E4M3.F32.PACK_AB_MERGE_C R92, R8, R9, RZ ;  /* 0x00000009085c723e */ /* 0x000fc600048070ff */
[----:B-----5:R-:W-:-:S04]  /*d950*/  FADD R8, R49, R10 ;  /* 0x0000000a31087221 */ /* 0x020fc80000000000 */
[----:B------:R-:W-:Y:S01]  /*d960*/  FADD R8, R2, R8 ;  /* 0x0000000802087221 */ /* 0x000fe20000000000 */
[----:B------:R-:W-:Y:S01]  /*d970*/  IMAD.MOV.U32 R115, RZ, RZ, R46 ;  /* 0x000000ffff737224 */ /* 0x000fe200078e002e */
[C---:B-1----:R-:W-:Y:S02]  /*d980*/  F2FP.SATFINITE.E4M3.F32.PACK_AB_MERGE_C R91, R0.reuse, R2, RZ ;  /* 0x00000002005b723e */ /* 0x042fe400048070ff */
[----:B------:R-:W-:Y:S01]  /*d990*/  FADD R11, R0, R8 ;  /* 0x00000008000b7221 */ /* 0x000fe20000000000 */
[----:B------:R-:W-:Y:S01]  /*d9a0*/  FADD R0, R198, -R3 ;  /* 0x80000003c6007221 */ /* 0x000fe20000000000 */
[----:B------:R-:W-:-:S03]  /*d9b0*/  IMAD R9, R12, 0x6, RZ ;  /* 0x000000060c097824 */ /* 0x000fc600078e02ff */
[----:B------:R-:W-:Y:S01]  /*d9c0*/  FMUL R46, R0, 1.4426950216293334961 ;  /* 0x3fb8aa3b002e7820 */ /* 0x000fe20000400000 */
[----:B------:R-:W-:Y:S01]  /*d9d0*/  FADD R0, R200, -R3 ;  /* 0x80000003c8007221 */ /* 0x000fe20000000000 */
[----:B------:R-:W-:Y:S01]  /*d9e0*/  IMAD.MOV.U32 R118, RZ, RZ, R45 ;  /* 0x000000ffff767224 */ /* 0x000fe200078e002d */
[----:B------:R-:W-:Y:S02]  /*d9f0*/  IADD3 R112, P2, PT, R9, R138, RZ ;  /* 0x0000008a09707210 */ /* 0x000fe40007f5e0ff */
[----:B------:R-:W-:Y:S01]  /*da00*/  FMUL R45, R0, 1.4426950216293334961 ;  /* 0x3fb8aa3b002d7820 */ /* 0x000fe20000400000 */
[----:B------:R-:W-:Y:S01]  /*da10*/  FADD R0, R207, -R3 ;  /* 0x80000003cf007221 */ /* 0x000fe20000000000 */
[----:B------:R-:W-:Y:S02]  /*da20*/  LEA.HI.X.SX32 R113, R9, R139, 0x1, P2 ;  /* 0x0000008b09717211 */ /* 0x000fe400010f0eff */
[----:B------:R-:W-:Y:S01]  /*da30*/  PRMT R37, RZ, 0x7610, R37 ;  /* 0x00007610ff257816 */ /* 0x000fe20000000025 */
[----:B------:R-:W-:Y:S01]  /*da40*/  FMUL R9, R0, 1.4426950216293334961 ;  /* 0x3fb8aa3b00097820 */ /* 0x000fe20000400000 */
[--C-:B------:R-:W-:Y:S01]  /*da50*/  FADD R0, R214, -R3.reuse ;  /* 0x80000003d6007221 */ /* 0x100fe20000000000 */
[----:B------:R-:W0:Y:S01]  /*da60*/  MUFU.EX2 R46, R46 ;  /* 0x0000002e002e7308 */ /* 0x000e220000000800 */
[--C-:B------:R-:W-:Y:S01]  /*da70*/  FADD R10, R237, -R3.reuse ;  /* 0x80000003ed0a7221 */ /* 0x100fe20000000000 */
[----:B------:R1:W-:Y:S01]  /*da80*/  STL.64 [R1+0x378], R112 ;  /* 0x0003787001007387 */ /* 0x0003e20000100a00 */
[----:B------:R-:W-:Y:S01]  /*da90*/  FMUL R8, R0, 1.4426950216293334961 ;  /* 0x3fb8aa3b00087820 */ /* 0x000fe20000400000 */
[----:B------:R-:W-:-:S02]  /*daa0*/  FADD R0, R218, -R3 ;  /* 0x80000003da007221 */ /* 0x000fc40000000000 */
[----:B------:R1:W4:Y:S02]  /*dab0*/  @P0 LDG.E.U8 R37, desc[UR32][R112.64] ;  /* 0x0000002070250981 */ /* 0x000324000c1e1100 */
[----:B------:R-:W5:Y:S01]  /*dac0*/  MUFU.EX2 R45, R45 ;  /* 0x0000002d002d7308 */ /* 0x000f620000000800 */
[----:B------:R-:W-:Y:S02]  /*dad0*/  IMAD.MOV.U32 R123, RZ, RZ, R50 ;  /* 0x000000ffff7b7224 */ /* 0x000fe400078e0032 */
[----:B-1----:R-:W-:Y:S02]  /*dae0*/  IMAD.MOV.U32 R113, RZ, RZ, R71 ;  /* 0x000000ffff717224 */ /* 0x002fe400078e0047 */
[----:B------:R-:W-:Y:S02]  /*daf0*/  IMAD.MOV.U32 R112, RZ, RZ, R79 ;  /* 0x000000ffff707224 */ /* 0x000fe400078e004f */
[----:B------:R-:W-:Y:S02]  /*db00*/  IMAD.MOV.U32 R71, RZ, RZ, R51 ;  /* 0x000000ffff477224 */ /* 0x000fe400078e0033 */
[----:B------:R-:W-:Y:S01]  /*db10*/  FMUL R51, R10, 1.4426950216293334961 ;  /* 0x3fb8aa3b0a337820 */ /* 0x000fe20000400000 */
[----:B------:R-:W-:-:S02]  /*db20*/  IMAD.MOV.U32 R79, RZ, RZ, R48 ;  /* 0x000000ffff4f7224 */ /* 0x000fc400078e0030 */
[----:B------:R-:W-:Y:S01]  /*db30*/  FMUL R48, R0, 1.4426950216293334961 ;  /* 0x3fb8aa3b00307820 */ /* 0x000fe20000400000 */
[--C-:B------:R-:W-:Y:S01]  /*db40*/  FADD R10, R243, -R3.reuse ;  /* 0x80000003f30a7221 */ /* 0x100fe20000000000 */
[----:B------:R-:W1:Y:S01]  /*db50*/  MUFU.EX2 R9, R9 ;  /* 0x0000000900097308 */ /* 0x000e620000000800 */
[----:B------:R-:W-:Y:S01]  /*db60*/  FADD R0, R221, -R3 ;  /* 0x80000003dd007221 */ /* 0x000fe20000000000 */
[----:B------:R-:W-:Y:S02]  /*db70*/  IMAD.MOV.U32 R114, RZ, RZ, R47 ;  /* 0x000000ffff727224 */ /* 0x000fe400078e002f */
[----:B------:R-:W-:Y:S01]  /*db80*/  FMUL R50, R10, 1.4426950216293334961 ;  /* 0x3fb8aa3b0a327820 */ /* 0x000fe20000400000 */
[--C-:B------:R-:W-:Y:S01]  /*db90*/  FADD R10, R246, -R3.reuse ;  /* 0x80000003f60a7221 */ /* 0x100fe20000000000 */
[----:B------:R-:W-:Y:S01]  /*dba0*/  FMUL R47, R0, 1.4426950216293334961 ;  /* 0x3fb8aa3b002f7820 */ /* 0x000fe20000400000 */
[----:B------:R-:W-:Y:S01]  /*dbb0*/  FADD R0, R228, -R3 ;  /* 0x80000003e4007221 */ /* 0x000fe20000000000 */
[----:B------:R-:W1:Y:S01]  /*dbc0*/  MUFU.EX2 R8, R8 ;  /* 0x0000000800087308 */ /* 0x000e620000000800 */
[----:B------:R-:W-:-:S02]  /*dbd0*/  IMAD.MOV.U32 R124, RZ, RZ, R13 ;  /* 0x000000ffff7c7224 */ /* 0x000fc400078e000d */
[----:B------:R-:W-:Y:S01]  /*dbe0*/  FMUL R13, R10, 1.4426950216293334961 ;  /* 0x3fb8aa3b0a0d7820 */ /* 0x000fe20000400000 */
[----:B------:R-:W-:Y:S01]  /*dbf0*/  FMUL R2, R0, 1.4426950216293334961 ;  /* 0x3fb8aa3b00027820 */ /* 0x000fe20000400000 */
[----:B0-----:R-:W-:Y:S01]  /*dc00*/  FADD R10, R46, R11 ;  /* 0x0000000b2e0a7221 */ /* 0x001fe20000000000 */
[--C-:B------:R-:W-:Y:S02]  /*dc10*/  FADD R0, R232, -R3.reuse ;  /* 0x80000003e8007221 */ /* 0x100fe40000000000 */
[----:B------:R-:W0:Y:S01]  /*dc20*/  MUFU.EX2 R48, R48 ;  /* 0x0000003000307308 */ /* 0x000e220000000800 */
[----:B------:R-:W-:Y:S01]  /*dc30*/  FADD R12, R247, -R3 ;  /* 0x80000003f70c7221 */ /* 0x000fe20000000000 */
[----:B-----5:R-:W-:Y:S01]  /*dc40*/  FADD R10, R45, R10 ;  /* 0x0000000a2d0a7221 */ /* 0x020fe20000000000 */
[----:B------:R-:W-:Y:S01]  /*dc50*/  FMUL R0, R0, 1.4426950216293334961 ;  /* 0x3fb8aa3b00007820 */ /* 0x000fe20000400000 */
[----:B------:R-:W-:-:S04]  /*dc60*/  IMAD.MOV.U32 R116, RZ, RZ, R14 ;  /* 0x000000ffff747224 */ /* 0x000fc800078e000e */
[----:B------:R-:W5:Y:S01]  /*dc70*/  MUFU.EX2 R47, R47 ;  /* 0x0000002f002f7308 */ /* 0x000f620000000800 */
[----:B------:R-:W-:Y:S01]  /*dc80*/  FMUL R14, R12, 1.4426950216293334961 ;  /* 0x3fb8aa3b0c0e7820 */ /* 0x000fe20000400000 */
[----:B-1----:R-:W-:-:S06]  /*dc90*/  FADD R12, R9, R10 ;  /* 0x0000000a090c7221 */ /* 0x002fcc0000000000 */
[----:B------:R-:W1:Y:S01]  /*dca0*/  MUFU.EX2 R2, R2 ;  /* 0x0000000200027308 */ /* 0x000e620000000800 */
[C---:B------:R-:W-:Y:S01]  /*dcb0*/  FADD R12, R8.reuse, R12 ;  /* 0x0000000c080c7221 */ /* 0x040fe20000000000 */
[----:B------:R-:W-:Y:S01]  /*dcc0*/  IMAD.MOV.U32 R122, RZ, RZ, R83 ;  /* 0x000000ffff7a7224 */ /* 0x000fe200078e0053 */
[----:B------:R-:W-:-:S05]  /*dcd0*/  F2FP.SATFINITE.E4M3.F32.PACK_AB_MERGE_C R83, R8, R9, RZ ;  /* 0x000000090853723e */ /* 0x000fca00048070ff */
[----:B------:R-:W1:Y:S01]  /*dce0*/  MUFU.EX2 R0, R0 ;  /* 0x0000000000007308 */ /* 0x000e620000000800 */
[----:B0-----:R-:W-:-:S07]  /*dcf0*/  FADD R8, R48, R12 ;  /* 0x0000000c30087221 */ /* 0x001fce0000000000 */
[----:B------:R-:W0:Y:S01]  /*dd00*/  MUFU.EX2 R51, R51 ;  /* 0x0000003300337308 */ /* 0x000e220000000800 */
[----:B-----5:R-:W-:Y:S01]  /*dd10*/  FADD R8, R47, R8 ;  /* 0x000000082f087221 */ /* 0x020fe20000000000 */
[----:B------:R-:W-:Y:S01]  /*dd20*/  FADD R9, R250, -R3 ;  /* 0x80000003fa097221 */ /* 0x000fe20000000000 */
[----:B------:R-:W-:Y:S01]  /*dd30*/  IMAD.MOV.U32 R120, RZ, RZ, R43 ;  /* 0x000000ffff787224 */ /* 0x000fe200078e002b */
[----:B------:R-:W5:Y:S04]  /*dd40*/  LDC R12, c[0x0][0x3d8] ;  /* 0x0000f600ff0c7b82 */ /* 0x000f680000000800 */
[----:B------:R-:W0:Y:S01]  /*dd50*/  MUFU.EX2 R50, R50 ;  /* 0x0000003200327308 */ /* 0x000e220000000800 */
[----:B-1----:R-:W-:Y:S01]  /*dd60*/  FADD R8, R2, R8 ;  /* 0x0000000802087221 */ /* 0x002fe20000000000 */
[----:B------:R-:W-:-:S06]  /*dd70*/  FMUL R43, R9, 1.4426950216293334961 ;  /* 0x3fb8aa3b092b7820 */ /* 0x000fcc0000400000 */
[----:B------:R1:W0:Y:S01]  /*dd80*/  MUFU.EX2 R11, R13 ;  /* 0x0000000d000b7308 */ /* 0x0002220000000800 */
[----:B------:R-:W-:Y:S01]  /*dd90*/  FADD R8, R0, R8 ;  /* 0x0000000800087221 */ /* 0x000fe20000000000 */
[--C-:B------:R-:W-:Y:S01]  /*dda0*/  FADD R9, R251, -R3.reuse ;  /* 0x80000003fb097221 */ /* 0x100fe20000000000 */
[----:B-1----:R-:W-:-:S05]  /*ddb0*/  FADD R13, R248, -R3 ;  /* 0x80000003f80d7221 */ /* 0x002fca0000000000 */
[----:B------:R-:W1:Y:S01]  /*ddc0*/  MUFU.EX2 R10, R14 ;  /* 0x0000000e000a7308 */ /* 0x000e620000000800 */
[----:B------:R-:W-:Y:S01]  /*ddd0*/  FMUL R13, R13, 1.4426950216293334961 ;  /* 0x3fb8aa3b0d0d7820 */ /* 0x000fe20000400000 */
[----:B------:R-:W-:Y:S01]  /*dde0*/  IMAD.MOV.U32 R108, RZ, RZ, R81 ;  /* 0x000000ffff6c7224 */ /* 0x000fe200078e0051 */
[----:B------:R-:W-:Y:S01]  /*ddf0*/  F2FP.SATFINITE.E4M3.F32.PACK_AB_MERGE_C R81, R0, R2, RZ ;  /* 0x000000020051723e */ /* 0x000fe200048070ff */
[----:B------:R-:W-:Y:S02]  /*de00*/  IMAD.MOV.U32 R121, RZ, RZ, R44 ;  /* 0x000000ffff797224 */ /* 0x000fe400078e002c */
[----:B0-----:R-:W-:Y:S02]  /*de10*/  FADD R0, R51, R8 ;  /* 0x0000000833007221 */ /* 0x001fe40000000000 */
[----:B------:R-:W0:Y:S01]  /*de20*/  MUFU.EX2 R44, R13 ;  /* 0x0000000d002c7308 */ /* 0x000e220000000800 */
[----:B------:R-:W-:Y:S01]  /*de30*/  FMUL R2, R9, 1.4426950216293334961 ;  /* 0x3fb8aa3b09027820 */ /* 0x000fe20000400000 */
[----:B------:R-:W-:Y:S01]  /*de40*/  FADD R8, R124, -R3 ;  /* 0x800000037c087221 */ /* 0x000fe20000000000 */
[----:B------:R-:W-:-:S05]  /*de50*/  FADD R0, R50, R0 ;  /* 0x0000000032007221 */ /* 0x000fca0000000000 */
[----:B------:R-:W0:Y:S01]  /*de60*/  MUFU.EX2 R43, R43 ;  /* 0x0000002b002b7308 */ /* 0x000e220000000800 */
[----:B------:R-:W-:Y:S01]  /*de70*/  FMUL R9, R8, 1.4426950216293334961 ;  /* 0x3fb8aa3b08097820 */ /* 0x000fe20000400000 */
[----:B------:R-:W-:-:S06]  /*de80*/  FADD R8, R11, R0 ;  /* 0x000000000b087221 */ /* 0x000fcc0000000000 */
[----:B------:R-:W3:Y:S01]  /*de90*/  MUFU.EX2 R2, R2 ;  /* 0x0000000200027308 */ /* 0x000ee20000000800 */
[----:B-1----:R-:W-:-:S07]  /*dea0*/  FADD R8, R10, R8 ;  /* 0x000000080a087221 */ /* 0x002fce0000000000 */
[----:B------:R1:W5:Y:S01]  /*deb0*/  MUFU.EX2 R0, R9 ;  /* 0x0000000900007308 */ /* 0x0003620000000800 */
[----:B0-----:R-:W-:-:S04]  /*dec0*/  FADD R8, R44, R8 ;  /* 0x000000082c087221 */ /* 0x001fc80000000000 */
[----:B------:R-:W-:Y:S01]  /*ded0*/  FADD R8, R43, R8 ;  /* 0x000000082b087221 */ /* 0x000fe20000000000 */
[----:B-1----:R-:W-:-:S03]  /*dee0*/  FADD R9, R42, -R3 ;  /* 0x800000032a097221 */ /* 0x002fc60000000000 */
[----:B---3--:R-:W-:Y:S01]  /*def0*/  FADD R8, R2, R8 ;  /* 0x0000000802087221 */ /* 0x008fe20000000000 */
[----:B------:R-:W-:Y:S01]  /*df00*/  FMUL R42, R9, 1.4426950216293334961 ;  /* 0x3fb8aa3b092a7820 */ /* 0x000fe20000400000 */
[----:B------:R-:W-:Y:S01]  /*df10*/  FADD R9, R123, -R3 ;  /* 0x800000037b097221 */ /* 0x000fe20000000000 */
[----:B------:R-:W-:Y:S02]  /*df20*/  IMAD.MOV.U32 R123, RZ, RZ, R106 ;  /* 0x000000ffff7b7224 */ /* 0x000fe400078e006a */
[----:B------:R-:W-:Y:S02]  /*df30*/  IMAD.MOV.U32 R106, RZ, RZ, R105 ;  /* 0x000000ffff6a7224 */ /* 0x000fe400078e0069 */
[C---:B-----5:R-:W-:Y:S01]  /*df40*/  FADD R8, R0.reuse, R8 ;  /* 0x0000000800087221 */ /* 0x060fe20000000000 */
[----:B------:R-:W-:Y:S01]  /*df50*/  IMAD.MOV.U32 R105, RZ, RZ, R75 ;  /* 0x000000ffff697224 */ /* 0x000fe200078e004b */
[----:B------:R-:W-:Y:S01]  /*df60*/  F2FP.SATFINITE.E4M3.F32.PACK_AB_MERGE_C R75, R0, R2, RZ ;  /* 0x00000002004b723e */ /* 0x000fe200048070ff */
[----:B------:R-:W-:Y:S01]  /*df70*/  FADD R0, R41, -R3 ;  /* 0x8000000329007221 */ /* 0x000fe20000000000 */
[----:B------:R-:W-:-:S03]  /*df80*/  IMAD.MOV.U32 R124, RZ, RZ, R79 ;  /* 0x000000ffff7c7224 */ /* 0x000fc600078e004f */
[----:B------:R-:W-:Y:S01]  /*df90*/  FMUL R2, R0, 1.4426950216293334961 ;  /* 0x3fb8aa3b00027820 */ /* 0x000fe20000400000 */
[----:B------:R-:W-:Y:S01]  /*dfa0*/  FADD R0, R124, -R3 ;  /* 0x800000037c007221 */ /* 0x000fe20000000000 */
[----:B------:R-:W0:Y:S01]  /*dfb0*/  MUFU.EX2 R42, R42 ;  /* 0x0000002a002a7308 */ /* 0x000e220000000800 */
[----:B------:R-:W-:Y:S02]  /*dfc0*/  FMUL R9, R9, 1.4426950216293334961 ;  /* 0x3fb8aa3b09097820 */ /* 0x000fe40000400000 */
[----:B------:R-:W-:-:S05]  /*dfd0*/  FMUL R0, R0, 1.4426950216293334961 ;  /* 0x3fb8aa3b00007820 */ /* 0x000fca0000400000 */
[----:B------:R1:W3:Y:S01]  /*dfe0*/  MUFU.EX2 R41, R9 ;  /* 0x0000000900297308 */ /* 0x0002e20000000800 */
[----:B------:R-:W-:Y:S02]  /*dff0*/  F2FP.SATFINITE.E4M3.F32.PACK_AB_MERGE_C R79, R10, R11, RZ ;  /* 0x0000000b0a4f723e */ /* 0x000fe400048070ff */
[----:B------:R-:W-:Y:S01]  /*e000*/  PRMT R36, RZ, 0x7610, R36 ;  /* 0x00007610ff247816 */ /* 0x000fe20000000024 */
[----:B------:R-:W5:Y:S04]  /*e010*/  LDC R10, c[0x0][0x3d8] ;  /* 0x0000f600ff0a7b82 */ /* 0x000f680000000800 */
[----:B------:R-:W3:Y:S01]  /*e020*/  MUFU.EX2 R2, R2 ;  /* 0x0000000200027308 */ /* 0x000ee20000000800 */
[----:B-1----:R-:W-:-:S07]  /*e030*/  IMAD R9, R12, 0xe, RZ ;  /* 0x0000000e0c097824 */ /* 0x002fce00078e02ff */
[----:B------:R-:W1:Y:S01]  /*e040*/  MUFU.EX2 R0, R0 ;  /* 0x0000000000007308 */ /* 0x000e620000000800 */
[----:B------:R-:W-:Y:S01]  /*e050*/  IADD3 R124, P2, PT, R9, R138, RZ ;  /* 0x0000008a097c7210 */ /* 0x000fe20007f5e0ff */
[----:B0-----:R-:W-:-:S03]  /*e060*/  FADD R8, R42, R8 ;  /* 0x000000082a087221 */ /* 0x001fc60000000000 */
[----:B------:R-:W-:Y:S01]  /*e070*/  LEA.HI.X.SX32 R125, R9, R139, 0x1, P2 ;  /* 0x0000008b097d7211 */ /* 0x000fe200010f0eff */
[----:B---3--:R-:W-:-:S04]  /*e080*/  FADD R8, R41, R8 ;  /* 0x0000000829087221 */ /* 0x008fc80000000000 */
[----:B------:R0:W-:Y:S04]  /*e090*/  STL.64 [R1+0x368], R124 ;  /* 0x0003687c01007387 */ /* 0x0001e80000100a00 */
[----:B------:R0:W3:Y:S01]  /*e0a0*/  @P0 LDG.E.U8 R36, desc[UR32][R124.64] ;  /* 0x000000207c240981 */ /* 0x0000e2000c1e1100 */
[----:B------:R-:W-:Y:S01]  /*e0b0*/  FADD R8, R2, R8 ;  /* 0x0000000802087221 */ /* 0x000fe20000000000 */
[----:B0-----:R-:W-:Y:S02]  /*e0c0*/  IMAD.MOV.U32 R124, RZ, RZ, R123 ;  /* 0x000000ffff7c7224 */ /* 0x001fe400078e007b */
[----:B------:R-:W-:Y:S02]  /*e0d0*/  IMAD.MOV.U32 R123, RZ, RZ, R106 ;  /* 0x000000ffff7b7224 */ /* 0x000fe400078e006a */
[----:B------:R-:W-:Y:S01]  /*e0e0*/  IMAD.MOV.U32 R106, RZ, RZ, R73 ;  /* 0x000000ffff6a7224 */ /* 0x000fe200078e0049 */
[----:B-1----:R-:W-:-:S02]  /*e0f0*/  F2FP.SATFINITE.E4M3.F32.PACK_AB_MERGE_C R73, R0, R2, RZ ;  /* 0x000000020049723e */ /* 0x002fc400048070ff */
[----:B------:R-:W0:Y:S01]  /*e100*/  LDC R2, c[0x0][0x3d8] ;  /* 0x0000f600ff027b82 */ /* 0x000e220000000800 */
[----:B------:R-:W-:Y:S02]  /*e110*/  IMAD.MOV.U32 R125, RZ, RZ, R71 ;  /* 0x000000ffff7d7224 */ /* 0x000fe400078e0047 */
[----:B------:R-:W-:Y:S01]  /*e120*/  FADD R71, R0, R8 ;  /* 0x0000000800477221 */ /* 0x000fe20000000000 */
[----:B-----5:R-:W-:-:S04]  /*e130*/  IMAD R0, R10, 0x16, RZ ;  /* 0x000000160a007824 */ /* 0x020fc800078e02ff */
[----:B------:R-:W1:Y:S01]  /*e140*/  LDC R8, c[0x0][0x3d8] ;  /* 0x0000f600ff087b82 */ /* 0x000e620000000800 */
[----:B------:R-:W-:-:S04]  /*e150*/  IADD3 R128, P2, PT, R0, R138, RZ ;  /* 0x0000008a00807210 */ /* 0x000fc80007f5e0ff */
[----:B------:R-:W-:Y:S02]  /*e160*/  LEA.HI.X.SX32 R129, R0, R139, 0x1, P2 ;  /* 0x0000008b00817211 */ /* 0x000fe400010f0eff */
[----:B------:R-:W-:Y:S01]  /*e170*/  PRMT R33, RZ, 0x7610, R33 ;  /* 0x00007610ff217816 */ /* 0x000fe20000000021 */
[----:B0-----:R-:W-:Y:S02]  /*e180*/  IMAD R0, R2, 0x1e, RZ ;  /* 0x0000001e02007824 */ /* 0x001fe400078e02ff */
[----:B------:R0:W-:Y:S01]  /*e190*/  STL.64 [R1+0x358], R128 ;  /* 0x0003588001007387 */ /* 0x0001e20000100a00 */
[----:B------:R-:W5:Y:S03]  /*e1a0*/  LDC R2, c[0x0][0x3d8] ;  /* 0x0000f600ff027b82 */ /* 0x000f660000000800 */
[----:B------:R0:W2:Y:S01]  /*e1b0*/  @P0 LDG.E.U8 R33, desc[UR32][R128.64] ;  /* 0x0000002080210981 */ /* 0x0000a2000c1e1100 */
[----:B------:R-:W-:-:S02]  /*e1c0*/  PRMT R31, RZ, 0x7610, R31 ;  /* 0x00007610ff1f7816 */ /* 0x000fc4000000001f */
[----:B0-----:R-:W-:-:S04]  /*e1d0*/  IADD3 R128, P2, PT, R0, R138, RZ ;  /* 0x0000008a00807210 */ /* 0x001fc80007f5e0ff */
[----:B------:R-:W-:Y:S01]  /*e1e0*/  LEA.HI.X.SX32 R129, R0, R139, 0x1, P2 ;  /* 0x0000008b00817211 */ /* 0x000fe200010f0eff */
[----:B-1----:R-:W-:Y:S01]  /*e1f0*/  IMAD R0, R8, 0x26, RZ ;  /* 0x0000002608007824 */ /* 0x002fe200078e02ff */
[----:B------:R-:W-:Y:S01]  /*e200*/  PRMT R29, RZ, 0x7610, R29 ;  /* 0x00007610ff1d7816 */ /* 0x000fe2000000001d */
[----:B------:R-:W0:Y:S02]  /*e210*/  LDC R8, c[0x0][0x3d8] ;  /* 0x0000f600ff087b82 */ /* 0x000e240000000800 */
[----:B------:R1:W-:Y:S04]  /*e220*/  STL.64 [R1+0x348], R128 ;  /* 0x0003488001007387 */ /* 0x0003e80000100a00 */
[----:B------:R1:W2:Y:S02]  /*e230*/  @P0 LDG.E.U8 R31, desc[UR32][R128.64] ;  /* 0x00000020801f0981 */ /* 0x0002a4000c1e1100 */
[----:B-1----:R-:W-:-:S04]  /*e240*/  IADD3 R128, P2, PT, R0, R138, RZ ;  /* 0x0000008a00807210 */ /* 0x002fc80007f5e0ff */
[----:B------:R-:W-:Y:S01]  /*e250*/  LEA.HI.X.SX32 R129, R0, R139, 0x1, P2 ;  /* 0x0000008b00817211 */ /* 0x000fe200010f0eff */
[----:B-----5:R-:W-:Y:S01]  /*e260*/  IMAD R0, R2, 0x2e, RZ ;  /* 0x0000002e02007824 */ /* 0x020fe200078e02ff */
[----:B------:R-:W-:Y:S01]  /*e270*/  PRMT R27, RZ, 0x7610, R27 ;  /* 0x00007610ff1b7816 */ /* 0x000fe2000000001b */
[----:B------:R-:W1:Y:S02]  /*e280*/  LDC R2, c[0x0][0x3d8] ;  /* 0x0000f600ff027b82 */ /* 0x000e640000000800 */
[----:B------:R5:W-:Y:S04]  /*e290*/  STL.64 [R1+0x338], R128 ;  /* 0x0003388001007387 */ /* 0x000be80000100a00 */
[----:B------:R5:W2:Y:S02]  /*e2a0*/  @P0 LDG.E.U8 R29, desc[UR32][R128.64] ;  /* 0x00000020801d0981 */ /* 0x000aa4000c1e1100 */
[----:B-----5:R-:W-:-:S04]  /*e2b0*/  IADD3 R128, P2, PT, R0, R138, RZ ;  /* 0x0000008a00807210 */ /* 0x020fc80007f5e0ff */
[----:B------:R-:W-:-:S05]  /*e2c0*/  LEA.HI.X.SX32 R129, R0, R139, 0x1, P2 ;  /* 0x0000008b00817211 */ /* 0x000fca00010f0eff */
[----:B------:R5:W-:Y:S04]  /*e2d0*/  STL.64 [R1+0x328], R128 ;  /* 0x0003288001007387 */ /* 0x000be80000100a00 */
[----:B------:R5:W2:Y:S02]  /*e2e0*/  @P0 LDG.E.U8 R27, desc[UR32][R128.64] ;  /* 0x00000020801b0981 */ /* 0x000aa4000c1e1100 */
[----:B-----5:R-:W5:Y:S01]  /*e2f0*/  S2R R128, SR_TID.X ;  /* 0x0000000000807919 */ /* 0x020f620000002100 */
[----:B0-----:R-:W-:Y:S02]  /*e300*/  IMAD R0, R8, 0x36, RZ ;  /* 0x0000003608007824 */ /* 0x001fe400078e02ff */
[----:B------:R-:W0:Y:S03]  /*e310*/  LDC R8, c[0x0][0x3d8] ;  /* 0x0000f600ff087b82 */ /* 0x000e260000000800 */
[----:B------:R-:W-:-:S04]  /*e320*/  IADD3 R130, P2, PT, R0, R138, RZ ;  /* 0x0000008a00827210 */ /* 0x000fc80007f5e0ff */
[----:B------:R-:W-:Y:S01]  /*e330*/  LEA.HI.X.SX32 R131, R0, R139, 0x1, P2 ;  /* 0x0000008b00837211 */ /* 0x000fe200010f0eff */
[----:B-1----:R-:W-:Y:S02]  /*e340*/  IMAD R0, R2, 0x3e, RZ ;  /* 0x0000003e02007824 */ /* 0x002fe400078e02ff */
[----:B------:R-:W1:Y:S01]  /*e350*/  LDC R2, c[0x0][0x3d8] ;  /* 0x0000f600ff027b82 */ /* 0x000e620000000800 */
[----:B------:R-:W-:Y:S01]  /*e360*/  PRMT R23, RZ, 0x7610, R23 ;  /* 0x00007610ff177816 */ /* 0x000fe20000000017 */
[----:B------:R-:W-:Y:S01]  /*e370*/  STL.64 [R1+0x310], R130 ;  /* 0x0003108201007387 */ /* 0x000fe20000100a00 */
[----:B-----5:R-:W-:-:S04]  /*e380*/  LOP3.LUT R128, R128, 0x7f, RZ, 0xc0, !PT ;  /* 0x0000007f80807812 */ /* 0x020fc800078ec0ff */
[----:B------:R-:W-:Y:S02]  /*e390*/  LOP3.LUT R10, R128, 0x10, RZ, 0x3c, !PT ;  /* 0x00000010800a7812 */ /* 0x000fe400078e3cff */
[----:B------:R-:W-:-:S04]  /*e3a0*/  IADD3 R128, P2, PT, R0, R138, RZ ;  /* 0x0000008a00807210 */ /* 0x000fc80007f5e0ff */
[----:B------:R-:W-:Y:S01]  /*e3b0*/  LEA.HI.X.SX32 R129, R0, R139, 0x1, P2 ;  /* 0x0000008b00817211 */ /* 0x000fe200010f0eff */
[----:B0-----:R-:W-:Y:S02]  /*e3c0*/  IMAD R0, R8, 0x46, RZ ;  /* 0x0000004608007824 */ /* 0x001fe400078e02ff */
[----:B------:R-:W0:Y:S02]  /*e3d0*/  LDC R8, c[0x0][0x3d8] ;  /* 0x0000f600ff087b82 */ /* 0x000e240000000800 */
[----:B------:R5:W-:Y:S04]  /*e3e0*/  STL.64 [R1+0x2f8], R128 ;  /* 0x0002f88001007387 */ /* 0x000be80000100a00 */
[----:B------:R5:W2:Y:S01]  /*e3f0*/  @P0 LDG.E.U8 R23, desc[UR32][R128.64] ;  /* 0x0000002080170981 */ /* 0x000aa2000c1e1100 */
[----:B------:R-:W-:-:S02]  /*e400*/  PRMT R21, RZ, 0x7610, R21 ;  /* 0x00007610ff157816 */ /* 0x000fc40000000015 */
[----:B-----5:R-:W-:-:S04]  /*e410*/  IADD3 R128, P2, PT, R0, R138, RZ ;  /* 0x0000008a00807210 */ /* 0x020fc80007f5e0ff */
[----:B------:R-:W-:Y:S01]  /*e420*/  LEA.HI.X.SX32 R129, R0, R139, 0x1, P2 ;  /* 0x0000008b00817211 */ /* 0x000fe200010f0eff */
[----:B-1----:R-:W-:Y:S02]  /*e430*/  IMAD R0, R2, 0x4e, RZ ;  /* 0x0000004e02007824 */ /* 0x002fe400078e02ff */
[----:B------:R-:W1:Y:S02]  /*e440*/  LDC R2, c[0x0][0x3d8] ;  /* 0x0000f600ff027b82 */ /* 0x000e640000000800 */
[----:B------:R5:W-:Y:S04]  /*e450*/  STL.64 [R1+0x2e0], R128 ;  /* 0x0002e08001007387 */ /* 0x000be80000100a00 */
[----:B------:R5:W2:Y:S01]  /*e460*/  @P0 LDG.E.U8 R21, desc[UR32][R128.64] ;  /* 0x0000002080150981 */ /* 0x000aa2000c1e1100 */
[----:B------:R-:W-:-:S02]  /*e470*/  PRMT R19, RZ, 0x7610, R19 ;  /* 0x00007610ff137816 */ /* 0x000fc40000000013 */
[----:B-----5:R-:W-:-:S04]  /*e480*/  IADD3 R128, P2, PT, R0, R138, RZ ;  /* 0x0000008a00807210 */ /* 0x020fc80007f5e0ff */
[----:B------:R-:W-:Y:S01]  /*e490*/  LEA.HI.X.SX32 R129, R0, R139, 0x1, P2 ;  /* 0x0000008b00817211 */ /* 0x000fe200010f0eff */
[----:B0-----:R-:W-:Y:S01]  /*e4a0*/  IMAD R0, R8, 0x56, RZ ;  /* 0x0000005608007824 */ /* 0x001fe200078e02ff */
[----:B------:R-:W-:Y:S01]  /*e4b0*/  PRMT R17, RZ, 0x7610, R17 ;  /* 0x00007610ff117816 */ /* 0x000fe20000000011 */
[----:B------:R-:W0:Y:S02]  /*e4c0*/  LDC R8, c[0x0][0x3d8] ;  /* 0x0000f600ff087b82 */ /* 0x000e240000000800 */
[----:B------:R5:W-:Y:S04]  /*e4d0*/  STL.64 [R1+0x2c8], R128 ;  /* 0x0002c88001007387 */ /* 0x000be80000100a00 */
[----:B------:R5:W2:Y:S02]  /*e4e0*/  @P0 LDG.E.U8 R19, desc[UR32][R128.64] ;  /* 0x0000002080130981 */ /* 0x000aa4000c1e1100 */
[----:B-----5:R-:W-:-:S04]  /*e4f0*/  IADD3 R128, P2, PT, R0, R138, RZ ;  /* 0x0000008a00807210 */ /* 0x020fc80007f5e0ff */
[----:B------:R-:W-:Y:S01]  /*e500*/  LEA.HI.X.SX32 R129, R0, R139, 0x1, P2 ;  /* 0x0000008b00817211 */ /* 0x000fe200010f0eff */
[----:B-1----:R-:W-:Y:S01]  /*e510*/  IMAD R0, R2, 0x5e, RZ ;  /* 0x0000005e02007824 */ /* 0x002fe200078e02ff */
        /* <DEDUP_REMOVED lines=9> */
[----:B0-----:R-:W-:Y:S01]  /*e5b0*/  IMAD R0, R8, 0x66, RZ ;  /* 0x0000006608007824 */ /* 0x001fe200078e02ff */
[----:B------:R-:W-:Y:S01]  /*e5c0*/  PRMT R25, RZ, 0x7610, R25 ;  /* 0x00007610ff197816 */ /* 0x000fe20000000019 */
[----:B------:R-:W0:Y:S01]  /*e5d0*/  LDC R8, c[0x0][0x3d8] ;  /* 0x0000f600ff087b82 */ /* 0x000e220000000800 */
[----:B------:R-:W1:Y:S04]  /*e5e0*/  S2R R127, SR_TID.X ;  /* 0x00000000007f7919 */ /* 0x000e680000002100 */
[----:B------:R5:W2:Y:S01]  /*e5f0*/  @P0 LDG.E.U8 R25, desc[UR32][R130.64] ;  /* 0x0000002082190981 */ /* 0x000aa2000c1e1100 */
[----:B------:R-:W-:-:S02]  /*e600*/  PRMT R13, RZ, 0x7610, R13 ;  /* 0x00007610ff0d7816 */ /* 0x000fc4000000000d */
[----:B------:R-:W-:Y:S02]  /*e610*/  PRMT R11, RZ, 0x7610, R11 ;  /* 0x00007610ff0b7816 */ /* 0x000fe4000000000b */
[----:B-----5:R-:W-:Y:S02]  /*e620*/  LOP3.LUT R130, R128, 0x7f, RZ, 0xc0, !PT ;  /* 0x0000007f80827812 */ /* 0x020fe400078ec0ff */
[----:B------:R-:W-:-:S04]  /*e630*/  IADD3 R128, P2, PT, R0, R138, RZ ;  /* 0x0000008a00807210 */ /* 0x000fc80007f5e0ff */
[----:B------:R-:W-:Y:S01]  /*e640*/  LEA.HI.X.SX32 R129, R0, R139, 0x1, P2 ;  /* 0x0000008b00817211 */ /* 0x000fe200010f0eff */
[----:B-1----:R-:W-:Y:S02]  /*e650*/  IMAD R0, R2, 0x6e, RZ ;  /* 0x0000006e02007824 */ /* 0x002fe400078e02ff */
[----:B------:R-:W1:Y:S02]  /*e660*/  LDC R2, c[0x0][0x3d8] ;  /* 0x0000f600ff027b82 */ /* 0x000e640000000800 */
[----:B------:R5:W-:Y:S04]  /*e670*/  STL.64 [R1+0x280], R128 ;  /* 0x0002808001007387 */ /* 0x000be80000100a00 */
[----:B------:R5:W2:Y:S01]  /*e680*/  @P0 LDG.E.U8 R13, desc[UR32][R128.64] ;  /* 0x00000020800d0981 */ /* 0x000aa2000c1e1100 */
[----:B------:R-:W-:-:S02]  /*e690*/  LOP3.LUT R126, R127, 0x7f, RZ, 0xc0, !PT ;  /* 0x0000007f7f7e7812 */ /* 0x000fc400078ec0ff */
[----:B-----5:R-:W-:-:S04]  /*e6a0*/  IADD3 R128, P2, PT, R0, R138, RZ ;  /* 0x0000008a00807210 */ /* 0x020fc80007f5e0ff */
[----:B------:R-:W-:Y:S01]  /*e6b0*/  LEA.HI.X.SX32 R129, R0, R139, 0x1, P2 ;  /* 0x0000008b00817211 */ /* 0x000fe200010f0eff */
[----:B0-----:R-:W-:Y:S02]  /*e6c0*/  IMAD R0, R8, 0x76, RZ ;  /* 0x0000007608007824 */ /* 0x001fe400078e02ff */
[----:B------:R-:W0:Y:S01]  /*e6d0*/  LDC R8, c[0x0][0x3d8] ;  /* 0x0000f600ff087b82 */ /* 0x000e220000000800 */
[----:B------:R-:W-:Y:S04]  /*e6e0*/  STS.U8 [R126+UR23+0x8000], R150 ;  /* 0x008000967e007988 */ /* 0x000fe80008000017 */
[----:B------:R5:W-:Y:S04]  /*e6f0*/  STL.64 [R1+0x268], R128 ;  /* 0x0002688001007387 */ /* 0x000be80000100a00 */
[----:B------:R5:W2:Y:S01]  /*e700*/  @P0 LDG.E.U8 R11, desc[UR32][R128.64] ;  /* 0x00000020800b0981 */ /* 0x000aa2000c1e1100 */
[----:B------:R-:W-:-:S03]  /*e710*/  PRMT R9, RZ, 0x7610, R9 ;  /* 0x00007610ff097816 */ /* 0x000fc60000000009 */
[----:B------:R-:W-:Y:S04]  /*e720*/  STS.U8 [R126+UR23+0x8400], R149 ;  /* 0x008400957e007988 */ /* 0x000fe80008000017 */
[----:B------:R-:W-:Y:S01]  /*e730*/  STS.U8 [R126+UR23+0x8800], R154 ;  /* 0x0088009a7e007988 */ /* 0x000fe20008000017 */
[----:B-----5:R-:W-:-:S03]  /*e740*/  IADD3 R128, P2, PT, R0, R138, RZ ;  /* 0x0000008a00807210 */ /* 0x020fc60007f5e0ff */
[----:B------:R-:W-:Y:S01]  /*e750*/  STS.U8 [R126+UR23+0x8c00], R153 ;  /* 0x008c00997e007988 */ /* 0x000fe20008000017 */
[----:B------:R-:W-:-:S03]  /*e760*/  LEA.HI.X.SX32 R129, R0, R139, 0x1, P2 ;  /* 0x0000008b00817211 */ /* 0x000fc600010f0eff */
[----:B------:R-:W-:Y:S01]  /*e770*/  STS.U8 [R126+UR23+0x9000], R152 ;  /* 0x009000987e007988 */ /* 0x000fe20008000017 */
[----:B-1----:R-:W-:-:S03]  /*e780*/  IMAD R0, R2, 0x7e, RZ ;  /* 0x0000007e02007824 */ /* 0x002fc600078e02ff */
[----:B------:R-:W-:Y:S04]  /*e790*/  STS.U8 [R126+UR23+0x9400], R157 ;  /* 0x0094009d7e007988 */ /* 0x000fe80008000017 */
[----:B------:R-:W-:Y:S04]  /*e7a0*/  STS.U8 [R126+UR23+0x9800], R156 ;  /* 0x0098009c7e007988 */ /* 0x000fe80008000017 */
[----:B------:R-:W-:Y:S04]  /*e7b0*/  STS.U8 [R126+UR23+0x9c00], R155 ;  /* 0x009c009b7e007988 */ /* 0x000fe80008000017 */
[----:B------:R-:W-:Y:S04]  /*e7c0*/  STS.U8 [R126+UR23+0xa000], R160 ;  /* 0x00a000a07e007988 */ /* 0x000fe80008000017 */
[----:B------:R-:W-:Y:S04]  /*e7d0*/  STS.U8 [R126+UR23+0xa400], R159 ;  /* 0x00a4009f7e007988 */ /* 0x000fe80008000017 */
[----:B------:R-:W-:Y:S04]  /*e7e0*/  STS.U8 [R126+UR23+0xa800], R158 ;  /* 0x00a8009e7e007988 */ /* 0x000fe80008000017 */
[----:B------:R1:W-:Y:S04]  /*e7f0*/  STL.64 [R1+0x250], R128 ;  /* 0x0002508001007387 */ /* 0x0003e80000100a00 */
[----:B------:R1:W5:Y:S04]  /*e800*/  @P0 LDG.E.U8 R9, desc[UR32][R128.64] ;  /* 0x0000002080090981 */ /* 0x000368000c1e1100 */
[----:B------:R-:W-:Y:S04]  /*e810*/  STS.U8 [R126+UR23+0xac00], R164 ;  /* 0x00ac00a47e007988 */ /* 0x000fe80008000017 */
[----:B------:R-:W-:Y:S01]  /*e820*/  STS.U8 [R126+UR23+0xb000], R163 ;  /* 0x00b000a37e007988 */ /* 0x000fe20008000017 */
[----:B-1----:R-:W-:-:S03]  /*e830*/  IADD3 R128, P2, PT, R0, R138, RZ ;  /* 0x0000008a00807210 */ /* 0x002fc60007f5e0ff */
[----:B------:R-:W-:Y:S01]  /*e840*/  STS.U8 [R126+UR23+0xb400], R162 ;  /* 0x00b400a27e007988 */ /* 0x000fe20008000017 */
[----:B------:R-:W-:-:S03]  /*e850*/  LEA.HI.X.SX32 R129, R0, R139, 0x1, P2 ;  /* 0x0000008b00817211 */ /* 0x000fc600010f0eff */
[----:B------:R-:W-:Y:S01]  /*e860*/  STS.U8 [R126+UR23+0xb800], R166 ;  /* 0x00b800a67e007988 */ /* 0x000fe20008000017 */
[----:B0-----:R-:W-:Y:S02]  /*e870*/  IMAD R0, R8, 0x7, RZ ;  /* 0x0000000708007824 */ /* 0x001fe400078e02ff */
[----:B------:R-:W0:Y:S01]  /*e880*/  LDC R8, c[0x0][0x3d8] ;  /* 0x0000f600ff087b82 */ /* 0x000e220000000800 */
        /* <DEDUP_REMOVED lines=10> */
[----:B------:R-:W-:Y:S01]  /*e930*/  STS.U8 [R10+UR23+0xa480], R175 ;  /* 0x00a480af0a007988 */ /* 0x000fe20008000017 */
[----:B------:R-:W-:-:S03]  /*e940*/  PRMT R2, RZ, 0x7610, R2 ;  /* 0x00007610ff027816 */ /* 0x000fc60000000002 */
[----:B------:R-:W-:Y:S04]  /*e950*/  STS.U8 [R10+UR23+0xa880], R180 ;  /* 0x00a880b40a007988 */ /* 0x000fe80008000017 */
[----:B------:R-:W-:Y:S04]  /*e960*/  STS.U8 [R10+UR23+0xac80], R179 ;  /* 0x00ac80b30a007988 */ /* 0x000fe80008000017 */
[----:B------:R-:W-:Y:S04]  /*e970*/  STS.U8 [R10+UR23+0xb080], R178 ;  /* 0x00b080b20a007988 */ /* 0x000fe80008000017 */
[----:B------:R-:W-:Y:S04]  /*e980*/  STS.U8 [R10+UR23+0xb480], R183 ;  /* 0x00b480b70a007988 */ /* 0x000fe80008000017 */
[----:B------:R-:W-:Y:S04]  /*e990*/  STS.U8 [R10+UR23+0xb880], R182 ;  /* 0x00b880b60a007988 */ /* 0x000fe80008000017 */
[----:B------:R1:W-:Y:S04]  /*e9a0*/  STS.U8 [R10+UR23+0xbc80], R181 ;  /* 0x00bc80b50a007988 */ /* 0x0003e80008000017 */
[----:B------:R0:W-:Y:S04]  /*e9b0*/  STL.64 [R1+0x228], R128 ;  /* 0x0002288001007387 */ /* 0x0001e80000100a00 */
[----:B------:R0:W2:Y:S01]  /*e9c0*/  @P0 LDG.E.U8 R2, desc[UR32][R128.64] ;  /* 0x0000002080020981 */ /* 0x0000a2000c1e1100 */
[----:B-1----:R-:W1:Y:S01]  /*e9d0*/  LDC R10, c[0x0][0x3d8] ;  /* 0x0000f600ff0a7b82 */ /* 0x002e620000000800 */
[----:B------:R-:W-:-:S02]  /*e9e0*/  LOP3.LUT R130, R130, 0x20, RZ, 0x3c, !PT ;  /* 0x0000002082827812 */ /* 0x000fc400078e3cff */
[----:B0-----:R-:W-:-:S04]  /*e9f0*/  IADD3 R128, P2, PT, R0, R138, RZ ;  /* 0x0000008a00807210 */ /* 0x001fc80007f5e0ff */
[----:B------:R-:W-:Y:S01]  /*ea00*/  LEA.HI.X.SX32 R129, R0, R139, 0x1, P2 ;  /* 0x0000008b00817211 */ /* 0x000fe200010f0eff */
[----:B------:R-:W-:Y:S02]  /*ea10*/  IMAD R0, R8, 0xf, RZ ;  /* 0x0000000f08007824 */ /* 0x000fe400078e02ff */
[----:B------:R-:W0:Y:S01]  /*ea20*/  LDC R8, c[0x0][0x3d8] ;  /* 0x0000f600ff087b82 */ /* 0x000e220000000800 */
[----:B------:R-:W-:Y:S04]  /*ea30*/  STS.U8 [R130+UR23+0x8100], R186 ;  /* 0x008100ba82007988 */ /* 0x000fe80008000017 */
[----:B------:R-:W-:Y:S04]  /*ea40*/  STS.U8 [R130+UR23+0x8500], R185 ;  /* 0x008500b982007988 */ /* 0x000fe80008000017 */
[----:B------:R-:W-:Y:S01]  /*ea50*/  STS.U8 [R130+UR23+0x8900], R184 ;  /* 0x008900b882007988 */ /* 0x000fe20008000017 */
[----:B------:R-:W-:-:S03]  /*ea60*/  IADD3 R148, P2, PT, R0, R138, RZ ;  /* 0x0000008a00947210 */ /* 0x000fc60007f5e0ff */
[----:B------:R-:W-:Y:S04]  /*ea70*/  STS.U8 [R130+UR23+0x8d00], R189 ;  /* 0x008d00bd82007988 */ /* 0x000fe80008000017 */
[----:B------:R-:W-:Y:S04]  /*ea80*/  STS.U8 [R130+UR23+0x9100], R188 ;  /* 0x009100bc82007988 */ /* 0x000fe80008000017 */
[----:B------:R-:W-:Y:S04]  /*ea90*/  STS.U8 [R130+UR23+0x9500], R187 ;  /* 0x009500bb82007988 */ /* 0x000fe80008000017 */
[----:B------:R-:W-:Y:S01]  /*eaa0*/  STS.U8 [R130+UR23+0x9900], R192 ;  /* 0x009900c082007988 */ /* 0x000fe20008000017 */
[----:B------:R-:W-:-:S03]  /*eab0*/  LEA.HI.X.SX32 R149, R0, R139, 0x1, P2 ;  /* 0x0000008b00957211 */ /* 0x000fc600010f0eff */
[----:B------:R-:W-:Y:S01]  /*eac0*/  STS.U8 [R130+UR23+0x9d00], R191 ;  /* 0x009d00bf82007988 */ /* 0x000fe20008000017 */
[----:B-1----:R-:W-:Y:S02]  /*ead0*/  IMAD R0, R10, 0x17, RZ ;  /* 0x000000170a007824 */ /* 0x002fe400078e02ff */
[----:B------:R-:W1:Y:S01]  /*eae0*/  LDC R10, c[0x0][0x3d8] ;  /* 0x0000f600ff0a7b82 */ /* 0x000e620000000800 */
[----:B------:R-:W-:Y:S04]  /*eaf0*/  STS.U8 [R130+UR23+0xa100], R190 ;  /* 0x00a100be82007988 */ /* 0x000fe80008000017 */
[----:B------:R-:W-:Y:S04]  /*eb00*/  STS.U8 [R130+UR23+0xa500], R195 ;  /* 0x00a500c382007988 */ /* 0x000fe80008000017 */
[----:B------:R-:W-:Y:S04]  /*eb10*/  STS.U8 [R130+UR23+0xa900], R194 ;  /* 0x00a900c282007988 */ /* 0x000fe80008000017 */
[----:B------:R-:W-:Y:S04]  /*eb20*/  STS.U8 [R130+UR23+0xad00], R193 ;  /* 0x00ad00c182007988 */ /* 0x000fe80008000017 */
[----:B------:R-:W-:Y:S04]  /*eb30*/  STS.U8 [R130+UR23+0xb100], R199 ;  /* 0x00b100c782007988 */ /* 0x000fe80008000017 */
[----:B------:R-:W-:Y:S04]  /*eb40*/  STS.U8 [R130+UR23+0xb500], R197 ;  /* 0x00b500c582007988 */ /* 0x000fe80008000017 */
[----:B------:R-:W-:Y:S04]  /*eb50*/  STS.U8 [R130+UR23+0xb900], R196 ;  /* 0x00b900c482007988 */ /* 0x000fe80008000017 */
[----:B------:R0:W-:Y:S01]  /*eb60*/  STS.U8 [R130+UR23+0xbd00], R201 ;  /* 0x00bd00c982007988 */ /* 0x0001e20008000017 */
[----:B------:R-:W-:-:S02]  /*eb70*/  PRMT R32, RZ, 0x7610, R32 ;  /* 0x00007610ff207816 */ /* 0x000fc40000000020 */
[----:B0-----:R-:W-:-:S04]  /*eb80*/  IADD3 R130, P2, PT, R0, R138, RZ ;  /* 0x0000008a00827210 */ /* 0x001fc80007f5e0ff */
[----:B------:R-:W-:Y:S01]  /*eb90*/  LEA.HI.X.SX32 R131, R0, R139, 0x1, P2 ;  /* 0x0000008b00837211 */ /* 0x000fe200010f0eff */
[----:B------:R-:W-:Y:S02]  /*eba0*/  IMAD R0, R8, 0x1f, RZ ;  /* 0x0000001f08007824 */ /* 0x000fe400078e02ff */
[----:B------:R-:W0:Y:S01]  /*ebb0*/  LDC R8, c[0x0][0x3d8] ;  /* 0x0000f600ff087b82 */ /* 0x000e220000000800 */
[----:B------:R-:W-:Y:S04]  /*ebc0*/  STL.64 [R1+0x370], R128 ;  /* 0x0003708001007387 */ /* 0x000fe80000100a00 */
[----:B------:R-:W-:Y:S04]  /*ebd0*/  STL.64 [R1+0x360], R148 ;  /* 0x0003609401007387 */ /* 0x000fe80000100a00 */
[----:B------:R1:W-:Y:S04]  /*ebe0*/  STL.64 [R1+0x350], R130 ;  /* 0x0003508201007387 */ /* 0x0003e80000100a00 */
[----:B------:R1:W2:Y:S01]  /*ebf0*/  @P0 LDG.E.U8 R32, desc[UR32][R130.64] ;  /* 0x0000002082200981 */ /* 0x0002a2000c1e1100 */
[----:B------:R-:W-:-:S02]  /*ec00*/  PRMT R30, RZ, 0x7610, R30 ;  /* 0x00007610ff1e7816 */ /* 0x000fc4000000001e */
[----:B-1----:R-:W-:-:S04]  /*ec10*/  IADD3 R130, P2, PT, R0, R138, RZ ;  /* 0x0000008a00827210 */ /* 0x002fc80007f5e0ff */
[----:B------:R-:W-:Y:S01]  /*ec20*/  LEA.HI.X.SX32 R131, R0, R139, 0x1, P2 ;  /* 0x0000008b00837211 */ /* 0x000fe200010f0eff */
[----:B------:R-:W-:Y:S02]  /*ec30*/  IMAD R0, R10, 0x27, RZ ;  /* 0x000000270a007824 */ /* 0x000fe400078e02ff */
[----:B------:R-:W1:Y:S02]  /*ec40*/  LDC R10, c[0x0][0x3d8] ;  /* 0x0000f600ff0a7b82 */ /* 0x000e640000000800 */
[----:B------:R3:W-:Y:S04]  /*ec50*/  STL.64 [R1+0x340], R130 ;  /* 0x0003408201007387 */ /* 0x0007e80000100a00 */
[----:B------:R3:W2:Y:S01]  /*ec60*/  @P0 LDG.E.U8 R30, desc[UR32][R130.64] ;  /* 0x00000020821e0981 */ /* 0x0006a2000c1e1100 */
[----:B------:R-:W-:-:S02]  /*ec70*/  PRMT R28, RZ, 0x7610, R28 ;  /* 0x00007610ff1c7816 */ /* 0x000fc4000000001c */
[----:B---3--:R-:W-:-:S04]  /*ec80*/  IADD3 R130, P2, PT, R0, R138, RZ ;  /* 0x0000008a00827210 */ /* 0x008fc80007f5e0ff */
[----:B------:R-:W-:Y:S01]  /*ec90*/  LEA.HI.X.SX32 R131, R0, R139, 0x1, P2 ;  /* 0x0000008b00837211 */ /* 0x000fe200010f0eff */
[----:B0-----:R-:W-:Y:S02]  /*eca0*/  IMAD R0, R8, 0x2f, RZ ;  /* 0x0000002f08007824 */ /* 0x001fe400078e02ff */
[----:B------:R-:W0:Y:S02]  /*ecb0*/  LDC R8, c[0x0][0x3d8] ;  /* 0x0000f600ff087b82 */ /* 0x000e240000000800 */
[----:B------:R3:W-:Y:S04]  /*ecc0*/  STL.64 [R1+0x330], R130 ;  /* 0x0003308201007387 */ /* 0x0007e80000100a00 */
[----:B------:R3:W2:Y:S01]  /*ecd0*/  @P0 LDG.E.U8 R28, desc[UR32][R130.64] ;  /* 0x00000020821c0981 */ /* 0x0006a2000c1e1100 */
[----:B------:R-:W-:-:S02]  /*ece0*/  PRMT R26, RZ, 0x7610, R26 ;  /* 0x00007610ff1a7816 */ /* 0x000fc4000000001a */
[----:B------:R-:W-:-:S06]  /*ecf0*/  PRMT R35, RZ, 0x7610, R35 ;  /* 0x00007610ff237816 */ /* 0x000fcc0000000023 */
[----:B------:R1:W2:Y:S01]  /*ed00*/  @P0 LDG.E.U8 R35, desc[UR32][R128.64] ;  /* 0x0000002080230981 */ /* 0x0002a2000c1e1100 */
[----:B---3--:R-:W-:-:S04]  /*ed10*/  IADD3 R130, P2, PT, R0, R138, RZ ;  /* 0x0000008a00827210 */ /* 0x008fc80007f5e0ff */
[----:B------:R-:W-:Y:S01]  /*ed20*/  LEA.HI.X.SX32 R131, R0, R139, 0x1, P2 ;  /* 0x0000008b00837211 */ /* 0x000fe200010f0eff */
[----:B-1----:R-:W-:Y:S02]  /*ed30*/  IMAD R0, R10, 0x37, RZ ;  /* 0x000000370a007824 */ /* 0x002fe400078e02ff */
[----:B------:R-:W1:Y:S02]  /*ed40*/  LDC R10, c[0x0][0x3d8] ;  /* 0x0000f600ff0a7b82 */ /* 0x000e640000000800 */
[----:B------:R3:W-:Y:S04]  /*ed50*/  STL.64 [R1+0x320], R130 ;  /* 0x0003208201007387 */ /* 0x0007e80000100a00 */
[----:B------:R3:W2:Y:S01]  /*ed60*/  @P0 LDG.E.U8 R26, desc[UR32][R130.64] ;  /* 0x00000020821a0981 */ /* 0x0006a2000c1e1100 */
[----:B------:R-:W1:Y:S01]  /*ed70*/  S2R R128, SR_TID.X ;  /* 0x0000000000807919 */ /* 0x000e620000002100 */
[----:B---3--:R-:W-:-:S04]  /*ed80*/  IADD3 R130, P2, PT, R0, R138, RZ ;  /* 0x0000008a00827210 */ /* 0x008fc80007f5e0ff */
[----:B------:R-:W-:Y:S01]  /*ed90*/  LEA.HI.X.SX32 R131, R0, R139, 0x1, P2 ;  /* 0x0000008b00837211 */ /* 0x000fe200010f0eff */
[----:B0-----:R-:W-:Y:S02]  /*eda0*/  IMAD R0, R8, 0x3f, RZ ;  /* 0x0000003f08007824 */ /* 0x001fe400078e02ff */
[----:B------:R-:W0:Y:S01]  /*edb0*/  LDC R8, c[0x0][0x3d8] ;  /* 0x0000f600ff087b82 */ /* 0x000e220000000800 */
[----:B------:R-:W-:Y:S01]  /*edc0*/  PRMT R24, RZ, 0x7610, R24 ;  /* 0x00007610ff187816 */ /* 0x000fe20000000018 */
[----:B------:R3:W-:Y:S01]  /*edd0*/  STL.64 [R1+0x308], R130 ;  /* 0x0003088201007387 */ /* 0x0007e20000100a00 */
[----:B------:R-:W-:-:S04]  /*ede0*/  PRMT R22, RZ, 0x7610, R22 ;  /* 0x00007610ff167816 */ /* 0x000fc80000000016 */
[----:B------:R3:W2:Y:S02]  /*edf0*/  @P0 LDG.E.U8 R24, desc[UR32][R130.64] ;  /* 0x0000002082180981 */ /* 0x0006a4000c1e1100 */
[----:B---3--:R-:W-:-:S04]  /*ee00*/  IADD3 R130, P2, PT, R0, R138, RZ ;  /* 0x0000008a00827210 */ /* 0x008fc80007f5e0ff */
[----:B------:R-:W-:Y:S01]  /*ee10*/  LEA.HI.X.SX32 R131, R0, R139, 0x1, P2 ;  /* 0x0000008b00837211 */ /* 0x000fe200010f0eff */
[----:B-1----:R-:W-:Y:S02]  /*ee20*/  IMAD R0, R10, 0x47, RZ ;  /* 0x000000470a007824 */ /* 0x002fe400078e02ff */
[----:B------:R-:W1:Y:S02]  /*ee30*/  LDC R10, c[0x0][0x3d8] ;  /* 0x0000f600ff0a7b82 */ /* 0x000e640000000800 */
[----:B------:R3:W-:Y:S04]  /*ee40*/  STL.64 [R1+0x2f0], R130 ;  /* 0x0002f08201007387 */ /* 0x0007e80000100a00 */
[----:B------:R3:W2:Y:S01]  /*ee50*/  @P0 LDG.E.U8 R22, desc[UR32][R130.64] ;  /* 0x0000002082160981 */ /* 0x0006a2000c1e1100 */
[----:B------:R-:W-:-:S02]  /*ee60*/  PRMT R20, RZ, 0x7610, R20 ;  /* 0x00007610ff147816 */ /* 0x000fc40000000014 */
[----:B---3--:R-:W-:-:S04]  /*ee70*/  IADD3 R130, P2, PT, R0, R138, RZ ;  /* 0x0000008a00827210 */ /* 0x008fc80007f5e0ff */
[----:B------:R-:W-:Y:S01]  /*ee80*/  LEA.HI.X.SX32 R131, R0, R139, 0x1, P2 ;  /* 0x0000008b00837211 */ /* 0x000fe200010f0eff */
[----:B0-----:R-:W-:Y:S02]  /*ee90*/  IMAD R0, R8, 0x4f, RZ ;  /* 0x0000004f08007824 */ /* 0x001fe400078e02ff */
[----:B------:R-:W0:Y:S01]  /*eea0*/  LDC R8, c[0x0][0x3d8] ;  /* 0x0000f600ff087b82 */ /* 0x000e220000000800 */
[----:B------:R-:W-:Y:S01]  /*eeb0*/  LOP3.LUT R128, R128, 0x7f, RZ, 0xc0, !PT ;  /* 0x0000007f80807812 */ /* 0x000fe200078ec0ff */
[----:B------:R3:W-:Y:S03]  /*eec0*/  STL.64 [R1+0x2d8], R130 ;  /* 0x0002d88201007387 */ /* 0x0007e60000100a00 */
[----:B------:R-:W-:Y:S01]  /*eed0*/  LOP3.LUT R129, R128, 0x30, RZ, 0x3c, !PT ;  /* 0x0000003080817812 */ /* 0x000fe200078e3cff */
[----:B------:R3:W2:Y:S01]  /*eee0*/  @P0 LDG.E.U8 R20, desc[UR32][R130.64] ;  /* 0x0000002082140981 */ /* 0x0006a2000c1e1100 */
[----:B------:R-:W-:-:S03]  /*eef0*/  PRMT R18, RZ, 0x7610, R18 ;  /* 0x00007610ff127816 */ /* 0x000fc60000000012 */
[----:B------:R-:W-:Y:S01]  /*ef00*/  STS.U8 [R129+UR23+0x8180], R203 ;  /* 0x008180cb81007988 */ /* 0x000fe20008000017 */
[----:B---3--:R-:W-:-:S03]  /*ef10*/  IADD3 R130, P2, PT, R0, R138, RZ ;  /* 0x0000008a00827210 */ /* 0x008fc60007f5e0ff */
[----:B------:R-:W-:Y:S01]  /*ef20*/  STS.U8 [R129+UR23+0x8580], R202 ;  /* 0x008580ca81007988 */ /* 0x000fe20008000017 */
[----:B------:R-:W-:Y:S01]  /*ef30*/  LEA.HI.X.SX32 R131, R0, R139, 0x1, P2 ;  /* 0x0000008b00837211 */ /* 0x000fe200010f0eff */
[----:B-1----:R-:W-:Y:S02]  /*ef40*/  IMAD R0, R10, 0x57, RZ ;  /* 0x000000570a007824 */ /* 0x002fe400078e02ff */
[----:B------:R-:W-:Y:S01]  /*ef50*/  STS.U8 [R129+UR23+0x8980], R206 ;  /* 0x008980ce81007988 */ /* 0x000fe20008000017 */
[----:B------:R-:W1:Y:S03]  /*ef60*/  LDC R10, c[0x0][0x3d8] ;  /* 0x0000f600ff0a7b82 */ /* 0x000e660000000800 */
[----:B------:R-:W-:Y:S04]  /*ef70*/  STS.U8 [R129+UR23+0x8d80], R205 ;  /* 0x008d80cd81007988 */ /* 0x000fe80008000017 */
[----:B------:R-:W-:Y:S04]  /*ef80*/  STS.U8 [R129+UR23+0x9180], R204 ;  /* 0x009180cc81007988 */ /* 0x000fe80008000017 */
[----:B------:R-:W-:Y:S04]  /*ef90*/  STS.U8 [R129+UR23+0x9580], R210 ;  /* 0x009580d281007988 */ /* 0x000fe80008000017 */
[----:B------:R3:W-:Y:S04]  /*efa0*/  STL.64 [R1+0x2c0], R130 ;  /* 0x0002c08201007387 */ /* 0x0007e80000100a00 */
[----:B------:R3:W2:Y:S04]  /*efb0*/  @P0 LDG.E.U8 R18, desc[UR32][R130.64] ;  /* 0x0000002082120981 */ /* 0x0006a8000c1e1100 */
[----:B------:R-:W-:Y:S04]  /*efc0*/  STS.U8 [R129+UR23+0x9980], R209 ;  /* 0x009980d181007988 */ /* 0x000fe80008000017 */
[----:B------:R-:W-:Y:S01]  /*efd0*/  STS.U8 [R129+UR23+0x9d80], R208 ;  /* 0x009d80d081007988 */ /* 0x000fe20008000017 */
[----:B---3--:R-:W-:-:S03]  /*efe0*/  IADD3 R130, P2, PT, R0, R138, RZ ;  /* 0x0000008a00827210 */ /* 0x008fc60007f5e0ff */
[----:B------:R-:W-:Y:S01]  /*eff0*/  STS.U8 [R129+UR23+0xa180], R213 ;  /* 0x00a180d581007988 */ /* 0x000fe20008000017 */
[----:B------:R-:W-:Y:S02]  /*f000*/  LOP3.LUT R128, R128, 0x40, RZ, 0x3c, !PT ;  /* 0x0000004080807812 */ /* 0x000fe400078e3cff */
[----:B------:R-:W-:Y:S01]  /*f010*/  LEA.HI.X.SX32 R131, R0, R139, 0x1, P2 ;  /* 0x0000008b00837211 */ /* 0x000fe200010f0eff */
[----:B------:R-:W-:Y:S01]  /*f020*/  STS.U8 [R129+UR23+0xa580], R212 ;  /* 0x00a580d481007988 */ /* 0x000fe20008000017 */
[----:B0-----:R-:W-:Y:S02]  /*f030*/  IMAD R0, R8, 0x5f, RZ ;  /* 0x0000005f08007824 */ /* 0x001fe400078e02ff */
[----:B------:R-:W0:Y:S01]  /*f040*/  LDC R8, c[0x0][0x3d8] ;  /* 0x0000f600ff087b82 */ /* 0x000e220000000800 */
[----:B------:R-:W-:Y:S01]  /*f050*/  STS.U8 [R129+UR23+0xa980], R211 ;  /* 0x00a980d381007988 */ /* 0x000fe20008000017 */
[----:B------:R-:W-:-:S03]  /*f060*/  PRMT R16, RZ, 0x7610, R16 ;  /* 0x00007610ff107816 */ /* 0x000fc60000000010 */
[----:B------:R-:W-:Y:S04]  /*f070*/  STS.U8 [R129+UR23+0xad80], R217 ;  /* 0x00ad80d981007988 */ /* 0x000fe80008000017 */
[----:B------:R-:W-:Y:S04]  /*f080*/  STS.U8 [R129+UR23+0xb180], R216 ;  /* 0x00b180d881007988 */ /* 0x000fe80008000017 */
[----:B------:R-:W-:Y:S04]  /*f090*/  STS.U8 [R129+UR23+0xb580], R215 ;  /* 0x00b580d781007988 */ /* 0x000fe80008000017 */
[----:B------:R-:W-:Y:S04]  /*f0a0*/  STS.U8 [R129+UR23+0xb980], R219 ;  /* 0x00b980db81007988 */ /* 0x000fe80008000017 */
[----:B------:R3:W-:Y:S04]  /*f0b0*/  STS.U8 [R129+UR23+0xbd80], R96 ;  /* 0x00bd806081007988 */ /* 0x0007e80008000017 */
[----:B------:R-:W-:Y:S04]  /*f0c0*/  STS.U8 [R128+UR23+0x8200], R220 ;  /* 0x008200dc80007988 */ /* 0x000fe80008000017 */
[----:B------:R-:W-:Y:S01]  /*f0d0*/  STS.U8 [R128+UR23+0x8600], R224 ;  /* 0x008600e080007988 */ /* 0x000fe20008000017 */
[----:B---3--:R-:W3:Y:S03]  /*f0e0*/  LDC R96, c[0x0][0x3d8] ;  /* 0x0000f600ff607b82 */ /* 0x008ee60000000800 */
[----:B------:R-:W-:Y:S04]  /*f0f0*/  STS.U8 [R128+UR23+0x8a00], R223 ;  /* 0x008a00df80007988 */ /* 0x000fe80008000017 */
[----:B------:R-:W-:Y:S04]  /*f100*/  STS.U8 [R128+UR23+0x8e00], R222 ;  /* 0x008e00de80007988 */ /* 0x000fe80008000017 */
[----:B------:R-:W-:Y:S04]  /*f110*/  STS.U8 [R128+UR23+0x9200], R227 ;  /* 0x009200e380007988 */ /* 0x000fe80008000017 */
[----:B------:R0:W-:Y:S04]  /*f120*/  STL.64 [R1+0x2a8], R130 ;  /* 0x0002a88201007387 */ /* 0x0001e80000100a00 */
[----:B------:R0:W5:Y:S01]  /*f130*/  @P0 LDG.E.U8 R16, desc[UR32][R130.64] ;  /* 0x0000002082100981 */ /* 0x000162000c1e1100 */
[----:B------:R-:W-:-:S03]  /*f140*/  PRMT R14, RZ, 0x7610, R14 ;  /* 0x00007610ff0e7816 */ /* 0x000fc6000000000e */
[----:B------:R-:W-:Y:S04]  /*f150*/  STS.U8 [R128+UR23+0x9600], R226 ;  /* 0x009600e280007988 */ /* 0x000fe80008000017 */
[----:B------:R-:W-:Y:S01]  /*f160*/  STS.U8 [R128+UR23+0x9a00], R225 ;  /* 0x009a00e180007988 */ /* 0x000fe20008000017 */
[----:B0-----:R-:W-:-:S03]  /*f170*/  IADD3 R130, P2, PT, R0, R138, RZ ;  /* 0x0000008a00827210 */ /* 0x001fc60007f5e0ff */
        /* <DEDUP_REMOVED lines=9> */
[----:B------:R0:W-:Y:S04]  /*f210*/  STL.64 [R1+0x290], R130 ;  /* 0x0002908201007387 */ /* 0x0001e80000100a00 */
[----:B------:R0:W5:Y:S04]  /*f220*/  @P0 LDG.E.U8 R14, desc[UR32][R130.64] ;  /* 0x00000020820e0981 */ /* 0x000168000c1e1100 */
[----:B------:R-:W-:Y:S01]  /*f230*/  STS.U8 [R128+UR23+0xba00], R236 ;  /* 0x00ba00ec80007988 */ /* 0x000fe20008000017 */
[----:B------:R-:W-:-:S03]  /*f240*/  PRMT R12, RZ, 0x7610, R12 ;  /* 0x00007610ff0c7816 */ /* 0x000fc6000000000c */
[----:B------:R1:W-:Y:S01]  /*f250*/  STS.U8 [R128+UR23+0xbe00], R85 ;  /* 0x00be005580007988 */ /* 0x0003e20008000017 */
[----:B0-----:R-:W-:-:S04]  /*f260*/  IADD3 R130, P2, PT, R0, R138, RZ ;  /* 0x0000008a00827210 */ /* 0x001fc80007f5e0ff */
[----:B------:R-:W-:Y:S01]  /*f270*/  LEA.HI.X.SX32 R131, R0, R139, 0x1, P2 ;  /* 0x0000008b00837211 */ /* 0x000fe200010f0eff */
[----:B-1----:R-:W0:Y:S01]  /*f280*/  LDC R85, c[0x0][0x3d8] ;  /* 0x0000f600ff557b82 */ /* 0x002e220000000800 */
[----:B------:R-:W-:-:S03]  /*f290*/  IMAD R0, R8, 0x6f, RZ ;  /* 0x0000006f08007824 */ /* 0x000fc600078e02ff */
[----:B------:R1:W-:Y:S04]  /*f2a0*/  STL.64 [R1+0x278], R130 ;  /* 0x0002788201007387 */ /* 0x0003e80000100a00 */
[----:B------:R1:W5:Y:S01]  /*f2b0*/  @P0 LDG.E.U8 R12, desc[UR32][R130.64] ;  /* 0x00000020820c0981 */ /* 0x000362000c1e1100 */
[----:B------:R-:W-:Y:S02]  /*f2c0*/  PRMT R10, RZ, 0x7610, R10 ;  /* 0x00007610ff0a7816 */ /* 0x000fe4000000000a */
[----:B-1----:R-:W-:-:S04]  /*f2d0*/  IADD3 R130, P2, PT, R0, R138, RZ ;  /* 0x0000008a00827210 */ /* 0x002fc80007f5e0ff */
[----:B------:R-:W-:Y:S01]  /*f2e0*/  LEA.HI.X.SX32 R131, R0, R139, 0x1, P2 ;  /* 0x0000008b00837211 */ /* 0x000fe200010f0eff */
[----:B---3--:R-:W-:Y:S01]  /*f2f0*/  IMAD R0, R96, 0x77, RZ ;  /* 0x0000007760007824 */ /* 0x008fe200078e02ff */
[----:B------:R-:W-:-:S03]  /*f300*/  PRMT R34, RZ, 0x7610, R34 ;  /* 0x00007610ff227816 */ /* 0x000fc60000000022 */
[----:B------:R1:W-:Y:S04]  /*f310*/  STL.64 [R1+0x260], R130 ;  /* 0x0002608201007387 */ /* 0x0003e80000100a00 */
[----:B------:R1:W3:Y:S01]  /*f320*/  @P0 LDG.E.U8 R10, desc[UR32][R130.64] ;  /* 0x00000020820a0981 */ /* 0x0002e2000c1e1100 */
[----:B------:R-:W-:-:S03]  /*f330*/  PRMT R8, RZ, 0x7610, R8 ;  /* 0x00007610ff087816 */ /* 0x000fc60000000008 */
[----:B------:R-:W3:Y:S01]  /*f340*/  @P0 LDG.E.U8 R34, desc[UR32][R148.64] ;  /* 0x0000002094220981 */ /* 0x000ee2000c1e1100 */
[----:B-1----:R-:W-:-:S04]  /*f350*/  IADD3 R130, P2, PT, R0, R138, RZ ;  /* 0x0000008a00827210 */ /* 0x002fc80007f5e0ff */
[----:B------:R-:W-:Y:S01]  /*f360*/  LEA.HI.X.SX32 R131, R0, R139, 0x1, P2 ;  /* 0x0000008b00837211 */ /* 0x000fe200010f0eff */
[----:B0-----:R-:W-:-:S04]  /*f370*/  IMAD R0, R85, 0x7f, RZ ;  /* 0x0000007f55007824 */ /* 0x001fc800078e02ff */
[----:B------:R0:W-:Y:S04]  /*f380*/  STL.64 [R1+0x248], R130 ;  /* 0x0002488201007387 */ /* 0x0001e80000100a00 */
[----:B------:R0:W3:Y:S02]  /*f390*/  @P0 LDG.E.U8 R8, desc[UR32][R130.64] ;  /* 0x0000002082080981 */ /* 0x0000e4000c1e1100 */
[----:B0-----:R-:W-:-:S04]  /*f3a0*/  IADD3 R130, P2, PT, R0, R138, RZ ;  /* 0x0000008a00827210 */ /* 0x001fc80007f5e0ff */
[----:B------:R-:W-:Y:S02]  /*f3b0*/  LEA.HI.X.SX32 R131, R0, R139, 0x1, P2 ;  /* 0x0000008b00837211 */ /* 0x000fe400010f0eff */
[----:B------:R-:W-:-:S06]  /*f3c0*/  PRMT R0, RZ, 0x7610, R0 ;  /* 0x00007610ff007816 */ /* 0x000fcc0000000000 */
[----:B------:R-:W3:Y:S01]  /*f3d0*/  @P0 LDG.E.U8 R0, desc[UR32][R130.64] ;  /* 0x0000002082000981 */ /* 0x000ee2000c1e1100 */
[----:B------:R-:W0:Y:S01]  /*f3e0*/  S2R R128, SR_TID.X ;  /* 0x0000000000807919 */ /* 0x000e220000002100 */
[----:B------:R-:W-:-:S04]  /*f3f0*/  LOP3.LUT R127, R127, 0x7f, RZ, 0xc0, !PT ;  /* 0x0000007f7f7f7812 */ /* 0x000fc800078ec0ff */
[----:B------:R-:W-:Y:S02]  /*f400*/  LOP3.LUT R96, R127, 0x60, RZ, 0x3c, !PT ;  /* 0x000000607f607812 */ /* 0x000fe400078e3cff */
[----:B0-----:R-:W-:-:S04]  /*f410*/  LOP3.LUT R128, R128, 0x7f, RZ, 0xc0, !PT ;  /* 0x0000007f80807812 */ /* 0x001fc800078ec0ff */
[----:B------:R-:W-:-:S05]  /*f420*/  LOP3.LUT R128, R128, 0x50, RZ, 0x3c, !PT ;  /* 0x0000005080807812 */ /* 0x000fca00078e3cff */
        /* <DEDUP_REMOVED lines=15> */
[----:B--2---:R-:W-:Y:S01]  /*f520*/  STS.U8 [R128+UR23+0xbe80], R38 ;  /* 0x00be802680007988 */ /* 0x004fe20008000017 */
[----:B0-----:R-:W-:-:S02]  /*f530*/  LOP3.LUT R39, R126, 0x70, RZ, 0x3c, !PT ;  /* 0x000000707e277812 */ /* 0x001fc400078e3cff */
[----:B------:R-:W0:Y:S01]  /*f540*/  S2R R126, SR_TID.X ;  /* 0x00000000007e7919 */ /* 0x000e220000002100 */
        /* <DEDUP_REMOVED lines=15> */
[----:B------:R0:W-:Y:S04]  /*f640*/  STS.U8 [R96+UR23+0xbf00], R2 ;  /* 0x00bf000260007988 */ /* 0x0001e80008000017 */
[----:B------:R-:W-:Y:S01]  /*f650*/  STS.U8 [R39+UR23+0x8380], R35 ;  /* 0x0083802327007988 */ /* 0x000fe20008000017 */
[----:B0-----:R-:W-:-:S02]  /*f660*/  IMAD.SHL.U32 R2, R126, 0x10, RZ ;  /* 0x000000107e027824 */ /* 0x001fc400078e00ff */
[--C-:B------:R-:W-:Y:S01]  /*f670*/  FADD R21, R112, -R3.reuse ;  /* 0x8000000370157221 */ /* 0x100fe20000000000 */
[----:B------:R-:W-:-:S03]  /*f680*/  FADD R15, R120, -R3 ;  /* 0x80000003780f7221 */ /* 0x000fc60000000000 */
[----:B------:R-:W-:Y:S01]  /*f690*/  FMUL R132, R21, 1.4426950216293334961 ;  /* 0x3fb8aa3b15847820 */ /* 0x000fe20000400000 */
[----:B------:R-:W-:-:S05]  /*f6a0*/  FADD R21, R105, -R3 ;  /* 0x8000000369157221 */ /* 0x000fca0000000000 */
[----:B------:R-:W-:Y:S01]  /*f6b0*/  MUFU.EX2 R132, R132 ;  /* 0x0000008400847308 */ /* 0x000fe20000000800 */
[----:B------:R-:W-:Y:S02]  /*f6c0*/  F2FP.SATFINITE.E4M3.F32.PACK_AB_MERGE_C R9, R110, R111, R124 ;  /* 0x0000006f6e09723e */ /* 0x000fe4000480707c */
[----:B------:R-:W-:Y:S02]  /*f6d0*/  F2FP.SATFINITE.E4M3.F32.PACK_AB_MERGE_C R11, R100, R103, R121 ;  /* 0x00000067640b723e */ /* 0x000fe40004807079 */
[----:B------:R-:W-:Y:S02]  /*f6e0*/  F2FP.SATFINITE.E4M3.F32.PACK_AB_MERGE_C R13, R87, R88, R118 ;  /* 0x00000058570d723e */ /* 0x000fe40004807076 */
[----:B------:R-:W-:Y:S02]  /*f6f0*/  F2FP.SATFINITE.E4M3.F32.PACK_AB_MERGE_C R17, R70, R72, R113 ;  /* 0x000000484611723e */ /* 0x000fe40004807071 */
[----:B------:R-:W-:Y:S01]  /*f700*/  F2FP.SATFINITE.E4M3.F32.PACK_AB_MERGE_C R19, R65, R66, R249 ;  /* 0x000000424113723e */ /* 0x000fe200048070f9 */
[----:B---3--:R-:W-:Y:S04]  /*f710*/  STS.U8 [R39+UR23+0x8780], R34 ;  /* 0x0087802227007988 */ /* 0x008fe80008000017 */
        /* <DEDUP_REMOVED lines=13> */
[----:B------:R1:W-:Y:S01]  /*f7f0*/  STS.U8 [R39+UR23+0xbf80], R0 ;  /* 0x00bf800027007988 */ /* 0x0003e20008000017 */
[----:B0-----:R-:W-:-:S02]  /*f800*/  LOP3.LUT R8, R126, 0x7f, RZ, 0xc0, !PT ;  /* 0x0000007f7e087812 */ /* 0x001fc400078ec0ff */
[----:B-1----:R-:W-:Y:S01]  /*f810*/  LOP3.LUT R0, R2, 0x70, RZ, 0xc0, !PT ;  /* 0x0000007002007812 */ /* 0x002fe200078ec0ff */
[----:B------:R-:W-:Y:S01]  /*f820*/  FADD R2, R125, -R3 ;  /* 0x800000037d027221 */ /* 0x000fe20000000000 */
[----:B------:R-:W-:-:S03]  /*f830*/  FMUL R20, R15, 1.4426950216293334961 ;  /* 0x3fb8aa3b0f147820 */ /* 0x000fc60000400000 */
[----:B------:R-:W-:Y:S02]  /*f840*/  IMAD R0, R8, 0x80, R0 ;  /* 0x0000008008007824 */ /* 0x000fe400078e0200 */
[----:B------:R-:W-:-:S03]  /*f850*/  FMUL R2, R2, 1.4426950216293334961 ;  /* 0x3fb8aa3b02027820 */ /* 0x000fc60000400000 */
[----:B------:R0:W-:Y:S01]  /*f860*/  STS.128 [R0+UR23+0x4000], R4 ;  /* 0x0040000400007988 */ /* 0x0001e20008000c17 */
[----:B------:R-:W-:Y:S08]  /*f870*/  MUFU.EX2 R20, R20 ;  /* 0x0000001400147308 */ /* 0x000ff00000000800 */
[----:B------:R-:W1:Y:S01]  /*f880*/  MUFU.EX2 R2, R2 ;  /* 0x0000000200027308 */ /* 0x000e620000000800 */
[----:B0-----:R-:W-:-:S07]  /*f890*/  FMUL R7, R21, 1.4426950216293334961 ;  /* 0x3fb8aa3b15077820 */ /* 0x001fce0000400000 */
[----:B------:R-:W0:Y:S01]  /*f8a0*/  MUFU.EX2 R7, R7 ;  /* 0x0000000700077308 */ /* 0x000e220000000800 */
[----:B------:R-:W-:Y:S02]  /*f8b0*/  F2FP.SATFINITE.E4M3.F32.PACK_AB_MERGE_C R8, R117, R119, R123 ;  /* 0x000000777508723e */ /* 0x000fe4000480707b */
[----:B------:R-:W-:Y:S02]  /*f8c0*/  F2FP.SATFINITE.E4M3.F32.PACK_AB_MERGE_C R10, R107, R109, R122 ;  /* 0x0000006d6b0a723e */ /* 0x000fe4000480707a */
[----:B------:R-:W-:Y:S02]  /*f8d0*/  LOP3.LUT R23, R0, 0x10, RZ, 0x3c, !PT ;  /* 0x0000001000177812 */ /* 0x000fe400078e3cff */
[----:B------:R-:W-:Y:S02]  /*f8e0*/  F2FP.SATFINITE.E4M3.F32.PACK_AB_MERGE_C R12, R89, R90, R116 ;  /* 0x0000005a590c723e */ /* 0x000fe40004807074 */
[----:B------:R-:W-:Y:S02]  /*f8f0*/  F2FP.SATFINITE.E4M3.F32.PACK_AB_MERGE_C R14, R84, R86, R115 ;  /* 0x00000056540e723e */ /* 0x000fe40004807073 */
[----:B------:R-:W-:-:S02]  /*f900*/  F2FP.SATFINITE.E4M3.F32.PACK_AB_MERGE_C R15, R77, R78, R114 ;  /* 0x0000004e4d0f723e */ /* 0x000fc40004807072 */
[----:B------:R-:W-:Y:S01]  /*f910*/  LOP3.LUT R24, R0, 0x20, RZ, 0x3c, !PT ;  /* 0x0000002000187812 */ /* 0x000fe200078e3cff */
[----:B------:R-:W-:Y:S01]  /*f920*/  STS.128 [R23+UR23+0x4000], R8 ;  /* 0x0040000817007988 */ /* 0x000fe20008000c17 */
[----:B------:R-:W-:Y:S02]  /*f930*/  F2FP.SATFINITE.E4M3.F32.PACK_AB_MERGE_C R16, R74, R76, R108 ;  /* 0x0000004c4a10723e */ /* 0x000fe4000480706c */
[----:B------:R-:W-:Y:S01]  /*f940*/  F2FP.SATFINITE.E4M3.F32.PACK_AB_MERGE_C R18, R67, R68, R106 ;  /* 0x000000444312723e */ /* 0x000fe2000480706a */
[----:B------:R1:W-:Y:S01]  /*f950*/  STS.128 [R24+UR23+0x4000], R12 ;  /* 0x0040000c18007988 */ /* 0x0003e20008000c17 */
[----:B------:R-:W-:-:S05]  /*f960*/  LOP3.LUT R22, R0, 0x30, RZ, 0x3c, !PT ;  /* 0x0000003000167812 */ /* 0x000fca00078e3cff */
[----:B------:R0:W-:Y:S01]  /*f970*/  STS.128 [R22+UR23+0x4000], R16 ;  /* 0x0040001016007988 */ /* 0x0001e20008000c17 */
[----:B-1----:R-:W-:Y:S01]  /*f980*/  FADD R13, R2, R71 ;  /* 0x00000047020d7221 */ /* 0x002fe20000000000 */
[----:B------:R-:W-:-:S03]  /*f990*/  F2FP.SATFINITE.E4M3.F32.PACK_AB_MERGE_C R12, R132, R20, RZ ;  /* 0x00000014840c723e */ /* 0x000fc600048070ff */
[C---:B0-----:R-:W-:Y:S01]  /*f9a0*/  FADD R16, R7.reuse, R13 ;  /* 0x0000000d07107221 */ /* 0x041fe20000000000 */
[----:B------:R-:W-:Y:S01]  /*f9b0*/  F2FP.SATFINITE.E4M3.F32.PACK_AB_MERGE_C R7, R7, R2, R12 ;  /* 0x000000020707723e */ /* 0x000fe2000480700c */
[----:B------:R-:W-:Y:S01]  /*f9c0*/  FADD R2, -R3, -INF ;  /* 0xff80000003027421 */ /* 0x000fe20000000100 */
[C---:B------:R-:W-:Y:S02]  /*f9d0*/  LOP3.LUT R15, R0.reuse, 0x40, RZ, 0x3c, !PT ;  /* 0x00000040000f7812 */ /* 0x040fe400078e3cff */
[C---:B------:R-:W-:Y:S02]  /*f9e0*/  LOP3.LUT R14, R0.reuse, 0x50, RZ, 0x3c, !PT ;  /* 0x00000050000e7812 */ /* 0x040fe400078e3cff */
[C---:B------:R-:W-:Y:S02]  /*f9f0*/  LOP3.LUT R13, R0.reuse, 0x60, RZ, 0x3c, !PT ;  /* 0x00000060000d7812 */ /* 0x040fe400078e3cff */
[----:B------:R-:W-:Y:S01]  /*fa00*/  LOP3.LUT R12, R0, 0x70, RZ, 0x3c, !PT ;  /* 0x00000070000c7812 */ /* 0x000fe200078e3cff */
[----:B------:R-:W-:Y:S01]  /*fa10*/  FMUL R0, R2, 1.4426950216293334961 ;  /* 0x3fb8aa3b02007820 */ /* 0x000fe20000400000 */
[----:B------:R-:W-:-:S02]  /*fa20*/  F2FP.SATFINITE.E4M3.F32.PACK_AB_MERGE_C R141, R141, R63, R104 ;  /* 0x0000003f8d8d723e */ /* 0x000fc40004807068 */
[----:B------:R-:W-:Y:S02]  /*fa30*/  F2FP.SATFINITE.E4M3.F32.PACK_AB_MERGE_C R140, R140, R64, R252 ;  /* 0x000000408c8c723e */ /* 0x000fe400048070fc */
[----:B------:R-:W-:Y:S01]  /*fa40*/  F2FP.SATFINITE.E4M3.F32.PACK_AB_MERGE_C R142, R142, R62, R102 ;  /* 0x0000003e8e8e723e */ /* 0x000fe20004807066 */
[----:B------:R-:W0:Y:S01]  /*fa50*/  MUFU.EX2 R0, R0 ;  /* 0x0000000000007308 */ /* 0x000e220000000800 */
[----:B------:R-:W-:Y:S02]  /*fa60*/  F2FP.SATFINITE.E4M3.F32.PACK_AB_MERGE_C R143, R143, R60, R101 ;  /* 0x0000003c8f8f723e */ /* 0x000fe40004807065 */
[----:B------:R-:W-:Y:S02]  /*fa70*/  F2FP.SATFINITE.E4M3.F32.PACK_AB_MERGE_C R145, R145, R57, R95 ;  /* 0x000000399191723e */ /* 0x000fe4000480705f */
[----:B------:R-:W-:Y:S02]  /*fa80*/  F2FP.SATFINITE.E4M3.F32.PACK_AB_MERGE_C R144, R144, R59, R98 ;  /* 0x0000003b9090723e */ /* 0x000fe40004807062 */
[----:B------:R-:W-:-:S02]  /*fa90*/  F2FP.SATFINITE.E4M3.F32.PACK_AB_MERGE_C R146, R146, R56, R94 ;  /* 0x000000389292723e */ /* 0x000fc4000480705e */
[----:B------:R-:W-:Y:S02]  /*faa0*/  F2FP.SATFINITE.E4M3.F32.PACK_AB_MERGE_C R147, R147, R55, R93 ;  /* 0x000000379393723e */ /* 0x000fe4000480705d */
[----:B------:R-:W-:Y:S02]  /*fab0*/  F2FP.SATFINITE.E4M3.F32.PACK_AB_MERGE_C R9, R49, R52, R91 ;  /* 0x000000343109723e */ /* 0x000fe4000480705b */
[----:B------:R-:W-:Y:S02]  /*fac0*/  F2FP.SATFINITE.E4M3.F32.PACK_AB_MERGE_C R8, R53, R54, R92 ;  /* 0x000000363508723e */ /* 0x000fe4000480705c */
[----:B------:R-:W-:Y:S02]  /*fad0*/  F2FP.SATFINITE.E4M3.F32.PACK_AB_MERGE_C R10, R45, R46, R83 ;  /* 0x0000002e2d0a723e */ /* 0x000fe40004807053 */
[----:B------:R-:W-:Y:S02]  /*fae0*/  F2FP.SATFINITE.E4M3.F32.PACK_AB_MERGE_C R11, R47, R48, R81 ;  /* 0x000000302f0b723e */ /* 0x000fe40004807051 */
[----:B------:R-:W-:-:S02]  /*faf0*/  F2FP.SATFINITE.E4M3.F32.PACK_AB_MERGE_C R5, R43, R44, R75 ;  /* 0x0000002c2b05723e */ /* 0x000fc4000480704b */
[----:B------:R-:W-:Y:S02]  /*fb00*/  F2FP.SATFINITE.E4M3.F32.PACK_AB_MERGE_C R4, R50, R51, R79 ;  /* 0x000000333204723e */ /* 0x000fe4000480704f */
[----:B------:R-:W-:Y:S01]  /*fb10*/  F2FP.SATFINITE.E4M3.F32.PACK_AB_MERGE_C R6, R41, R42, R73 ;  /* 0x0000002a2906723e */ /* 0x000fe20004807049 */
[----:B------:R-:W-:Y:S01]  /*fb20*/  STS.128 [R15+UR23+0x4000], R140 ;  /* 0x0040008c0f007988 */ /* 0x000fe20008000c17 */
[----:B------:R-:W-:-:S03]  /*fb30*/  FADD R2, R20, R16 ;  /* 0x0000001014027221 */ /* 0x000fc60000000000 */
[----:B------:R-:W-:Y:S04]  /*fb40*/  STS.128 [R14+UR23+0x4000], R144 ;  /* 0x004000900e007988 */ /* 0x000fe80008000c17 */
[----:B------:R-:W-:Y:S04]  /*fb50*/  STS.128 [R13+UR23+0x4000], R8 ;  /* 0x004000080d007988 */ /* 0x000fe80008000c17 */
[----:B------:R-:W-:Y:S04]  /*fb60*/  STL.64 [R1+0x220], R130 ;  /* 0x0002208201007387 */ /* 0x000fe80000100a00 */
[----:B------:R1:W-:Y:S02]  /*fb70*/  STS.128 [R12+UR23+0x4000], R4 ;  /* 0x004000040c007988 */ /* 0x0003e40008000c17 */
[----:B-1----:R-:W1:Y:S01]  /*fb80*/  LDTM.x128 R4, tmem[UR21] ;  /* 0x00000015000479ee */ /* 0x002e6200083c0000 */
[----:B------:R-:W-:Y:S01]  /*fb90*/  NOP ;  /* 0x0000000000007918 */ /* 0x000fe20000000000 */
[----:B0-----:R-:W-:Y:S05]  /*fba0*/  @!P0 BRA `(.L_x_9) ;  /* 0x0000000800048947 */ /* 0x001fea0003800000 */
[C---:B-1----:R-:W-:Y:S01]  /*fbb0*/  FMUL R4, R0.reuse, R4 ;  /* 0x0000000400047220 */ /* 0x042fe20000400000 */
[C---:B------:R-:W-:Y:S01]  /*fbc0*/  FMUL R5, R0.reuse, R5 ;  /* 0x0000000500057220 */ /* 0x040fe20000400000 */
        /* <DEDUP_REMOVED lines=125> */
[----:B------:R-:W-:-:S04]  /*103a0*/  FMUL R131, R0, R131 ;  /* 0x0000008300837220 */ /* 0x000fc80000400000 */
[----:B------:R0:W-:Y:S03]  /*103b0*/  STTM.x128 tmem[UR21], R4 ;  /* 0x00000004000079ed */ /* 0x0001e600083c0015 */
.L_x_9:
[----:B-1----:R-:W1:Y:S02]  /*103c0*/  FENCE.VIEW.ASYNC.T ;  /* 0x00000000000073c6 */ /* 0x002e640000000200 */
[----:B-1----:R-:W-:Y:S01]  /*103d0*/  BAR.SYNC.DEFER_BLOCKING 0x0 ;  /* 0x0000000000007b1d */ /* 0x002fe20000010000 */
[----:B------:R-:W-:Y:S01]  /*103e0*/  FADD R2, R132, R2 ;  /* 0x0000000284027221 */ /* 0x000fe20000000000 */
[----:B------:R-:W-:-:S03]  /*103f0*/  UISETP.GE.AND UP2, UPT, UR24, 0x1, UPT ;  /* 0x000000011800788c */ /* 0x000fc6000bf46270 */
[----:B------:R-:W-:Y:S01]  /*10400*/  FADD R0, R0, R2 ;  /* 0x0000000200007221 */ /* 0x000fe20000000000 */
[----:B------:R1:W-:Y:S06]  /*10410*/  MEMBAR.ALL.CTA ;  /* 0x0000000000007992 */ /* 0x0003ec0000008000 */
[----:B-1----:R-:W1:Y:S02]  /*10420*/  FENCE.VIEW.ASYNC.S ;  /* 0x00000000000073c6 */ /* 0x002e640000000000 */
[----:B-1----:R-:W-:Y:S06]  /*10430*/  BAR.SYNC.DEFER_BLOCKING 0x0 ;  /* 0x0000000000007b1d */ /* 0x002fec0000010000 */
[----:B------:R-:W-:Y:S05]  /*10440*/  @!P1 BRA `(.L_x_10) ;  /* 0x0000000000909947 */ /* 0x000fea0003800000 */
[----:B------:R-:W-:Y:S02]  /*10450*/  UIADD3 UR4, UPT, UPT, UR23, 0x4000, URZ ;  /* 0x0000400017047890 */ /* 0x000fe4000fffe0ff */
[----:B------:R-:W-:Y:S02]  /*10460*/  UIADD3 UR5, UPT, UPT, UR23, 0x8000, URZ ;  /* 0x0000800017057890 */ /* 0x000fe4000fffe0ff */
[----:B------:R-:W-:Y:S02]  /*10470*/  USHF.R.U32.HI UR8, URZ, 0x4, UR4 ;  /* 0x00000004ff087899 */ /* 0x000fe40008011604 */
[----:B------:R-:W-:Y:S02]  /*10480*/  USHF.R.U32.HI UR5, URZ, 0x4, UR5 ;  /* 0x00000004ff057899 */ /* 0x000fe40008011605 */
[----:B------:R-:W-:Y:S02]  /*10490*/  USGXT.U32 UR8, UR8, 0xe ;  /* 0x0000000e0808789a */ /* 0x000fe40008000000 */
[----:B------:R-:W-:-:S02]  /*104a0*/  USGXT.U32 UR10, UR5, 0xe ;  /* 0x0000000e050a789a */ /* 0x000fc40008000000 */
[----:B------:R-:W-:Y:S02]  /*104b0*/  UIADD3 UR16, UP3, UPT, UR8, 0x2, URZ ;  /* 0x0000000208107890 */ /* 0x000fe4000ff7e0ff */
[----:B------:R-:W-:Y:S01]  /*104c0*/  UIADD3 UR28, UP4, UPT, UR10, 0x2, URZ ;  /* 0x000000020a1c7890 */ /* 0x000fe2000ff9e0ff */
[----:B------:R-:W-:Y:S01]  /*104d0*/  UMOV UR4, URZ ;  /* 0x000000ff00047c82 */ /* 0x000fe20008000000 */
[----:B------:R-:W-:Y:S01]  /*104e0*/  UMOV UR5, URZ ;  /* 0x000000ff00057c82 */ /* 0x000fe20008000000 */
[----:B------:R-:W-:Y:S02]  /*104f0*/  UIADD3.X UR17, UPT, UPT, UR4, 0x40004040, URZ, UP3, !UPT ;  /* 0x4000404004117890 */ /* 0x000fe40009ffe4ff */
[----:B------:R-:W-:Y:S02]  /*10500*/  UIADD3.X UR29, UPT, UPT, UR5, 0x40004040, URZ, UP4, !UPT ;  /* 0x40004040051d7890 */ /* 0x000fe4000a7fe4ff */
[----:B------:R-:W-:Y:S01]  /*10510*/  UIADD3 UR34, UP3, UPT, UR28, 0x2, URZ ;  /* 0x000000021c227890 */ /* 0x000fe2000ff7e0ff */
[----:B------:R-:W-:Y:S01]  /*10520*/  UMOV UR4, UR20 ;  /* 0x0000001400047c82 */ /* 0x000fe20008000000 */
[----:B------:R-:W-:Y:S01]  /*10530*/  UIADD3 UR38, UP4, UPT, UR28, 0x4, URZ ;  /* 0x000000041c267890 */ /* 0x000fe2000ff9e0ff */
[----:B------:R-:W-:Y:S01]  /*10540*/  UMOV UR7, UR4 ;  /* 0x0000000400077c82 */ /* 0x000fe20008000000 */
[----:B------:R-:W-:-:S02]  /*10550*/  UIADD3.X UR35, UPT, UPT, UR29, URZ, URZ, UP3, !UPT ;  /* 0x000000ff1d237290 */ /* 0x000fc40009ffe4ff */
[----:B------:R-:W-:Y:S02]  /*10560*/  UIADD3.64 UR4, UPT, UPT, UR16, 0x2, URZ ;  /* 0x0000000210047897 */ /* 0x000fe4000fffe0ff */
[----:B------:R-:W-:Y:S02]  /*10570*/  UIADD3.64 UR14, UPT, UPT, UR16, 0x4, URZ ;  /* 0x00000004100e7897 */ /* 0x000fe4000fffe0ff */
[----:B------:R-:W-:Y:S01]  /*10580*/  UIADD3.X UR39, UPT, UPT, UR29, URZ, URZ, UP4, !UPT ;  /* 0x000000ff1d277290 */ /* 0x000fe2000a7fe4ff */
[----:B------:R-:W-:Y:S01]  /*10590*/  UMOV UR26, 0x0 ;  /* 0x00000000001a7882 */ /* 0x000fe20000000000 */
[----:B------:R-:W-:Y:S01]  /*105a0*/  UMOV UR27, 0x8200010 ;  /* 0x08200010001b7882 */ /* 0x000fe20000000000 */
[----:B------:R-:W-:Y:S01]  /*105b0*/  UMOV UR9, 0x40004040 ;  /* 0x4000404000097882 */ /* 0x000fe20000000000 */
[----:B------:R-:W-:Y:S01]  /*105c0*/  UMOV UR11, 0x40004040 ;  /* 0x40004040000b7882 */ /* 0x000fe20000000000 */
[----:B------:R-:W-:Y:S01]  /*105d0*/  UMOV UR30, 0x0 ;  /* 0x00000000001e7882 */ /* 0x000fe20000000000 */
[----:B------:R-:W-:Y:S01]  /*105e0*/  UMOV UR31, 0x8200010 ;  /* 0x08200010001f7882 */ /* 0x000fe20000000000 */
[----:B------:R-:W-:Y:S01]  /*105f0*/  UMOV UR36, 0x0 ;  /* 0x0000000000247882 */ /* 0x000fe20000000000 */
[----:B------:R-:W-:Y:S01]  /*10600*/  UMOV UR37, 0x8200010 ;  /* 0x0820001000257882 */ /* 0x000fe20000000000 */
[----:B------:R1:W-:Y:S01]  /*10610*/  UTCQMMA gdesc[UR8], gdesc[UR10], tmem[UR22], tmem[UR26], idesc[UR27], UPT ;  /* 0x00ff1a0a080075ea */ /* 0x0003e2000b800316 */
[----:B------:R-:W-:Y:S01]  /*10620*/  UMOV UR40, 0x0 ;  /* 0x0000000000287882 */ /* 0x000fe20000000000 */
[----:B------:R-:W-:Y:S01]  /*10630*/  UMOV UR41, 0x8200010 ;  /* 0x0820001000297882 */ /* 0x000fe20000000000 */
[----:B------:R1:W-:Y:S01]  /*10640*/  UTCQMMA gdesc[UR16], gdesc[UR28], tmem[UR22], tmem[UR30], idesc[UR31], UPT ;  /* 0x00ff1e1c100075ea */ /* 0x0003e2000b800316 */
[----:B------:R1:W-:Y:S01]  /*10650*/  UTCQMMA gdesc[UR4], gdesc[UR34], tmem[UR22], tmem[UR36], idesc[UR37], UPT ;  /* 0x00ff2422040075ea */ /* 0x0003e2000b800316 */
[----:B------:R1:W-:Y:S01]  /*10660*/  UTCQMMA gdesc[UR14], gdesc[UR38], tmem[UR22], tmem[UR40], idesc[UR41], UPT ;  /* 0x00ff28260e0075ea */ /* 0x0003e2000b800316 */
[----:B------:R1:W-:Y:S01]  /*10670*/  UTCBAR [UR7], URZ ;  /* 0x000000ff070073e9 */ /* 0x0003e200080000ff */
[----:B------:R-:W-:Y:S01]  /*10680*/  NOP ;  /* 0x0000000000007918 */ /* 0x000fe20000000000 */
.L_x_10:
[----:B------:R-:W-:Y:S01]  /*10690*/  FSEL R0, R0, 1, P0 ;  /* 0x3f80000000007808 */ /* 0x000fe20000000000 */
[----:B------:R-:W-:Y:S01]  /*106a0*/  UMOV UR64, URZ ;  /* 0x000000ff00407c82 */ /* 0x000fe20008000000 */
[----:B------:R-:W-:-:S03]  /*106b0*/  FSEL R3, R3, -INF , P0 ;  /* 0xff80000003037808 */ /* 0x000fc60000000000 */
[----:B------:R2:W-:Y:S01]  /*106c0*/  STL [R1+0x218], R0 ;  /* 0x0002180001007387 */ /* 0x0005e20000100800 */
[----:B------:R-:W-:Y:S05]  /*106d0*/  BRA.U !UP2, `(.L_x_11) ;  /* 0x000000dd0a687547 */ /* 0x000fea000b800000 */
[----:B-1----:R-:W-:Y:S01]  /*106e0*/  USHF.R.U32.HI UR26, URZ, 0x4, UR23 ;  /* 0x00000004ff1a7899 */ /* 0x002fe20008011617 */
[----:B------:R1:W-:Y:S01]  /*106f0*/  STL [R1+0x10c], R3 ;  /* 0x00010c0301007387 */ /* 0x0003e20000100800 */
[----:B------:R-:W-:Y:S01]  /*10700*/  UIADD3 UR8, UPT, UPT, UR23, 0x4000, URZ ;  /* 0x0000400017087890 */ /* 0x000fe2000fffe0ff */
[----:B------:R-:W-:Y:S01]  /*10710*/  IMAD.MOV.U32 R2, RZ, RZ, RZ ;  /* 0x000000ffff027224 */ /* 0x000fe200078e00ff */
[----:B------:R-:W-:Y:S01]  /*10720*/  USHF.R.U32.HI UR27, URZ, 0x4, UR6 ;  /* 0x00000004ff1b7899 */ /* 0x000fe20008011606 */
[----:B------:R-:W-:Y:S01]  /*10730*/  IMAD.MOV.U32 R132, RZ, RZ, RZ ;  /* 0x000000ffff847224 */ /* 0x000fe200078e00ff */
[----:B------:R-:W-:Y:S02]  /*10740*/  UIADD3 UR6, UPT, UPT, UR23, 0x10000, URZ ;  /* 0x0001000017067890 */ /* 0x000fe4000fffe0ff */
[----:B------:R-:W-:Y:S02]  /*10750*/  USGXT.U32 UR26, UR26, 0xe ;  /* 0x0000000e1a1a789a */ /* 0x000fe40008000000 */
[----:B------:R-:W-:Y:S01]  /*10760*/  USHF.R.U32.HI UR8, URZ, 0x4, UR8 ;  /* 0x00000004ff087899 */ /* 0x000fe20008011608 */
[----:B------:R-:W3:Y:S01]  /*10770*/  LDCU UR58, c[0x0][0x3c4] ;  /* 0x00007880ff3a77ac */ /* 0x000ee20008000800 */
[----:B------:R-:W4:Y:S01]  /*10780*/  LDCU UR29, c[0x0][0x3d4] ;  /* 0x00007a80ff1d77ac */ /* 0x000f220008000800 */
[----:B------:R-:W-:-:S02]  /*10790*/  USGXT.U32 UR27, UR27, 0xe ;  /* 0x0000000e1b1b789a */ /* 0x000fc40008000000 */
[----:B------:R-:W-:Y:S02]  /*107a0*/  USHF.R.U32.HI UR31, URZ, 0x4, UR6 ;  /* 0x00000004ff1f7899 */ /* 0x000fe40008011606 */
[----:B------:R-:W-:Y:S02]  /*107b0*/  USGXT.U32 UR30, UR8, 0xe ;  /* 0x0000000e081e789a */ /* 0x000fe40008000000 */
[----:B------:R-:W-:Y:S02]  /*107c0*/  UIADD3 UR6, UP3, UPT, UR26, 0x100, URZ ;  /* 0x000001001a067890 */ /* 0x000fe4000ff7e0ff */
[----:B------:R-:W-:Y:S01]  /*107d0*/  UIADD3 UR8, UP2, UPT, UR27, 0x2, URZ ;  /* 0x000000021b087890 */ /* 0x000fe2000ff5e0ff */
[----:B------:R-:W-:Y:S01]  /*107e0*/  UMOV UR7, URZ ;  /* 0x000000ff00077c82 */ /* 0x000fe20008000000 */
[----:B------:R-:W-:Y:S01]  /*107f0*/  USGXT.U32 UR31, UR31, 0xe ;  /* 0x0000000e1f1f789a */ /* 0x000fe20008000000 */
[----:B------:R-:W-:Y:S01]  /*10800*/  UMOV UR4, URZ ;  /* 0x000000ff00047c82 */ /* 0x000fe20008000000 */
[----:B------:R-:W-:-:S02]  /*10810*/  UIADD3.X UR7, UPT, UPT, UR7, 0x40004040, URZ, UP3, !UPT ;  /* 0x4000404007077890 */ /* 0x000fc40009ffe4ff */
[----:B------:R-:W-:Y:S02]  /*10820*/  UIADD3.X UR9, UPT, UPT, UR4, 0x40004040, URZ, UP2, !UPT ;  /* 0x4000404004097890 */ /* 0x000fe400097fe4ff */
[----:B------:R-:W-:Y:S02]  /*10830*/  UIADD3 UR38, UP3, UPT, UR30, 0x2, URZ ;  /* 0x000000021e267890 */ /* 0x000fe4000ff7e0ff */
[----:B------:R-:W-:Y:S01]  /*10840*/  UIADD3 UR40, UP2, UPT, UR31, 0x2, URZ ;  /* 0x000000021f287890 */ /* 0x000fe2000ff5e0ff */
[----:B------:R-:W-:Y:S01]  /*10850*/  UMOV UR10, URZ ;  /* 0x000000ff000a7c82 */ /* 0x000fe20008000000 */
[----:B------:R-:W-:Y:S01]  /*10860*/  UMOV UR5, URZ ;  /* 0x000000ff00057c82 */ /* 0x000fe20008000000 */
[----:B------:R-:W-:Y:S02]  /*10870*/  UIADD3.X UR39, UPT, UPT, UR10, 0x40004040, URZ, UP3, !UPT ;  /* 0x400040400a277890 */ /* 0x000fe40009ffe4ff */
[----:B------:R-:W-:Y:S02]  /*10880*/  UIADD3.X UR41, UPT, UPT, UR5, 0x40004040, URZ, UP2, !UPT ;  /* 0x4000404005297890 */ /* 0x000fe400097fe4ff */
[----:B------:R-:W-:-:S02]  /*10890*/  UIADD3 UR44, UP3, UPT, UR38, 0x4, URZ ;  /* 0x00000004262c7890 */ /* 0x000fc4000ff7e0ff */
[----:B------:R-:W-:Y:S02]  /*108a0*/  UIADD3 UR34, UP4, UPT, UR6, 0x100, URZ ;  /* 0x0000010006227890 */ /* 0x000fe4000ff9e0ff */
[----:B------:R-:W-:Y:S02]  /*108b0*/  UIADD3 UR36, UP5, UPT, UR6, 0x200, URZ ;  /* 0x0000020006247890 */ /* 0x000fe4000ffbe0ff */
[----:B------:R-:W-:Y:S02]  /*108c0*/  UIADD3 UR42, UP2, UPT, UR38, 0x2, URZ ;  /* 0x00000002262a7890 */ /* 0x000fe4000ff5e0ff */
[----:B------:R-:W-:Y:S01]  /*108d0*/  UIADD3.X UR45, UPT, UPT, UR39, URZ, URZ, UP3, !UPT ;  /* 0x000000ff272d7290 */ /* 0x000fe20009ffe4ff */
[----:B------:R-:W-:Y:S01]  /*108e0*/  UMOV UR18, 0x1 ;  /* 0x0000000100127882 */ /* 0x000fe20000000000 */
[----:B------:R-:W-:Y:S01]  /*108f0*/  UMOV UR64, URZ ;  /* 0x000000ff00407c82 */ /* 0x000fe20008000000 */
[----:B------:R-:W0:Y:S01]  /*10900*/  LDCU UR60, c[0x0][0x3c4] ;  /* 0x00007880ff3c77ac */ /* 0x000e220008000800 */
[----:B------:R-:W2:Y:S01]  /*10910*/  LDCU UR61, c[0x0][0x3d4] ;  /* 0x00007a80ff3d77ac */ /* 0x000ea20008000800 */
[----:B------:R-:W0:Y:S01]  /*10920*/  LDCU UR62, c[0x0][0x3a8] ;  /* 0x00007500ff3e77ac */ /* 0x000e220008000800 */
[----:B------:R-:W0:Y:S01]  /*10930*/  LDCU UR63, c[0x0][0x3c4] ;  /* 0x00007880ff3f77ac */ /* 0x000e220008000800 */
[----:B---3--:R-:W-:-:S02]  /*10940*/  USHF.L.U32 UR28, UR58, 0x7, URZ ;  /* 0x000000073a1c7899 */ /* 0x008fc400080006ff */
[----:B----4-:R-:W-:Y:S02]  /*10950*/  USHF.L.U32 UR29, UR29, 0x7, URZ ;  /* 0x000000071d1d7899 */ /* 0x010fe400080006ff */
[----:B------:R-:W-:Y:S02]  /*10960*/  UIADD3.X UR35, UPT, UPT, UR7, URZ, URZ, UP4, !UPT ;  /* 0x000000ff07237290 */ /* 0x000fe4000a7fe4ff */
[----:B------:R-:W-:Y:S02]  /*10970*/  UIADD3.X UR37, UPT, UPT, UR7, URZ, URZ, UP5, !UPT ;  /* 0x000000ff07257290 */ /* 0x000fe4000affe4ff */
[----:B------:R-:W-:Y:S02]  /*10980*/  UIADD3.64 UR46, UPT, UPT, UR8, 0x2, URZ ;  /* 0x00000002082e7897 */ /* 0x000fe4000fffe0ff */
[----:B------:R-:W-:Y:S02]  /*10990*/  UIADD3.64 UR48, UPT, UPT, UR8, 0x4, URZ ;  /* 0x0000000408307897 */ /* 0x000fe4000fffe0ff */
[----:B------:R-:W-:-:S02]  /*109a0*/  UIADD3.X UR43, UPT, UPT, UR39, URZ, URZ, UP2, !UPT ;  /* 0x000000ff272b7290 */ /* 0x000fc400097fe4ff */
[----:B------:R-:W-:Y:S02]  /*109b0*/  UIADD3.64 UR50, UPT, UPT, UR40, 0x2, URZ ;  /* 0x0000000228327897 */ /* 0x000fe4000fffe0ff */
[----:B------:R-:W-:Y:S02]  /*109c0*/  UIADD3.64 UR52, UPT, UPT, UR40, 0x4, URZ ;  /* 0x0000000428347897 */ /* 0x000fe4000fffe0ff */
[----:B------:R-:W-:Y:S01]  /*109d0*/  UISETP.NE.U32.AND UP3, UPT, UR12, URZ, UPT ;  /* 0x000000ff0c00728c */ /* 0x000fe2000bf65070 */
[----:B012---:R-:W-:-:S10]  /*109e0*/  UMOV UR65, URZ ;  /* 0x000000ff00417c82 */ /* 0x007fd40008000000 */
.L_x_16:
[----:B---3--:R-:W2:Y:S04]  /*109f0*/  LDL.64 R4, [R1+0x1e8] ;  /* 0x0001e80001047983 */ /* 0x008ea80000100a00 */
[----:B------:R-:W3:Y:S04]  /*10a00*/  LDL.64 R14, [R1+0x1a8] ;  /* 0x0001a800010e7983 */ /* 0x000ee80000100a00 */
[----:B------:R-:W4:Y:S04]  /*10a10*/  LDL.64 R16, [R1+0x168] ;  /* 0x0001680001107983 */ /* 0x000f280000100a00 */
[----:B------:R-:W5:Y:S04]  /*10a20*/  LDL.64 R10, [R1+0x128] ;  /* 0x00012800010a7983 */ /* 0x000f680000100a00 */
[----:B------:R-:W5:Y:S04]  /*10a30*/  LDL.64 R18, [R1+0x858] ;  /* 0x0008580001127983 */ /* 0x000f680000100a00 */
[----:B------:R-:W5:Y:S04]  /*10a40*/  LDL.64 R12, [R1+0x7d8] ;  /* 0x0007d800010c7983 */ /* 0x000f680000100a00 */
[----:B------:R-:W5:Y:S01]  /*10a50*/  LDL.64 R20, [R1+0x818] ;  /* 0x0008180001147983 */ /* 0x000f620000100a00 */
[----:B------:R-:W-:-:S02]  /*10a60*/  USHF.R.S32.HI UR4, URZ, 0x1f, UR28 ;  /* 0x0000001fff047899 */ /* 0x000fc4000801141c */
[----:B------:R-:W-:Y:S01]  /*10a70*/  IADD3 RZ, P0, PT, R136, UR28, RZ ;  /* 0x0000001c88ff7c10 */ /* 0x000fe2000ff1e0ff */
[----:B------:R-:W5:Y:S03]  /*10a80*/  LDL.64 R30, [R1+0x798] ;  /* 0x00079800011e7983 */ /* 0x000f660000100a00 */
[----:B------:R-:W-:Y:S01]  /*10a90*/  IADD3.X R9, PT, PT, R137, UR4, RZ, P0, !PT ;  /* 0x0000000489097c10 */ /* 0x000fe200087fe4ff */
[----:B------:R-:W5:Y:S04]  /*10aa0*/  LDL.64 R22, [R1+0x758] ;  /* 0x0007580001167983 */ /* 0x000f680000100a00 */
[----:B------:R-:W5:Y:S01]  /*10ab0*/  LDL.64 R32, [R1+0x718] ;  /* 0x0007180001207983 */ /* 0x000f620000100a00 */
[----:B------:R-:W-:-:S03]  /*10ac0*/  USHF.R.S32.HI UR12, URZ, 0x1f, UR28 ;  /* 0x0000001fff0c7899 */ /* 0x000fc6000801141c */
[----:B------:R-:W5:Y:S04]  /*10ad0*/  LDL.64 R24, [R1+0x6d8] ;  /* 0x0006d80001187983 */ /* 0x000f680000100a00 */
[----:B------:R-:W5:Y:S04]  /*10ae0*/  LDL.64 R34, [R1+0x698] ;  /* 0x0006980001227983 */ /* 0x000f680000100a00 */
[----:B------:R-:W5:Y:S04]  /*10af0*/  LDL.64 R26, [R1+0x658] ;  /* 0x00065800011a7983 */ /* 0x000f680000100a00 */
[----:B------:R-:W5:Y:S04]  /*10b00*/  LDL.64 R42, [R1+0x850] ;  /* 0x00085000012a7983 */ /* 0x000f680000100a00 */
[----:B------:R-:W5:Y:S04]  /*10b10*/  LDL.64 R28, [R1+0x1a0] ;  /* 0x0001a000011c7983 */ /* 0x000f680000100a00 */
[----:B------:R-:W5:Y:S01]  /*10b20*/  LDL.64 R44, [R1+0x7d0] ;  /* 0x0007d000012c7983 */ /* 0x000f620000100a00 */
[----:B------:R-:W-:-:S03]  /*10b30*/  VIADD R8, R136, UR28 ;  /* 0x0000001c88087c36 */ /* 0x000fc60008000000 */
[----:B------:R-:W5:Y:S04]  /*10b40*/  LDL.64 R36, [R1+0x710] ;  /* 0x0007100001247983 */ /* 0x000f680000100a00 */
[----:B------:R-:W5:Y:S04]  /*10b50*/  LDG.E.U8 R0, desc[UR32][R8.64] ;  /* 0x0000002008007981 */ /* 0x000f68000c1e1100 */
[----:B------:R-:W5:Y:S04]  /*10b60*/  LDL.64 R40, [R1+0x6d0] ;  /* 0x0006d00001287983 */ /* 0x000f680000100a00 */
[----:B------:R-:W5:Y:S04]  /*10b70*/  LDL.64 R38, [R1+0x650] ;  /* 0x0006500001267983 */ /* 0x000f680000100a00 */
[----:B------:R-:W5:Y:S04]  /*10b80*/  LDL.64 R48, [R1+0x1d8] ;  /* 0x0001d80001307983 */ /* 0x000f680000100a00 */
[----:B------:R-:W5:Y:S04]  /*10b90*/  LDL.64 R46, [R1+0x158] ;  /* 0x00015800012e7983 */ /* 0x000f680000100a00 */
[----:B------:R-:W5:Y:S04]  /*10ba0*/  LDL.64 R56, [R1+0x7c8] ;  /* 0x0007c80001387983 */ /* 0x000f680000100a00 */
[----:B------:R-:W5:Y:S04]  /*10bb0*/  LDL.64 R50, [R1+0x748] ;  /* 0x0007480001327983 */ /* 0x000f680000100a00 */
[----:B------:R-:W5:Y:S04]  /*10bc0*/  LDL.64 R54, [R1+0x6c8] ;  /* 0x0006c80001367983 */ /* 0x000f680000100a00 */
[----:B------:R-:W5:Y:S01]  /*10bd0*/  LDL.64 R52, [R1+0x210] ;  /* 0x0002100001347983 */ /* 0x000f620000100a00 */
[----:B------:R-:W-:-:S03]  /*10be0*/  USHF.R.S32.HI UR5, URZ, 0x1f, UR28 ;  /* 0x0000001fff057899 */ /* 0x000fc6000801141c */
[----:B------:R-:W5:Y:S01]  /*10bf0*/  LDL.64 R58, [R1+0x730] ;  /* 0x00073000013a7983 */ /* 0x000f620000100a00 */
[----:B------:R-:W-:-:S03]  /*10c00*/  UIMAD UR10, UR60, 0x11, URZ ;  /* 0x000000113c0a78a4 */ /* 0x000fc6000f8e02ff */
[----:B------:R-:W5:Y:S01]  /*10c10*/  LDL.64 R60, [R1+0x768] ;  /* 0x00076800013c7983 */ /* 0x000f620000100a00 */
[C---:B--2---:R-:W-:Y:S01]  /*10c20*/  IADD3 RZ, P1, PT, R4.reuse, UR28, RZ ;  /* 0x0000001c04ff7c10 */ /* 0x044fe2000ff3e0ff */
[----:B------:R-:W-:Y:S01]  /*10c30*/  VIADD R6, R4, UR28 ;  /* 0x0000001c04067c36 */ /* 0x000fe20008000000 */
[C---:B---3--:R-:W-:Y:S01]  /*10c40*/  IADD3 RZ, P2, PT, R14.reuse, UR28, RZ ;  /* 0x0000001c0eff7c10 */ /* 0x048fe2000ff5e0ff */
[----:B------:R-:W-:Y:S01]  /*10c50*/  VIADD R4, R14, UR28 ;  /* 0x0000001c0e047c36 */ /* 0x000fe20008000000 */
[----:B------:R-:W-:Y:S02]  /*10c60*/  IADD3.X R7, PT, PT, R5, UR4, RZ, P1, !PT ;  /* 0x0000000405077c10 */ /* 0x000fe40008ffe4ff */
[C---:B----4-:R-:W-:Y:S01]  /*10c70*/  IADD3 RZ, P0, PT, R16.reuse, UR28, RZ ;  /* 0x0000001c10ff7c10 */ /* 0x050fe2000ff1e0ff */
[----:B------:R-:W-:Y:S01]  /*10c80*/  VIADD R14, R16, UR28 ;  /* 0x0000001c100e7c36 */ /* 0x000fe20008000000 */
[----:B------:R-:W-:Y:S01]  /*10c90*/  IADD3.X R5, PT, PT, R15, UR4, RZ, P2, !PT ;  /* 0x000000040f057c10 */ /* 0x000fe200097fe4ff */
[----:B------:R-:W2:Y:S01]  /*10ca0*/  LDG.E.U8 R6, desc[UR32][R6.64] ;  /* 0x0000002006067981 */ /* 0x000ea2000c1e1100 */
[----:B------:R-:W-:-:S02]  /*10cb0*/  IADD3.X R15, PT, PT, R17, UR4, RZ, P0, !PT ;  /* 0x00000004110f7c10 */ /* 0x000fc400087fe4ff */
[----:B-----5:R-:W-:Y:S02]  /*10cc0*/  IADD3 RZ, P1, PT, R10, UR28, RZ ;  /* 0x0000001c0aff7c10 */ /* 0x020fe4000ff3e0ff */
[----:B------:R-:W-:Y:S01]  /*10cd0*/  IADD3 R16, P0, PT, R18, UR28, RZ ;  /* 0x0000001c12107c10 */ /* 0x000fe2000ff1e0ff */
[----:B------:R-:W3:Y:S03]  /*10ce0*/  LDG.E.U8 R14, desc[UR32][R14.64] ;  /* 0x000000200e0e7981 */ /* 0x000ee6000c1e1100 */
[----:B------:R-:W-:Y:S01]  /*10cf0*/  IADD3.X R17, PT, PT, R19, UR12, RZ, P0, !PT ;  /* 0x0000000c13117c10 */ /* 0x000fe200087fe4ff */
[----:B------:R0:W4:Y:S01]  /*10d00*/  LDG.E.U8 R7, desc[UR32][R4.64] ;  /* 0x0000002004077981 */ /* 0x000122000c1e1100 */
[----:B------:R-:W-:-:S03]  /*10d10*/  IADD3 R18, P0, PT, R12, UR28, RZ ;  /* 0x0000001c0c127c10 */ /* 0x000fc6000ff1e0ff */
[----:B------:R-:W5:Y:S01]  /*10d20*/  LDG.E.U8 R16, desc[UR32][R16.64] ;  /* 0x0000002010107981 */ /* 0x000f62000c1e1100 */
[----:B------:R-:W-:-:S03]  /*10d30*/  IADD3.X R19, PT, PT, R13, UR12, RZ, P0, !PT ;  /* 0x0000000c0d137c10 */ /* 0x000fc600087fe4ff */
[----:B------:R-:W2:Y:S01]  /*10d40*/  LDL.64 R12, [R1+0x160] ;  /* 0x00016000010c7983 */ /* 0x000ea20000100a00 */
[----:B0-----:R-:W-:Y:S01]  /*10d50*/  VIADD R4, R10, UR28 ;  /* 0x0000001c0a047c36 */ /* 0x001fe20008000000 */
[----:B------:R-:W-:Y:S02]  /*10d60*/  IADD3.X R5, PT, PT, R11, UR4, RZ, P1, !PT ;  /* 0x000000040b057c10 */ /* 0x000fe40008ffe4ff */
[----:B------:R-:W2:Y:S04]  /*10d70*/  LDG.E.U8 R18, desc[UR32][R18.64] ;  /* 0x0000002012127981 */ /* 0x000ea8000c1e1100 */
[----:B------:R-:W2:Y:S01]  /*10d80*/  LDL.64 R10, [R1+0x1e0] ;  /* 0x0001e000010a7983 */ /* 0x000ea20000100a00 */
[----:B------:R-:W-:-:S03]  /*10d90*/  IADD3 R8, P1, PT, R20, UR28, RZ ;  /* 0x0000001c14087c10 */ /* 0x000fc6000ff3e0ff */
[----:B------:R0:W3:Y:S01]  /*10da0*/  LDG.E.U8 R15, desc[UR32][R4.64] ;  /* 0x00000020040f7981 */ /* 0x0000e2000c1e1100 */
[----:B------:R-:W-:Y:S02]  /*10db0*/  IADD3.X R9, PT, PT, R21, UR12, RZ, P1, !PT ;  /* 0x0000000c15097c10 */ /* 0x000fe40008ffe4ff */
[----:B------:R-:W-:-:S03]  /*10dc0*/  IADD3 R20, P0, PT, R22, UR28, RZ ;  /* 0x0000001c16147c10 */ /* 0x000fc6000ff1e0ff */
[----:B------:R1:W3:Y:S01]  /*10dd0*/  LDG.E.U8 R17, desc[UR32][R8.64] ;  /* 0x0000002008117981 */ /* 0x0002e2000c1e1100 */
[----:B0-----:R-:W-:-:S04]  /*10de0*/  IADD3 R4, P1, PT, R30, UR28, RZ ;  /* 0x0000001c1e047c10 */ /* 0x001fc8000ff3e0ff */
[----:B------:R-:W-:Y:S02]  /*10df0*/  IADD3.X R5, PT, PT, R31, UR12, RZ, P1, !PT ;  /* 0x0000000c1f057c10 */ /* 0x000fe40008ffe4ff */
[----:B-1----:R-:W-:Y:S01]  /*10e00*/  IADD3 R8, P1, PT, R32, UR28, RZ ;  /* 0x0000001c20087c10 */ /* 0x002fe2000ff3e0ff */
[----:B------:R-:W3:Y:S01]  /*10e10*/  LDL.64 R30, [R1+0x120] ;  /* 0x00012000011e7983 */ /* 0x000ee20000100a00 */
[----:B------:R-:W-:Y:S02]  /*10e20*/  IADD3.X R21, PT, PT, R23, UR12, RZ, P0, !PT ;  /* 0x0000000c17157c10 */ /* 0x000fe400087fe4ff */
[----:B------:R-:W-:Y:S01]  /*10e30*/  IADD3 R22, P0, PT, R24, UR28, RZ ;  /* 0x0000001c18167c10 */ /* 0x000fe2000ff1e0ff */
[----:B------:R0:W3:Y:S01]  /*10e40*/  LDG.E.U8 R19, desc[UR32][R4.64] ;  /* 0x0000002004137981 */ /* 0x0000e2000c1e1100 */
[----:B------:R-:W-:-:S03]  /*10e50*/  IADD3.X R9, PT, PT, R33, UR12, RZ, P1, !PT ;  /* 0x0000000c21097c10 */ /* 0x000fc60008ffe4ff */
[----:B------:R-:W3:Y:S01]  /*10e60*/  LDL.64 R32, [R1+0x810] ;  /* 0x0008100001207983 */ /* 0x000ee20000100a00 */
[----:B------:R-:W-:-:S03]  /*10e70*/  IADD3.X R23, PT, PT, R25, UR12, RZ, P0, !PT ;  /* 0x0000000c19177c10 */ /* 0x000fc600087fe4ff */
[----:B------:R-:W3:Y:S01]  /*10e80*/  LDG.E.U8 R20, desc[UR32][R20.64] ;  /* 0x0000002014147981 */ /* 0x000ee2000c1e1100 */
[----:B0-----:R-:W-:-:S03]  /*10e90*/  IADD3 R4, P1, PT, R34, UR28, RZ ;  /* 0x0000001c22047c10 */ /* 0x001fc6000ff3e0ff */
[----:B------:R-:W4:Y:S01]  /*10ea0*/  LDG.E.U8 R22, desc[UR32][R22.64] ;  /* 0x0000002016167981 */ /* 0x000f22000c1e1100 */
[----:B------:R-:W-:-:S03]  /*10eb0*/  IADD3.X R5, PT, PT, R35, UR12, RZ, P1, !PT ;  /* 0x0000000c23057c10 */ /* 0x000fc60008ffe4ff */
[----:B------:R-:W4:Y:S01]  /*10ec0*/  LDL.64 R34, [R1+0x790] ;  /* 0x0007900001227983 */ /* 0x000f220000100a00 */
[----:B------:R-:W-:-:S03]  /*10ed0*/  IADD3 R24, P2, PT, R26, UR28, RZ ;  /* 0x0000001c1a187c10 */ /* 0x000fc6000ff5e0ff */
[----:B------:R-:W4:Y:S04]  /*10ee0*/  LDG.E.U8 R21, desc[UR32][R8.64] ;  /* 0x0000002008157981 */ /* 0x000f28000c1e1100 */
[----:B------:R0:W5:Y:S01]  /*10ef0*/  LDG.E.U8 R23, desc[UR32][R4.64] ;  /* 0x0000002004177981 */ /* 0x000162000c1e1100 */
[----:B------:R-:W-:-:S05]  /*10f00*/  IADD3.X R25, PT, PT, R27, UR12, RZ, P2, !PT ;  /* 0x0000000c1b197c10 */ /* 0x000fca00097fe4ff */
[----:B------:R-:W5:Y:S01]  /*10f10*/  LDG.E.U8 R24, desc[UR32][R24.64] ;  /* 0x0000002018187981 */ /* 0x000f62000c1e1100 */
[C---:B------:R-:W-:Y:S01]  /*10f20*/  IADD3 RZ, P1, PT, R28.reuse, UR28, RZ ;  /* 0x0000001c1cff7c10 */ /* 0x040fe2000ff3e0ff */
[----:B------:R-:W-:-:S03]  /*10f30*/  VIADD R26, R28, UR28 ;  /* 0x0000001c1c1a7c36 */ /* 0x000fc60008000000 */
[----:B------:R-:W-:-:S05]  /*10f40*/  IADD3.X R27, PT, PT, R29, UR4, RZ, P1, !PT ;  /* 0x000000041d1b7c10 */ /* 0x000fca0008ffe4ff */
[----:B------:R-:W5:Y:S01]  /*10f50*/  LDG.E.U8 R26, desc[UR32][R26.64] ;  /* 0x000000201a1a7981 */ /* 0x000f62000c1e1100 */
[C---:B--2---:R-:W-:Y:S01]  /*10f60*/  IADD3 RZ, P0, PT, R10.reuse, UR28, RZ ;  /* 0x0000001c0aff7c10 */ /* 0x044fe2000ff1e0ff */
[----:B0-----:R-:W-:-:S03]  /*10f70*/  VIADD R4, R10, UR28 ;  /* 0x0000001c0a047c36 */ /* 0x001fc60008000000 */
[----:B------:R-:W-:Y:S02]  /*10f80*/  IADD3.X R5, PT, PT, R11, UR4, RZ, P0, !PT ;  /* 0x000000040b057c10 */ /* 0x000fe400087fe4ff */
[----:B------:R-:W2:Y:S01]  /*10f90*/  LDL.64 R10, [R1+0x750] ;  /* 0x00075000010a7983 */ /* 0x000ea20000100a00 */
[C---:B------:R-:W-:Y:S01]  /*10fa0*/  IADD3 RZ, P0, PT, R12.reuse, UR28, RZ ;  /* 0x0000001c0cff7c10 */ /* 0x040fe2000ff1e0ff */
[----:B------:R-:W-:Y:S02]  /*10fb0*/  VIADD R8, R12, UR28 ;  /* 0x0000001c0c087c36 */ /* 0x000fe40008000000 */
[----:B------:R0:W5:Y:S01]  /*10fc0*/  LDG.E.U8 R25, desc[UR32][R4.64] ;  /* 0x0000002004197981 */ /* 0x000162000c1e1100 */
[----:B------:R-:W-:-:S03]  /*10fd0*/  IADD3.X R9, PT, PT, R13, UR4, RZ, P0, !PT ;  /* 0x000000040d097c10 */ /* 0x000fc600087fe4ff */
[----:B------:R-:W5:Y:S04]  /*10fe0*/  LDL.64 R12, [R1+0x690] ;  /* 0x00069000010c7983 */ /* 0x000f680000100a00 */
[----:B------:R1:W5:Y:S01]  /*10ff0*/  LDG.E.U8 R27, desc[UR32][R8.64] ;  /* 0x00000020081b7981 */ /* 0x000362000c1e1100 */
[----:B0-----:R-:W-:-:S04]  /*11000*/  IADD3 R4, P0, PT, R42, UR28, RZ ;  /* 0x0000001c2a047c10 */ /* 0x001fc8000ff1e0ff */
[----:B------:R-:W-:Y:S02]  /*11010*/  IADD3.X R5, PT, PT, R43, UR12, RZ, P0, !PT ;  /* 0x0000000c2b057c10 */ /* 0x000fe400087fe4ff */
[----:B------:R-:W5:Y:S01]  /*11020*/  LDL.64 R42, [R1+0x198] ;  /* 0x00019800012a7983 */ /* 0x000f620000100a00 */
[----:B-1----:R-:W-:-:S04]  /*11030*/  IADD3 R8, P0, PT, R44, UR28, RZ ;  /* 0x0000001c2c087c10 */ /* 0x002fc8000ff1e0ff */
[----:B------:R-:W-:Y:S02]  /*11040*/  IADD3.X R9, PT, PT, R45, UR12, RZ, P0, !PT ;  /* 0x0000000c2d097c10 */ /* 0x000fe400087fe4ff */
[----:B------:R-:W5:Y:S01]  /*11050*/  LDL.64 R44, [R1+0x808] ;  /* 0x00080800012c7983 */ /* 0x000f620000100a00 */
[C---:B---3--:R-:W-:Y:S01]  /*11060*/  IADD3 RZ, P1, PT, R30.reuse, UR28, RZ ;  /* 0x0000001c1eff7c10 */ /* 0x048fe2000ff3e0ff */
[----:B------:R-:W-:-:S03]  /*11070*/  VIADD R28, R30, UR28 ;  /* 0x0000001c1e1c7c36 */ /* 0x000fc60008000000 */
[----:B------:R-:W-:Y:S02]  /*11080*/  IADD3.X R29, PT, PT, R31, UR4, RZ, P1, !PT ;  /* 0x000000041f1d7c10 */ /* 0x000fe40008ffe4ff */
[----:B------:R-:W-:-:S03]  /*11090*/  IADD3 R30, P1, PT, R32, UR28, RZ ;  /* 0x0000001c201e7c10 */ /* 0x000fc6000ff3e0ff */
[----:B------:R-:W3:Y:S01]  /*110a0*/  LDG.E.U8 R28, desc[UR32][R28.64] ;  /* 0x000000201c1c7981 */ /* 0x000ee2000c1e1100 */
[----:B------:R-:W-:Y:S02]  /*110b0*/  IADD3.X R31, PT, PT, R33, UR12, RZ, P1, !PT ;  /* 0x0000000c211f7c10 */ /* 0x000fe40008ffe4ff */
[----:B----4-:R-:W-:-:S03]  /*110c0*/  IADD3 R32, P1, PT, R34, UR28, RZ ;  /* 0x0000001c22207c10 */ /* 0x010fc6000ff3e0ff */
[----:B------:R-:W4:Y:S01]  /*110d0*/  LDG.E.U8 R30, desc[UR32][R30.64] ;  /* 0x000000201e1e7981 */ /* 0x000f22000c1e1100 */
[----:B------:R-:W-:Y:S02]  /*110e0*/  IADD3.X R33, PT, PT, R35, UR12, RZ, P1, !PT ;  /* 0x0000000c23217c10 */ /* 0x000fe40008ffe4ff */
[----:B------:R-:W-:Y:S01]  /*110f0*/  IADD3 R34, P1, PT, R36, UR28, RZ ;  /* 0x0000001c24227c10 */ /* 0x000fe2000ff3e0ff */
[----:B------:R2:W3:Y:S03]  /*11100*/  LDG.E.U8 R29, desc[UR32][R4.64] ;  /* 0x00000020041d7981 */ /* 0x0004e6000c1e1100 */
[----:B------:R-:W-:Y:S01]  /*11110*/  IADD3.X R35, PT, PT, R37, UR12, RZ, P1, !PT ;  /* 0x0000000c25237c10 */ /* 0x000fe20008ffe4ff */
[----:B------:R-:W3:Y:S04]  /*11120*/  LDG.E.U8 R32, desc[UR32][R32.64] ;  /* 0x0000002020207981 */ /* 0x000ee8000c1e1100 */
[----:B------:R0:W3:Y:S04]  /*11130*/  LDG.E.U8 R31, desc[UR32][R8.64] ;  /* 0x00000020081f7981 */ /* 0x0000e8000c1e1100 */
[----:B------:R-:W3:Y:S01]  /*11140*/  LDG.E.U8 R34, desc[UR32][R34.64] ;  /* 0x0000002022227981 */ /* 0x000ee2000c1e1100 */
[----:B--2---:R-:W-:-:S04]  /*11150*/  IADD3 R4, P0, PT, R10, UR28, RZ ;  /* 0x0000001c0a047c10 */ /* 0x004fc8000ff1e0ff */
[----:B------:R-:W-:Y:S02]  /*11160*/  IADD3.X R5, PT, PT, R11, UR12, RZ, P0, !PT ;  /* 0x0000000c0b057c10 */ /* 0x000fe400087fe4ff */
[----:B------:R-:W2:Y:S01]  /*11170*/  LDL.64 R10, [R1+0x848] ;  /* 0x00084800010a7983 */ /* 0x000ea20000100a00 */
[----:B-----5:R-:W-:Y:S02]  /*11180*/  IADD3 R36, P1, PT, R12, UR28, RZ ;  /* 0x0000001c0c247c10 */ /* 0x020fe4000ff3e0ff */
[----:B0-----:R-:W-:Y:S01]  /*11190*/  IADD3 R8, P0, PT, R40, UR28, RZ ;  /* 0x0000001c28087c10 */ /* 0x001fe2000ff1e0ff */
[----:B------:R0:W5:Y:S01]  /*111a0*/  LDG.E.U8 R33, desc[UR32][R4.64] ;  /* 0x0000002004217981 */ /* 0x000162000c1e1100 */
[----:B------:R-:W-:-:S03]  /*111b0*/  IADD3.X R37, PT, PT, R13, UR12, RZ, P1, !PT ;  /* 0x0000000c0d257c10 */ /* 0x000fc60008ffe4ff */
[----:B------:R-:W3:Y:S01]  /*111c0*/  LDL.64 R12, [R1+0x788] ;  /* 0x00078800010c7983 */ /* 0x000ee20000100a00 */
[----:B------:R-:W-:Y:S02]  /*111d0*/  IADD3.X R9, PT, PT, R41, UR12, RZ, P0, !PT ;  /* 0x0000000c29097c10 */ /* 0x000fe400087fe4ff */
[----:B------:R-:W-:Y:S01]  /*111e0*/  IADD3 RZ, P0, PT, R48, UR28, RZ ;  /* 0x0000001c30ff7c10 */ /* 0x000fe2000ff1e0ff */
[----:B------:R-:W4:Y:S01]  /*111f0*/  LDL.64 R40, [R1+0x708] ;  /* 0x0007080001287983 */ /* 0x000f220000100a00 */
[----:B0-----:R-:W-:Y:S01]  /*11200*/  IADD3 R4, P2, PT, R38, UR28, RZ ;  /* 0x0000001c26047c10 */ /* 0x001fe2000ff5e0ff */
[----:B------:R-:W-:Y:S01]  /*11210*/  VIADD R38, R48, UR28 ;  /* 0x0000001c30267c36 */ /* 0x000fe20008000000 */
[C---:B------:R-:W-:Y:S01]  /*11220*/  IADD3 RZ, P1, PT, R42.reuse, UR28, RZ ;  /* 0x0000001c2aff7c10 */ /* 0x040fe2000ff3e0ff */
[----:B------:R-:W-:Y:S01]  /*11230*/  VIADD R70, R42, UR28 ;  /* 0x0000001c2a467c36 */ /* 0x000fe20008000000 */
[----:B------:R-:W-:Y:S01]  /*11240*/  IADD3.X R5, PT, PT, R39, UR12, RZ, P2, !PT ;  /* 0x0000000c27057c10 */ /* 0x000fe200097fe4ff */
[----:B------:R0:W5:Y:S01]  /*11250*/  LDG.E.U8 R35, desc[UR32][R8.64] ;  /* 0x0000002008237981 */ /* 0x000162000c1e1100 */
[----:B------:R-:W-:-:S03]  /*11260*/  IADD3.X R39, PT, PT, R49, UR4, RZ, P0, !PT ;  /* 0x0000000431277c10 */ /* 0x000fc600087fe4ff */
[----:B------:R-:W5:Y:S01]  /*11270*/  LDL.64 R48, [R1+0x688] ;  /* 0x0006880001307983 */ /* 0x000f620000100a00 */
[----:B------:R-:W-:-:S03]  /*11280*/  IADD3.X R71, PT, PT, R43, UR4, RZ, P1, !PT ;  /* 0x000000042b477c10 */ /* 0x000fc60008ffe4ff */
[----:B------:R-:W5:Y:S01]  /*11290*/  LDL.64 R42, [R1+0x648] ;  /* 0x00064800012a7983 */ /* 0x000f620000100a00 */
[C---:B------:R-:W-:Y:S01]  /*112a0*/  IADD3 RZ, P0, PT, R46.reuse, UR28, RZ ;  /* 0x0000001c2eff7c10 */ /* 0x040fe2000ff1e0ff */
[----:B0-----:R-:W-:Y:S02]  /*112b0*/  VIADD R8, R46, UR28 ;  /* 0x0000001c2e087c36 */ /* 0x001fe40008000000 */
[----:B------:R-:W5:Y:S01]  /*112c0*/  LDG.E.U8 R36, desc[UR32][R36.64] ;  /* 0x0000002024247981 */ /* 0x000f62000c1e1100 */
[----:B------:R-:W-:-:S03]  /*112d0*/  IADD3.X R9, PT, PT, R47, UR4, RZ, P0, !PT ;  /* 0x000000042f097c10 */ /* 0x000fc600087fe4ff */
[----:B------:R-:W5:Y:S04]  /*112e0*/  LDL.64 R46, [R1+0x1d0] ;  /* 0x0001d000012e7983 */ /* 0x000f680000100a00 */
[----:B------:R-:W5:Y:S04]  /*112f0*/  LDG.E.U8 R69, desc[UR32][R8.64] ;  /* 0x0000002008457981 */ /* 0x000f68000c1e1100 */
[----:B------:R0:W5:Y:S01]  /*11300*/  LDG.E.U8 R37, desc[UR32][R4.64] ;  /* 0x0000002004257981 */ /* 0x000162000c1e1100 */
[----:B------:R-:W-:-:S03]  /*11310*/  VIADD R202, R52, UR28 ;  /* 0x0000001c34ca7c36 */ /* 0x000fc60008000000 */
[----:B------:R-:W5:Y:S01]  /*11320*/  LDG.E.U8 R38, desc[UR32][R38.64] ;  /* 0x0000002026267981 */ /* 0x000f62000c1e1100 */
[----:B------:R-:W-:-:S03]  /*11330*/  UIMAD UR11, UR63, 0xa, URZ ;  /* 0x0000000a3f0b78a4 */ /* 0x000fc6000f8e02ff */
[----:B------:R-:W5:Y:S01]  /*11340*/  LDG.E.U8 R70, desc[UR32][R70.64] ;  /* 0x0000002046467981 */ /* 0x000f62000c1e1100 */
[----:B0-----:R-:W-:-:S04]  /*11350*/  IADD3 R4, P0, PT, R44, UR28, RZ ;  /* 0x0000001c2c047c10 */ /* 0x001fc8000ff1e0ff */
[----:B------:R-:W-:Y:S02]  /*11360*/  IADD3.X R5, PT, PT, R45, UR12, RZ, P0, !PT ;  /* 0x0000000c2d057c10 */ /* 0x000fe400087fe4ff */
[----:B------:R-:W5:Y:S04]  /*11370*/  LDL.64 R44, [R1+0x118] ;  /* 0x00011800012c7983 */ /* 0x000f680000100a00 */
[----:B------:R0:W5:Y:S01]  /*11380*/  LDG.E.U8 R213, desc[UR32][R4.64] ;  /* 0x0000002004d57981 */ /* 0x000162000c1e1100 */
[----:B--2---:R-:W-:-:S04]  /*11390*/  IADD3 R214, P1, PT, R10, UR28, RZ ;  /* 0x0000001c0ad67c10 */ /* 0x004fc8000ff3e0ff */
[----:B------:R-:W-:Y:S02]  /*113a0*/  IADD3.X R215, PT, PT, R11, UR12, RZ, P1, !PT ;  /* 0x0000000c0bd77c10 */ /* 0x000fe40008ffe4ff */
[----:B------:R-:W-:Y:S02]  /*113b0*/  IADD3 R10, P1, PT, R56, UR28, RZ ;  /* 0x0000001c380a7c10 */ /* 0x000fe4000ff3e0ff */
[----:B---3--:R-:W-:Y:S01]  /*113c0*/  IADD3 R8, P0, PT, R12, UR28, RZ ;  /* 0x0000001c0c087c10 */ /* 0x008fe2000ff1e0ff */
[----:B------:R-:W2:Y:S01]  /*113d0*/  LDG.E.U8 R214, desc[UR32][R214.64] ;  /* 0x00000020d6d67981 */ /* 0x000ea2000c1e1100 */
[----:B------:R-:W-:Y:S02]  /*113e0*/  IADD3.X R11, PT, PT, R57, UR12, RZ, P1, !PT ;  /* 0x0000000c390b7c10 */ /* 0x000fe40008ffe4ff */
[----:B------:R-:W-:Y:S01]  /*113f0*/  IADD3.X R9, PT, PT, R13, UR12, RZ, P0, !PT ;  /* 0x0000000c0d097c10 */ /* 0x000fe200087fe4ff */
[----:B------:R-:W3:Y:S01]  /*11400*/  LDL.64 R56, [R1+0x800] ;  /* 0x0008000001387983 */ /* 0x000ee20000100a00 */
[----:B0-----:R-:W-:-:S02]  /*11410*/  IADD3 R4, P1, PT, R50, UR28, RZ ;  /* 0x0000001c32047c10 */ /* 0x001fc4000ff3e0ff */
[----:B----4-:R-:W-:Y:S01]  /*11420*/  IADD3 R12, P0, PT, R40, UR28, RZ ;  /* 0x0000001c280c7c10 */ /* 0x010fe2000ff1e0ff */
[----:B------:R5:W4:Y:S01]  /*11430*/  LDG.E.U8 R211, desc[UR32][R8.64] ;  /* 0x0000002008d37981 */ /* 0x000b22000c1e1100 */
[----:B------:R-:W-:Y:S02]  /*11440*/  IADD3.X R5, PT, PT, R51, UR12, RZ, P1, !PT ;  /* 0x0000000c33057c10 */ /* 0x000fe40008ffe4ff */
[----:B------:R-:W-:Y:S01]  /*11450*/  IADD3.X R13, PT, PT, R41, UR12, RZ, P0, !PT ;  /* 0x0000000c290d7c10 */ /* 0x000fe200087fe4ff */
[----:B------:R-:W2:Y:S04]  /*11460*/  LDL.64 R50, [R1+0x190] ;  /* 0x0001900001327983 */ /* 0x000ea80000100a00 */
[----:B------:R-:W3:Y:S01]  /*11470*/  LDL.64 R40, [R1+0x150] ;  /* 0x0001500001287983 */ /* 0x000ee20000100a00 */
[----:B-----5:R-:W-:-:S03]  /*11480*/  IADD3 R8, P2, PT, R48, UR28, RZ ;  /* 0x0000001c30087c10 */ /* 0x020fc6000ff5e0ff */
[----:B------:R0:W5:Y:S01]  /*11490*/  LDG.E.U8 R210, desc[UR32][R4.64] ;  /* 0x0000002004d27981 */ /* 0x000162000c1e1100 */
[----:B------:R-:W-:-:S03]  /*114a0*/  IADD3.X R9, PT, PT, R49, UR12, RZ, P2, !PT ;  /* 0x0000000c31097c10 */ /* 0x000fc600097fe4ff */
[----:B------:R-:W4:Y:S04]  /*114b0*/  LDL.64 R48, [R1+0x110] ;  /* 0x0001100001307983 */ /* 0x000f280000100a00 */
[----:B------:R-:W5:Y:S01]  /*114c0*/  LDG.E.U8 R209, desc[UR32][R12.64] ;  /* 0x000000200cd17981 */ /* 0x000f62000c1e1100 */
[----:B0-----:R-:W-:-:S03]  /*114d0*/  IADD3 R4, P0, PT, R42, UR28, RZ ;  /* 0x0000001c2a047c10 */ /* 0x001fc6000ff1e0ff */
[----:B------:R0:W5:Y:S01]  /*114e0*/  LDG.E.U8 R212, desc[UR32][R10.64] ;  /* 0x000000200ad47981 */ /* 0x000162000c1e1100 */
[----:B------:R-:W-:-:S03]  /*114f0*/  IADD3.X R5, PT, PT, R43, UR12, RZ, P0, !PT ;  /* 0x0000000c2b057c10 */ /* 0x000fc600087fe4ff */
[----:B------:R-:W5:Y:S04]  /*11500*/  LDL.64 R42, [R1+0x840] ;  /* 0x00084000012a7983 */ /* 0x000f680000100a00 */
[----:B------:R-:W5:Y:S01]  /*11510*/  LDL.64 R12, [R1+0x7c0] ;  /* 0x0007c000010c7983 */ /* 0x000f620000100a00 */
[----:B0-----:R-:W-:-:S03]  /*11520*/  IADD3 R10, P1, PT, R54, UR28, RZ ;  /* 0x0000001c360a7c10 */ /* 0x001fc6000ff3e0ff */
[----:B------:R0:W5:Y:S01]  /*11530*/  LDG.E.U8 R207, desc[UR32][R8.64] ;  /* 0x0000002008cf7981 */ /* 0x000162000c1e1100 */
[----:B------:R-:W-:Y:S02]  /*11540*/  IADD3.X R11, PT, PT, R55, UR12, RZ, P1, !PT ;  /* 0x0000000c370b7c10 */ /* 0x000fe40008ffe4ff */
[----:B------:R-:W-:Y:S01]  /*11550*/  IADD3 RZ, P1, PT, R46, UR28, RZ ;  /* 0x0000001c2eff7c10 */ /* 0x000fe2000ff3e0ff */
[----:B------:R1:W5:Y:S01]  /*11560*/  LDG.E.U8 R206, desc[UR32][R4.64] ;  /* 0x0000002004ce7981 */ /* 0x000362000c1e1100 */
[----:B------:R-:W-:Y:S02]  /*11570*/  IADD3 RZ, P2, PT, R44, UR28, RZ ;  /* 0x0000001c2cff7c10 */ /* 0x000fe4000ff5e0ff */
[----:B------:R-:W-:Y:S01]  /*11580*/  IADD3 RZ, P0, PT, R52, UR28, RZ ;  /* 0x0000001c34ff7c10 */ /* 0x000fe2000ff1e0ff */
[----:B------:R-:W5:Y:S01]  /*11590*/  LDL.64 R54, [R1+0x740] ;  /* 0x0007400001367983 */ /* 0x000f620000100a00 */
[----:B0-----:R-:W-:Y:S01]  /*115a0*/  VIADD R8, R46, UR28 ;  /* 0x0000001c2e087c36 */ /* 0x001fe20008000000 */
[----:B------:R-:W-:-:S02]  /*115b0*/  IADD3.X R9, PT, PT, R47, UR4, RZ, P1, !PT ;  /* 0x000000042f097c10 */ /* 0x000fc40008ffe4ff */
[----:B------:R-:W5:Y:S01]  /*115c0*/  LDL.64 R46, [R1+0x780] ;  /* 0x00078000012e7983 */ /* 0x000f620000100a00 */
[----:B-1----:R-:W-:Y:S01]  /*115d0*/  VIADD R4, R44, UR28 ;  /* 0x0000001c2c047c36 */ /* 0x002fe20008000000 */
[----:B------:R-:W-:Y:S02]  /*115e0*/  IADD3.X R5, PT, PT, R45, UR4, RZ, P2, !PT ;  /* 0x000000042d057c10 */ /* 0x000fe400097fe4ff */
[----:B------:R-:W5:Y:S04]  /*115f0*/  LDG.E.U8 R201, desc[UR32][R8.64] ;  /* 0x0000002008c97981 */ /* 0x000f68000c1e1100 */
[----:B------:R-:W5:Y:S01]  /*11600*/  LDL.64 R44, [R1+0x700] ;  /* 0x00070000012c7983 */ /* 0x000f620000100a00 */
[----:B------:R-:W-:-:S03]  /*11610*/  IADD3.X R203, PT, PT, R53, UR4, RZ, P0, !PT ;  /* 0x0000000435cb7c10 */ /* 0x000fc600087fe4ff */
[----:B------:R0:W5:Y:S04]  /*11620*/  LDG.E.U8 R205, desc[UR32][R4.64] ;  /* 0x0000002004cd7981 */ /* 0x000168000c1e1100 */
[----:B------:R-:W5:Y:S04]  /*11630*/  LDL.64 R52, [R1+0x6c0] ;  /* 0x0006c00001347983 */ /* 0x000f680000100a00 */
[----:B------:R5:W5:Y:S04]  /*11640*/  LDG.E.U8 R208, desc[UR32][R10.64] ;  /* 0x000000200ad07981 */ /* 0x000b68000c1e1100 */
[----:B------:R-:W5:Y:S01]  /*11650*/  LDG.E.U8 R202, desc[UR32][R202.64] ;  /* 0x00000020caca7981 */ /* 0x000f62000c1e1100 */
[----:B--2---:R-:W-:-:S02]  /*11660*/  IADD3 RZ, P0, PT, R50, UR28, RZ ;  /* 0x0000001c32ff7c10 */ /* 0x004fc4000ff1e0ff */
[----:B---3--:R-:W-:Y:S01]  /*11670*/  IADD3 RZ, P1, PT, R40, UR28, RZ ;  /* 0x0000001c28ff7c10 */ /* 0x008fe2000ff3e0ff */
[----:B0-----:R-:W-:Y:S01]  /*11680*/  VIADD R4, R50, UR28 ;  /* 0x0000001c32047c36 */ /* 0x001fe20008000000 */
[----:B------:R-:W-:Y:S01]  /*11690*/  IADD3.X R5, PT, PT, R51, UR4, RZ, P0, !PT ;  /* 0x0000000433057c10 */ /* 0x000fe200087fe4ff */
[----:B------:R-:W-:Y:S01]  /*116a0*/  VIADD R8, R40, UR28 ;  /* 0x0000001c28087c36 */ /* 0x000fe20008000000 */
[----:B------:R-:W-:Y:S01]  /*116b0*/  IADD3.X R9, PT, PT, R41, UR4, RZ, P1, !PT ;  /* 0x0000000429097c10 */ /* 0x000fe20008ffe4ff */
[----:B------:R-:W2:Y:S01]  /*116c0*/  LDL.64 R50, [R1+0x640] ;  /* 0x0006400001327983 */ /* 0x000ea20000100a00 */
[----:B----4-:R-:W-:-:S03]  /*116d0*/  IADD3 RZ, P0, PT, R48, UR28, RZ ;  /* 0x0000001c30ff7c10 */ /* 0x010fc6000ff1e0ff */
[----:B------:R-:W3:Y:S04]  /*116e0*/  LDL.64 R40, [R1+0x680] ;  /* 0x0006800001287983 */ /* 0x000ee80000100a00 */
[----:B------:R0:W4:Y:S04]  /*116f0*/  LDG.E.U8 R200, desc[UR32][R4.64] ;  /* 0x0000002004c87981 */ /* 0x000128000c1e1100 */
[----:B------:R1:W4:Y:S01]  /*11700*/  LDG.E.U8 R199, desc[UR32][R8.64] ;  /* 0x0000002008c77981 */ /* 0x000322000c1e1100 */
[----:B-----5:R-:W-:Y:S01]  /*11710*/  IADD3 R10, P1, PT, R42, UR28, RZ ;  /* 0x0000001c2a0a7c10 */ /* 0x020fe2000ff3e0ff */
[----:B0-----:R-:W-:Y:S01]  /*11720*/  VIADD R4, R48, UR28 ;  /* 0x0000001c30047c36 */ /* 0x001fe20008000000 */
[----:B------:R-:W-:-:S02]  /*11730*/  IADD3.X R5, PT, PT, R49, UR5, RZ, P0, !PT ;  /* 0x0000000531057c10 */ /* 0x000fc400087fe4ff */
[----:B------:R-:W-:Y:S01]  /*11740*/  IADD3.X R11, PT, PT, R43, UR12, RZ, P1, !PT ;  /* 0x0000000c2b0b7c10 */ /* 0x000fe20008ffe4ff */
[----:B------:R-:W5:Y:S04]  /*11750*/  LDL.64 R48, [R1+0x208] ;  /* 0x0002080001307983 */ /* 0x000f680000100a00 */
[----:B------:R0:W4:Y:S04]  /*11760*/  LDG.E.U8 R198, desc[UR32][R4.64] ;  /* 0x0000002004c67981 */ /* 0x000128000c1e1100 */
[----:B------:R-:W4:Y:S01]  /*11770*/  LDL.64 R42, [R1+0x1c8] ;  /* 0x0001c800012a7983 */ /* 0x000f220000100a00 */
[----:B-1----:R-:W-:-:S03]  /*11780*/  IADD3 R8, P0, PT, R56, UR28, RZ ;  /* 0x0000001c38087c10 */ /* 0x002fc6000ff1e0ff */
[----:B------:R1:W4:Y:S01]  /*11790*/  LDG.E.U8 R197, desc[UR32][R10.64] ;  /* 0x000000200ac57981 */ /* 0x000322000c1e1100 */
[----:B0-----:R-:W-:-:S04]  /*117a0*/  IADD3 R4, P1, PT, R12, UR28, RZ ;  /* 0x0000001c0c047c10 */ /* 0x001fc8000ff3e0ff */
[----:B------:R-:W-:Y:S02]  /*117b0*/  IADD3.X R5, PT, PT, R13, UR12, RZ, P1, !PT ;  /* 0x0000000c0d057c10 */ /* 0x000fe40008ffe4ff */
[----:B------:R-:W4:Y:S01]  /*117c0*/  LDL.64 R12, [R1+0x188] ;  /* 0x00018800010c7983 */ /* 0x000f220000100a00 */
[----:B------:R-:W-:Y:S02]  /*117d0*/  IADD3.X R9, PT, PT, R57, UR12, RZ, P0, !PT ;  /* 0x0000000c39097c10 */ /* 0x000fe400087fe4ff */
[----:B-1----:R-:W-:Y:S01]  /*117e0*/  IADD3 R10, P0, PT, R46, UR28, RZ ;  /* 0x0000001c2e0a7c10 */ /* 0x002fe2000ff1e0ff */
[----:B------:R0:W4:Y:S03]  /*117f0*/  LDG.E.U8 R195, desc[UR32][R4.64] ;  /* 0x0000002004c37981 */ /* 0x000126000c1e1100 */
[----:B------:R-:W-:Y:S01]  /*11800*/  IADD3.X R11, PT, PT, R47, UR12, RZ, P0, !PT ;  /* 0x0000000c2f0b7c10 */ /* 0x000fe200087fe4ff */
[----:B------:R1:W4:Y:S04]  /*11810*/  LDG.E.U8 R196, desc[UR32][R8.64] ;  /* 0x0000002008c47981 */ /* 0x000328000c1e1100 */
[----:B------:R-:W4:Y:S01]  /*11820*/  LDL.64 R46, [R1+0x148] ;  /* 0x00014800012e7983 */ /* 0x000f220000100a00 */
[----:B0-----:R-:W-:-:S03]  /*11830*/  IADD3 R4, P0, PT, R44, UR28, RZ ;  /* 0x0000001c2c047c10 */ /* 0x001fc6000ff1e0ff */
[----:B------:R0:W4:Y:S01]  /*11840*/  LDG.E.U8 R194, desc[UR32][R10.64] ;  /* 0x000000200ac27981 */ /* 0x000122000c1e1100 */
[----:B------:R-:W-:-:S03]  /*11850*/  IADD3.X R5, PT, PT, R45, UR12, RZ, P0, !PT ;  /* 0x0000000c2d057c10 */ /* 0x000fc600087fe4ff */
[----:B------:R-:W4:Y:S01]  /*11860*/  LDL.64 R44, [R1+0x878] ;  /* 0x00087800012c7983 */ /* 0x000f220000100a00 */
[----:B-1----:R-:W-:-:S03]  /*11870*/  IADD3 R8, P1, PT, R54, UR28, RZ ;  /* 0x0000001c36087c10 */ /* 0x002fc6000ff3e0ff */
[----:B------:R-:W4:Y:S01]  /*11880*/  LDL.64 R56, [R1+0x838] ;  /* 0x0008380001387983 */ /* 0x000f220000100a00 */
[----:B------:R-:W-:Y:S02]  /*11890*/  IADD3.X R9, PT, PT, R55, UR12, RZ, P1, !PT ;  /* 0x0000000c37097c10 */ /* 0x000fe40008ffe4ff */
[----:B0-----:R-:W-:Y:S01]  /*118a0*/  IADD3 R10, P1, PT, R52, UR28, RZ ;  /* 0x0000001c340a7c10 */ /* 0x001fe2000ff3e0ff */
[----:B------:R-:W4:Y:S04]  /*118b0*/  LDG.E.U8 R192, desc[UR32][R4.64] ;  /* 0x0000002004c07981 */ /* 0x000f28000c1e1100 */
[----:B------:R3:W4:Y:S01]  /*118c0*/  LDG.E.U8 R193, desc[UR32][R8.64] ;  /* 0x0000002008c17981 */ /* 0x000722000c1e1100 */
[----:B------:R-:W-:-:S03]  /*118d0*/  IADD3.X R11, PT, PT, R53, UR12, RZ, P1, !PT ;  /* 0x0000000c350b7c10 */ /* 0x000fc60008ffe4ff */
[----:B------:R-:W4:Y:S04]  /*118e0*/  LDL.64 R52, [R1+0x7b8] ;  /* 0x0007b80001347983 */ /* 0x000f280000100a00 */
[----:B------:R4:W4:Y:S04]  /*118f0*/  LDG.E.U8 R191, desc[UR32][R10.64] ;  /* 0x000000200abf7981 */ /* 0x000928000c1e1100 */
[----:B------:R-:W4:Y:S01]  /*11900*/  LDL.64 R54, [R1+0x200] ;  /* 0x0002000001367983 */ /* 0x000f220000100a00 */
[----:B---3--:R-:W-:Y:S02]  /*11910*/  IADD3 R8, P0, PT, R40, UR28, RZ ;  /* 0x0000001c28087c10 */ /* 0x008fe4000ff1e0ff */
[----:B--2---:R-:W-:-:S02]  /*11920*/  IADD3 R4, P1, PT, R50, UR28, RZ ;  /* 0x0000001c32047c10 */ /* 0x004fc4000ff3e0ff */
[----:B------:R-:W-:Y:S02]  /*11930*/  IADD3.X R9, PT, PT, R41, UR12, RZ, P0, !PT ;  /* 0x0000000c29097c10 */ /* 0x000fe400087fe4ff */
[----:B------:R-:W2:Y:S01]  /*11940*/  LDL.64 R40, [R1+0x7f8] ;  /* 0x0007f80001287983 */ /* 0x000ea20000100a00 */
[----:B------:R-:W-:-:S03]  /*11950*/  IADD3.X R5, PT, PT, R51, UR12, RZ, P1, !PT ;  /* 0x0000000c33057c10 */ /* 0x000fc60008ffe4ff */
[----:B------:R-:W3:Y:S04]  /*11960*/  LDL.64 R50, [R1+0x778] ;  /* 0x0007780001327983 */ /* 0x000ee80000100a00 */
[----:B------:R0:W3:Y:S01]  /*11970*/  LDG.E.U8 R189, desc[UR32][R4.64] ;  /* 0x0000002004bd7981 */ /* 0x0000e2000c1e1100 */
[C---:B-----5:R-:W-:Y:S01]  /*11980*/  IADD3 RZ, P0, PT, R48.reuse, UR28, RZ ;  /* 0x0000001c30ff7c10 */ /* 0x060fe2000ff1e0ff */
[----:B------:R-:W-:Y:S02]  /*11990*/  VIADD R186, R48, UR28 ;  /* 0x0000001c30ba7c36 */ /* 0x000fe40008000000 */
[----:B------:R1:W5:Y:S01]  /*119a0*/  LDG.E.U8 R190, desc[UR32][R8.64] ;  /* 0x0000002008be7981 */ /* 0x000362000c1e1100 */
[----:B------:R-:W-:-:S03]  /*119b0*/  IADD3.X R187, PT, PT, R49, UR4, RZ, P0, !PT ;  /* 0x0000000431bb7c10 */ /* 0x000fc600087fe4ff */
[----:B------:R-:W5:Y:S01]  /*119c0*/  LDL.64 R48, [R1+0x738] ;  /* 0x0007380001307983 */ /* 0x000f620000100a00 */
[C---:B----4-:R-:W-:Y:S01]  /*119d0*/  VIADD R10, R12.reuse, UR28 ;  /* 0x0000001c0c0a7c36 */ /* 0x050fe20008000000 */
[----:B------:R-:W-:Y:S02]  /*119e0*/  IADD3 RZ, P0, PT, R12, UR28, RZ ;  /* 0x0000001c0cff7c10 */ /* 0x000fe4000ff1e0ff */
[C---:B------:R-:W-:Y:S01]  /*119f0*/  IADD3 RZ, P1, PT, R42.reuse, UR28, RZ ;  /* 0x0000001c2aff7c10 */ /* 0x040fe2000ff3e0ff */
[----:B0-----:R-:W-:Y:S01]  /*11a00*/  VIADD R4, R42, UR28 ;  /* 0x0000001c2a047c36 */ /* 0x001fe20008000000 */
[----:B------:R-:W-:Y:S01]  /*11a10*/  IADD3.X R11, PT, PT, R13, UR4, RZ, P0, !PT ;  /* 0x000000040d0b7c10 */ /* 0x000fe200087fe4ff */
[----:B------:R-:W-:Y:S01]  /*11a20*/  USHF.L.U32 UR5, UR63, 0x3, URZ ;  /* 0x000000033f057899 */ /* 0x000fe200080006ff */
[----:B------:R-:W4:Y:S01]  /*11a30*/  LDL.64 R12, [R1+0x6b8] ;  /* 0x0006b800010c7983 */ /* 0x000f220000100a00 */
[----:B------:R-:W-:-:S03]  /*11a40*/  IADD3.X R5, PT, PT, R43, UR4, RZ, P1, !PT ;  /* 0x000000042b057c10 */ /* 0x000fc60008ffe4ff */
[----:B------:R-:W4:Y:S04]  /*11a50*/  LDL.64 R42, [R1+0x6f8] ;  /* 0x0006f800012a7983 */ /* 0x000f280000100a00 */
[----:B------:R0:W4:Y:S01]  /*11a60*/  LDG.E.U8 R185, desc[UR32][R4.64] ;  /* 0x0000002004b97981 */ /* 0x000122000c1e1100 */
[----:B-1----:R-:W-:-:S03]  /*11a70*/  VIADD R8, R46, UR28 ;  /* 0x0000001c2e087c36 */ /* 0x002fc60008000000 */
[----:B------:R1:W4:Y:S04]  /*11a80*/  LDG.E.U8 R184, desc[UR32][R10.64] ;  /* 0x000000200ab87981 */ /* 0x000328000c1e1100 */
[----:B------:R-:W4:Y:S01]  /*11a90*/  LDG.E.U8 R186, desc[UR32][R186.64] ;  /* 0x00000020baba7981 */ /* 0x000f22000c1e1100 */
[----:B0-----:R-:W-:-:S04]  /*11aa0*/  IADD3 R4, P0, PT, R44, UR28, RZ ;  /* 0x0000001c2c047c10 */ /* 0x001fc8000ff1e0ff */
[----:B------:R-:W-:Y:S02]  /*11ab0*/  IADD3.X R5, PT, PT, R45, UR12, RZ, P0, !PT ;  /* 0x0000000c2d057c10 */ /* 0x000fe400087fe4ff */
[----:B------:R-:W4:Y:S01]  /*11ac0*/  LDL.64 R44, [R1+0x638] ;  /* 0x00063800012c7983 */ /* 0x000f220000100a00 */
[----:B------:R-:W-:-:S03]  /*11ad0*/  IADD3 RZ, P1, PT, R46, UR28, RZ ;  /* 0x0000001c2eff7c10 */ /* 0x000fc6000ff3e0ff */
[----:B------:R0:W4:Y:S01]  /*11ae0*/  LDG.E.U8 R182, desc[UR32][R4.64] ;  /* 0x0000002004b67981 */ /* 0x000122000c1e1100 */
[----:B------:R-:W-:Y:S02]  /*11af0*/  IADD3.X R9, PT, PT, R47, UR4, RZ, P1, !PT ;  /* 0x000000042f097c10 */ /* 0x000fe40008ffe4ff */
[----:B-1----:R-:W-:Y:S01]  /*11b00*/  IADD3 R10, P1, PT, R56, UR28, RZ ;  /* 0x0000001c380a7c10 */ /* 0x002fe2000ff3e0ff */
[----:B------:R-:W4:Y:S03]  /*11b10*/  LDL.64 R46, [R1+0x678] ;  /* 0x00067800012e7983 */ /* 0x000f260000100a00 */
[----:B------:R-:W-:Y:S01]  /*11b20*/  IADD3.X R11, PT, PT, R57, UR12, RZ, P1, !PT ;  /* 0x0000000c390b7c10 */ /* 0x000fe20008ffe4ff */
[----:B------:R2:W4:Y:S01]  /*11b30*/  LDG.E.U8 R183, desc[UR32][R8.64] ;  /* 0x0000002008b77981 */ /* 0x000522000c1e1100 */
[----:B0-----:R-:W-:-:S03]  /*11b40*/  IADD3 R4, P1, PT, R52, UR28, RZ ;  /* 0x0000001c34047c10 */ /* 0x001fc6000ff3e0ff */
[----:B------:R3:W4:Y:S01]  /*11b50*/  LDG.E.U8 R181, desc[UR32][R10.64] ;  /* 0x000000200ab57981 */ /* 0x000722000c1e1100 */
[----:B------:R-:W-:-:S03]  /*11b60*/  IADD3.X R5, PT, PT, R53, UR12, RZ, P1, !PT ;  /* 0x0000000c35057c10 */ /* 0x000fc60008ffe4ff */
[----:B------:R-:W4:Y:S04]  /*11b70*/  LDL.64 R52, [R1+0x180] ;  /* 0x0001800001347983 */ /* 0x000f280000100a00 */
[----:B------:R-:W4:Y:S01]  /*11b80*/  LDG.E.U8 R179, desc[UR32][R4.64] ;  /* 0x0000002004b37981 */ /* 0x000f22000c1e1100 */
[----:B------:R-:W-:-:S03]  /*11b90*/  VIADD R170, R54, UR28 ;  /* 0x0000001c36aa7c36 */ /* 0x000fc60008000000 */
[----:B------:R-:W4:Y:S01]  /*11ba0*/  LDL.64 R56, [R1+0x1f8] ;  /* 0x0001f80001387983 */ /* 0x000f220000100a00 */
[----:B--2---:R-:W-:-:S04]  /*11bb0*/  IADD3 R8, P0, PT, R40, UR28, RZ ;  /* 0x0000001c28087c10 */ /* 0x004fc8000ff1e0ff */
[----:B------:R-:W-:Y:S02]  /*11bc0*/  IADD3.X R9, PT, PT, R41, UR12, RZ, P0, !PT ;  /* 0x0000000c29097c10 */ /* 0x000fe400087fe4ff */
[----:B------:R-:W2:Y:S01]  /*11bd0*/  LDL.64 R40, [R1+0x1c0] ;  /* 0x0001c00001287983 */ /* 0x000ea20000100a00 */
[----:B---3--:R-:W-:-:S03]  /*11be0*/  IADD3 R10, P0, PT, R50, UR28, RZ ;  /* 0x0000001c320a7c10 */ /* 0x008fc6000ff1e0ff */
[----:B------:R5:W3:Y:S01]  /*11bf0*/  LDG.E.U8 R180, desc[UR32][R8.64] ;  /* 0x0000002008b47981 */ /* 0x000ae2000c1e1100 */
[----:B------:R-:W-:-:S03]  /*11c00*/  IADD3.X R11, PT, PT, R51, UR12, RZ, P0, !PT ;  /* 0x0000000c330b7c10 */ /* 0x000fc600087fe4ff */
[----:B------:R-:W3:Y:S04]  /*11c10*/  LDL.64 R50, [R1+0x140] ;  /* 0x0001400001327983 */ /* 0x000ee80000100a00 */
[----:B------:R4:W3:Y:S01]  /*11c20*/  LDG.E.U8 R178, desc[UR32][R10.64] ;  /* 0x000000200ab27981 */ /* 0x0008e2000c1e1100 */
[----:B-----5:R-:W-:-:S04]  /*11c30*/  IADD3 R8, P1, PT, R48, UR28, RZ ;  /* 0x0000001c30087c10 */ /* 0x020fc8000ff3e0ff */
[----:B------:R-:W-:Y:S02]  /*11c40*/  IADD3.X R9, PT, PT, R49, UR12, RZ, P1, !PT ;  /* 0x0000000c31097c10 */ /* 0x000fe40008ffe4ff */
[----:B------:R-:W5:Y:S04]  /*11c50*/  LDL.64 R48, [R1+0x870] ;  /* 0x0008700001307983 */ /* 0x000f680000100a00 */
[----:B------:R-:W5:Y:S01]  /*11c60*/  LDG.E.U8 R177, desc[UR32][R8.64] ;  /* 0x0000002008b17981 */ /* 0x000f62000c1e1100 */
[----:B----4-:R-:W-:-:S04]  /*11c70*/  IADD3 R10, P1, PT, R12, UR28, RZ ;  /* 0x0000001c0c0a7c10 */ /* 0x010fc8000ff3e0ff */
[----:B------:R-:W-:Y:S02]  /*11c80*/  IADD3.X R11, PT, PT, R13, UR12, RZ, P1, !PT ;  /* 0x0000000c0d0b7c10 */ /* 0x000fe40008ffe4ff */
[----:B------:R-:W4:Y:S01]  /*11c90*/  LDL.64 R12, [R1+0x7f0] ;  /* 0x0007f000010c7983 */ /* 0x000f220000100a00 */
[----:B------:R-:W-:-:S03]  /*11ca0*/  IADD3 R4, P0, PT, R42, UR28, RZ ;  /* 0x0000001c2a047c10 */ /* 0x000fc6000ff1e0ff */
[----:B------:R-:W4:Y:S01]  /*11cb0*/  LDG.E.U8 R175, desc[UR32][R10.64] ;  /* 0x000000200aaf7981 */ /* 0x000f22000c1e1100 */
[----:B------:R-:W-:-:S03]  /*11cc0*/  IADD3.X R5, PT, PT, R43, UR12, RZ, P0, !PT ;  /* 0x0000000c2b057c10 */ /* 0x000fc600087fe4ff */
[----:B------:R-:W4:Y:S04]  /*11cd0*/  LDL.64 R42, [R1+0x830] ;  /* 0x00083000012a7983 */ /* 0x000f280000100a00 */
[----:B------:R0:W4:Y:S02]  /*11ce0*/  LDG.E.U8 R176, desc[UR32][R4.64] ;  /* 0x0000002004b07981 */ /* 0x000124000c1e1100 */
[----:B0-----:R-:W-:-:S04]  /*11cf0*/  IADD3 R4, P1, PT, R44, UR28, RZ ;  /* 0x0000001c2c047c10 */ /* 0x001fc8000ff3e0ff */
[----:B------:R-:W-:Y:S02]  /*11d00*/  IADD3.X R5, PT, PT, R45, UR12, RZ, P1, !PT ;  /* 0x0000000c2d057c10 */ /* 0x000fe40008ffe4ff */
[----:B------:R-:W4:Y:S01]  /*11d10*/  LDL.64 R44, [R1+0x770] ;  /* 0x00077000012c7983 */ /* 0x000f220000100a00 */
[----:B------:R-:W-:-:S03]  /*11d20*/  IADD3 R8, P0, PT, R46, UR28, RZ ;  /* 0x0000001c2e087c10 */ /* 0x000fc6000ff1e0ff */
[----:B------:R-:W4:Y:S01]  /*11d30*/  LDG.E.U8 R173, desc[UR32][R4.64] ;  /* 0x0000002004ad7981 */ /* 0x000f22000c1e1100 */
[----:B------:R-:W-:-:S03]  /*11d40*/  IADD3.X R9, PT, PT, R47, UR12, RZ, P0, !PT ;  /* 0x0000000c2f097c10 */ /* 0x000fc600087fe4ff */
[----:B------:R-:W4:Y:S01]  /*11d50*/  LDL.64 R46, [R1+0x7b0] ;  /* 0x0007b000012e7983 */ /* 0x000f220000100a00 */
[----:B------:R-:W-:-:S03]  /*11d60*/  IADD3 RZ, P0, PT, R54, UR28, RZ ;  /* 0x0000001c36ff7c10 */ /* 0x000fc6000ff1e0ff */
[----:B------:R0:W4:Y:S01]  /*11d70*/  LDG.E.U8 R174, desc[UR32][R8.64] ;  /* 0x0000002008ae7981 */ /* 0x000122000c1e1100 */
[----:B------:R-:W-:Y:S02]  /*11d80*/  IADD3.X R171, PT, PT, R55, UR4, RZ, P0, !PT ;  /* 0x0000000437ab7c10 */ /* 0x000fe400087fe4ff */
[----:B------:R-:W-:Y:S01]  /*11d90*/  IADD3 RZ, P0, PT, R52, UR28, RZ ;  /* 0x0000001c34ff7c10 */ /* 0x000fe2000ff1e0ff */
[----:B------:R-:W4:Y:S01]  /*11da0*/  LDL.64 R54, [R1+0x890] ;  /* 0x0008900001367983 */ /* 0x000f220000100a00 */
[----:B------:R-:W-:-:S03]  /*11db0*/  VIADD R154, R56, UR28 ;  /* 0x0000001c389a7c36 */ /* 0x000fc60008000000 */
[----:B------:R-:W4:Y:S01]  /*11dc0*/  LDG.E.U8 R170, desc[UR32][R170.64] ;  /* 0x00000020aaaa7981 */ /* 0x000f22000c1e1100 */
[----:B0-----:R-:W-:Y:S01]  /*11dd0*/  IADD3.X R9, PT, PT, R53, UR4, RZ, P0, !PT ;  /* 0x0000000435097c10 */ /* 0x001fe200087fe4ff */
[----:B------:R-:W-:Y:S02]  /*11de0*/  VIADD R8, R52, UR28 ;  /* 0x0000001c34087c36 */ /* 0x000fe40008000000 */
[----:B------:R-:W4:Y:S04]  /*11df0*/  LDL.64 R52, [R1+0x630] ;  /* 0x0006300001347983 */ /* 0x000f280000100a00 */
[----:B------:R-:W4:Y:S01]  /*11e00*/  LDG.E.U8 R168, desc[UR32][R8.64] ;  /* 0x0000002008a87981 */ /* 0x000f22000c1e1100 */
[C---:B--2---:R-:W-:Y:S01]  /*11e10*/  IADD3 RZ, P1, PT, R40.reuse, UR28, RZ ;  /* 0x0000001c28ff7c10 */ /* 0x044fe2000ff3e0ff */
[----:B------:R-:W-:-:S03]  /*11e20*/  VIADD R4, R40, UR28 ;  /* 0x0000001c28047c36 */ /* 0x000fc60008000000 */
[----:B------:R-:W-:Y:S02]  /*11e30*/  IADD3.X R5, PT, PT, R41, UR4, RZ, P1, !PT ;  /* 0x0000000429057c10 */ /* 0x000fe40008ffe4ff */
[----:B------:R-:W2:Y:S01]  /*11e40*/  LDL.64 R40, [R1+0x8d8] ;  /* 0x0008d80001287983 */ /* 0x000ea20000100a00 */
[----:B---3--:R-:W-:-:S03]  /*11e50*/  IADD3 RZ, P1, PT, R50, UR28, RZ ;  /* 0x0000001c32ff7c10 */ /* 0x008fc6000ff3e0ff */
[----:B------:R0:W3:Y:S02]  /*11e60*/  LDG.E.U8 R169, desc[UR32][R4.64] ;  /* 0x0000002004a97981 */ /* 0x0000e4000c1e1100 */
[----:B0-----:R-:W-:Y:S01]  /*11e70*/  VIADD R4, R50, UR28 ;  /* 0x0000001c32047c36 */ /* 0x001fe20008000000 */
[----:B------:R-:W-:Y:S02]  /*11e80*/  IADD3.X R5, PT, PT, R51, UR4, RZ, P1, !PT ;  /* 0x0000000433057c10 */ /* 0x000fe40008ffe4ff */
[----:B-----5:R-:W-:Y:S01]  /*11e90*/  IADD3 R10, P0, PT, R48, UR28, RZ ;  /* 0x0000001c300a7c10 */ /* 0x020fe2000ff1e0ff */
[----:B------:R-:W5:Y:S03]  /*11ea0*/  LDL.64 R50, [R1+0x8d0] ;  /* 0x0008d00001327983 */ /* 0x000f660000100a00 */
[----:B------:R-:W-:Y:S01]  /*11eb0*/  IADD3.X R11, PT, PT, R49, UR12, RZ, P0, !PT ;  /* 0x0000000c310b7c10 */ /* 0x000fe200087fe4ff */
[----:B------:R4:W3:Y:S04]  /*11ec0*/  LDG.E.U8 R167, desc[UR32][R4.64] ;  /* 0x0000002004a77981 */ /* 0x0008e8000c1e1100 */
[----:B------:R-:W3:Y:S04]  /*11ed0*/  LDL.64 R48, [R1+0x6f0] ;  /* 0x0006f00001307983 */ /* 0x000ee80000100a00 */
[----:B------:R-:W3:Y:S01]  /*11ee0*/  LDG.E.U8 R166, desc[UR32][R10.64] ;  /* 0x000000200aa67981 */ /* 0x000ee2000c1e1100 */
[----:B----4-:R-:W-:-:S04]  /*11ef0*/  IADD3 R4, P0, PT, R12, UR28, RZ ;  /* 0x0000001c0c047c10 */ /* 0x010fc8000ff1e0ff */
[----:B------:R-:W-:Y:S02]  /*11f00*/  IADD3.X R5, PT, PT, R13, UR12, RZ, P0, !PT ;  /* 0x0000000c0d057c10 */ /* 0x000fe400087fe4ff */
[----:B------:R-:W4:Y:S01]  /*11f10*/  LDL.64 R12, [R1+0x910] ;  /* 0x00091000010c7983 */ /* 0x000f220000100a00 */
[----:B------:R-:W-:-:S03]  /*11f20*/  IADD3 R8, P1, PT, R42, UR28, RZ ;  /* 0x0000001c2a087c10 */ /* 0x000fc6000ff3e0ff */
[----:B------:R-:W3:Y:S01]  /*11f30*/  LDG.E.U8 R164, desc[UR32][R4.64] ;  /* 0x0000002004a47981 */ /* 0x000ee2000c1e1100 */
[----:B------:R-:W-:-:S03]  /*11f40*/  IADD3.X R9, PT, PT, R43, UR12, RZ, P1, !PT ;  /* 0x0000000c2b097c10 */ /* 0x000fc60008ffe4ff */
[----:B------:R-:W3:Y:S04]  /*11f50*/  LDL.64 R42, [R1+0x898] ;  /* 0x00089800012a7983 */ /* 0x000ee80000100a00 */
[----:B------:R0:W5:Y:S02]  /*11f60*/  LDG.E.U8 R165, desc[UR32][R8.64] ;  /* 0x0000002008a57981 */ /* 0x000164000c1e1100 */
[----:B0-----:R-:W-:-:S04]  /*11f70*/  IADD3 R8, P1, PT, R44, UR28, RZ ;  /* 0x0000001c2c087c10 */ /* 0x001fc8000ff3e0ff */
[----:B------:R-:W-:Y:S02]  /*11f80*/  IADD3.X R9, PT, PT, R45, UR12, RZ, P1, !PT ;  /* 0x0000000c2d097c10 */ /* 0x000fe40008ffe4ff */
[----:B------:R-:W5:Y:S01]  /*11f90*/  LDL.64 R44, [R1+0x670] ;  /* 0x00067000012c7983 */ /* 0x000f620000100a00 */
[----:B------:R-:W-:Y:S01]  /*11fa0*/  VIADD R4, R136, UR5 ;  /* 0x0000000588047c36 */ /* 0x000fe20008000000 */
[----:B------:R-:W-:Y:S02]  /*11fb0*/  IADD3 R10, P0, PT, R46, UR28, RZ ;  /* 0x0000001c2e0a7c10 */ /* 0x000fe4000ff1e0ff */
[----:B------:R-:W5:Y:S02]  /*11fc0*/  LDG.E.U8 R162, desc[UR32][R8.64] ;  /* 0x0000002008a27981 */ /* 0x000f64000c1e1100 */
[----:B------:R-:W-:Y:S02]  /*11fd0*/  IADD3.X R11, PT, PT, R47, UR12, RZ, P0, !PT ;  /* 0x0000000c2f0b7c10 */ /* 0x000fe400087fe4ff */
[C---:B------:R-:W-:Y:S01]  /*11fe0*/  IADD3 RZ, P0, PT, R4.reuse, UR28, RZ ;  /* 0x0000001c04ff7c10 */ /* 0x040fe2000ff1e0ff */
[----:B------:R-:W-:Y:S01]  /*11ff0*/  VIADD R4, R4, UR28 ;  /* 0x0000001c04047c36 */ /* 0x000fe20008000000 */
[----:B------:R-:W5:Y:S01]  /*12000*/  LDL.64 R46, [R1+0x6b0] ;  /* 0x0006b000012e7983 */ /* 0x000f620000100a00 */
[----:B------:R-:W-:-:S03]  /*12010*/  USHF.L.U32 UR5, UR60, 0x4, URZ ;  /* 0x000000043c057899 */ /* 0x000fc600080006ff */
[----:B------:R0:W5:Y:S02]  /*12020*/  LDG.E.U8 R163, desc[UR32][R10.64] ;  /* 0x000000200aa37981 */ /* 0x000164000c1e1100 */
[----:B0-----:R-:W-:Y:S01]  /*12030*/  VIADD R10, R136, UR10 ;  /* 0x0000000a880a7c36 */ /* 0x001fe20008000000 */
[----:B--2---:R-:W-:-:S05]  /*12040*/  IADD3.X R5, PT, PT, R41, UR4, RZ, P0, !PT ;  /* 0x0000000429057c10 */ /* 0x004fca00087fe4ff */
[----:B------:R0:W2:Y:S02]  /*12050*/  LDG.E.U8 R39, desc[UR32][R4.64] ;  /* 0x0000002004277981 */ /* 0x0000a4000c1e1100 */
[----:B0-----:R-:W-:-:S05]  /*12060*/  VIADD R4, R136, UR58 ;  /* 0x0000003a88047c36 */ /* 0x001fca0008000000 */
[----:B------:R-:W-:-:S04]  /*12070*/  IADD3 RZ, P0, PT, R4, UR28, RZ ;  /* 0x0000001c04ff7c10 */ /* 0x000fc8000ff1e0ff */
[----:B----4-:R-:W-:Y:S02]  /*12080*/  IADD3.X R5, PT, PT, R13, UR4, RZ, P0, !PT ;  /* 0x000000040d057c10 */ /* 0x010fe400087fe4ff */
[----:B------:R-:W4:Y:S01]  /*12090*/  LDL.64 R12, [R1+0x1b8] ;  /* 0x0001b800010c7983 */ /* 0x000f220000100a00 */
[----:B------:R-:W-:Y:S01]  /*120a0*/  VIADD R40, R136, UR5 ;  /* 0x0000000588287c36 */ /* 0x000fe20008000000 */
[----:B------:R-:W-:-:S06]  /*120b0*/  UIMAD UR5, UR63, 0x9, URZ ;  /* 0x000000093f0578a4 */ /* 0x000fcc000f8e02ff */
[----:B---3--:R-:W-:Y:S01]  /*120c0*/  VIADD R42, R136, UR5 ;  /* 0x00000005882a7c36 */ /* 0x008fe20008000000 */
[C---:B------:R-:W-:Y:S01]  /*120d0*/  IADD3 RZ, P1, PT, R40.reuse, UR28, RZ ;  /* 0x0000001c28ff7c10 */ /* 0x040fe2000ff3e0ff */
[----:B------:R-:W-:-:S03]  /*120e0*/  VIADD R40, R40, UR28 ;  /* 0x0000001c28287c36 */ /* 0x000fc60008000000 */
[----:B------:R-:W-:Y:S01]  /*120f0*/  IADD3 RZ, P0, PT, R42, UR28, RZ ;  /* 0x0000001c2aff7c10 */ /* 0x000fe2000ff1e0ff */
[----:B------:R-:W-:Y:S01]  /*12100*/  VIADD R4, R4, UR28 ;  /* 0x0000001c04047c36 */ /* 0x000fe20008000000 */
[----:B------:R-:W-:Y:S02]  /*12110*/  IADD3.X R41, PT, PT, R43, UR4, RZ, P1, !PT ;  /* 0x000000042b297c10 */ /* 0x000fe40008ffe4ff */
[----:B------:R-:W-:Y:S02]  /*12120*/  IADD3 RZ, P1, PT, R10, UR28, RZ ;  /* 0x0000001c0aff7c10 */ /* 0x000fe4000ff3e0ff */
[----:B-----5:R-:W-:Y:S01]  /*12130*/  IADD3.X R43, PT, PT, R51, UR4, RZ, P0, !PT ;  /* 0x00000004332b7c10 */ /* 0x020fe200087fe4ff */
[----:B------:R-:W3:Y:S01]  /*12140*/  LDG.E.U8 R40, desc[UR32][R40.64] ;  /* 0x0000002028287981 */ /* 0x000ee2000c1e1100 */
[----:B------:R-:W-:-:S03]  /*12150*/  IADD3 R8, P0, PT, R58, UR28, RZ ;  /* 0x0000001c3a087c10 */ /* 0x000fc6000ff1e0ff */
[----:B------:R-:W5:Y:S01]  /*12160*/  LDL.64 R50, [R1+0x178] ;  /* 0x0001780001327983 */ /* 0x000f620000100a00 */
[----:B------:R-:W-:Y:S02]  /*12170*/  IADD3.X R11, PT, PT, R55, UR4, RZ, P1, !PT ;  /* 0x00000004370b7c10 */ /* 0x000fe40008ffe4ff */
[----:B------:R-:W-:Y:S01]  /*12180*/  IADD3.X R9, PT, PT, R59, UR12, RZ, P0, !PT ;  /* 0x0000000c3b097c10 */ /* 0x000fe200087fe4ff */
[----:B------:R-:W2:Y:S04]  /*12190*/  LDL.64 R54, [R1+0x138] ;  /* 0x0001380001367983 */ /* 0x000ea80000100a00 */
[----:B------:R0:W3:Y:S04]  /*121a0*/  LDG.E.U8 R41, desc[UR32][R4.64] ;  /* 0x0000002004297981 */ /* 0x0000e8000c1e1100 */
[----:B------:R1:W3:Y:S01]  /*121b0*/  LDG.E.U8 R161, desc[UR32][R8.64] ;  /* 0x0000002008a17981 */ /* 0x0002e2000c1e1100 */
[----:B------:R-:W-:-:S02]  /*121c0*/  VIADD R42, R42, UR28 ;  /* 0x0000001c2a2a7c36 */ /* 0x000fc40008000000 */
[----:B------:R-:W-:Y:S01]  /*121d0*/  VIADD R10, R10, UR28 ;  /* 0x0000001c0a0a7c36 */ /* 0x000fe20008000000 */
[----:B------:R-:W3:Y:S01]  /*121e0*/  LDL.64 R58, [R1+0x6e8] ;  /* 0x0006e800013a7983 */ /* 0x000ee20000100a00 */
[----:B0-----:R-:W-:-:S03]  /*121f0*/  IADD3 R4, P1, PT, R48, UR28, RZ ;  /* 0x0000001c30047c10 */ /* 0x001fc6000ff3e0ff */
[----:B------:R-:W3:Y:S01]  /*12200*/  LDG.E.U8 R42, desc[UR32][R42.64] ;  /* 0x000000202a2a7981 */ /* 0x000ee2000c1e1100 */
[----:B------:R-:W-:-:S03]  /*12210*/  IADD3.X R5, PT, PT, R49, UR12, RZ, P1, !PT ;  /* 0x0000000c31057c10 */ /* 0x000fc60008ffe4ff */
[----:B------:R-:W3:Y:S01]  /*12220*/  LDL.64 R48, [R1+0x868] ;  /* 0x0008680001307983 */ /* 0x000ee20000100a00 */
[----:B-1----:R-:W-:-:S03]  /*12230*/  IADD3 R8, P1, PT, R44, UR28, RZ ;  /* 0x0000001c2c087c10 */ /* 0x002fc6000ff3e0ff */
[----:B------:R0:W3:Y:S01]  /*12240*/  LDG.E.U8 R160, desc[UR32][R4.64] ;  /* 0x0000002004a07981 */ /* 0x0000e2000c1e1100 */
[----:B------:R-:W-:-:S03]  /*12250*/  IADD3.X R9, PT, PT, R45, UR12, RZ, P1, !PT ;  /* 0x0000000c2d097c10 */ /* 0x000fc60008ffe4ff */
[----:B------:R-:W3:Y:S04]  /*12260*/  LDL.64 R44, [R1+0x7e8] ;  /* 0x0007e800012c7983 */ /* 0x000ee80000100a00 */
[----:B------:R1:W3:Y:S01]  /*12270*/  LDG.E.U8 R43, desc[UR32][R10.64] ;  /* 0x000000200a2b7981 */ /* 0x0002e2000c1e1100 */
[----:B0-----:R-:W-:-:S03]  /*12280*/  IADD3 R4, P2, PT, R52, UR28, RZ ;  /* 0x0000001c34047c10 */ /* 0x001fc6000ff5e0ff */
[----:B------:R-:W3:Y:S01]  /*12290*/  LDG.E.U8 R158, desc[UR32][R8.64] ;  /* 0x00000020089e7981 */ /* 0x000ee2000c1e1100 */
[----:B-1----:R-:W-:-:S04]  /*122a0*/  IADD3 R10, P0, PT, R46, UR28, RZ ;  /* 0x0000001c2e0a7c10 */ /* 0x002fc8000ff1e0ff */
[----:B------:R-:W-:Y:S02]  /*122b0*/  IADD3.X R11, PT, PT, R47, UR12, RZ, P0, !PT ;  /* 0x0000000c2f0b7c10 */ /* 0x000fe400087fe4ff */
[----:B------:R-:W3:Y:S01]  /*122c0*/  LDL.64 R46, [R1+0x828] ;  /* 0x00082800012e7983 */ /* 0x000ee20000100a00 */
[----:B------:R-:W-:-:S03]  /*122d0*/  IADD3.X R5, PT, PT, R53, UR12, RZ, P2, !PT ;  /* 0x0000000c35057c10 */ /* 0x000fc600097fe4ff */
[----:B------:R-:W3:Y:S04]  /*122e0*/  LDL.64 R52, [R1+0x7a8] ;  /* 0x0007a80001347983 */ /* 0x000ee80000100a00 */
[----:B------:R0:W3:Y:S01]  /*122f0*/  LDG.E.U8 R157, desc[UR32][R4.64] ;  /* 0x00000020049d7981 */ /* 0x0000e2000c1e1100 */
[----:B------:R-:W-:-:S03]  /*12300*/  IADD3 RZ, P0, PT, R56, UR28, RZ ;  /* 0x0000001c38ff7c10 */ /* 0x000fc6000ff1e0ff */
[----:B------:R1:W3:Y:S01]  /*12310*/  LDG.E.U8 R159, desc[UR32][R10.64] ;  /* 0x000000200a9f7981 */ /* 0x0002e2000c1e1100 */
[----:B------:R-:W-:-:S03]  /*12320*/  IADD3.X R155, PT, PT, R57, UR4, RZ, P0, !PT ;  /* 0x00000004399b7c10 */ /* 0x000fc600087fe4ff */
[----:B------:R-:W3:Y:S01]  /*12330*/  LDL.64 R56, [R1+0x668] ;  /* 0x0006680001387983 */ /* 0x000ee20000100a00 */
[----:B------:R-:W-:Y:S02]  /*12340*/  USHF.L.U32 UR5, UR63, 0x1, URZ ;  /* 0x000000013f057899 */ /* 0x000fe400080006ff */
[----:B------:R-:W-:Y:S01]  /*12350*/  UIMAD UR10, UR60, 0x12, URZ ;  /* 0x000000123c0a78a4 */ /* 0x000fe2000f8e02ff */
[----:B------:R-:W3:Y:S01]  /*12360*/  LDG.E.U8 R154, desc[UR32][R154.64] ;  /* 0x000000209a9a7981 */ /* 0x000ee2000c1e1100 */
[C---:B----4-:R-:W-:Y:S01]  /*12370*/  IADD3 RZ, P1, PT, R12.reuse, UR28, RZ ;  /* 0x0000001c0cff7c10 */ /* 0x050fe2000ff3e0ff */
[----:B0-----:R-:W-:-:S03]  /*12380*/  VIADD R4, R12, UR28 ;  /* 0x0000001c0c047c36 */ /* 0x001fc60008000000 */
[----:B------:R-:W-:Y:S02]  /*12390*/  IADD3.X R5, PT, PT, R13, UR4, RZ, P1, !PT ;  /* 0x000000040d057c10 */ /* 0x000fe40008ffe4ff */
[----:B------:R-:W4:Y:S04]  /*123a0*/  LDL.64 R12, [R1+0x728] ;  /* 0x00072800010c7983 */ /* 0x000f280000100a00 */
[----:B------:R3:W4:Y:S01]  /*123b0*/  LDG.E.U8 R153, desc[UR32][R4.64] ;  /* 0x0000002004997981 */ /* 0x000722000c1e1100 */
[C---:B-----5:R-:W-:Y:S01]  /*123c0*/  IADD3 RZ, P0, PT, R50.reuse, UR28, RZ ;  /* 0x0000001c32ff7c10 */ /* 0x060fe2000ff1e0ff */
[----:B-1----:R-:W-:-:S03]  /*123d0*/  VIADD R10, R50, UR28 ;  /* 0x0000001c320a7c36 */ /* 0x002fc60008000000 */
[----:B------:R-:W-:Y:S02]  /*123e0*/  IADD3.X R11, PT, PT, R51, UR4, RZ, P0, !PT ;  /* 0x00000004330b7c10 */ /* 0x000fe400087fe4ff */
[C---:B--2---:R-:W-:Y:S01]  /*123f0*/  IADD3 RZ, P1, PT, R54.reuse, UR28, RZ ;  /* 0x0000001c36ff7c10 */ /* 0x044fe2000ff3e0ff */
[----:B------:R-:W2:Y:S01]  /*12400*/  LDL.64 R50, [R1+0x6a8] ;  /* 0x0006a80001327983 */ /* 0x000ea20000100a00 */
[----:B------:R-:W-:Y:S02]  /*12410*/  VIADD R8, R54, UR28 ;  /* 0x0000001c36087c36 */ /* 0x000fe40008000000 */
[----:B------:R-:W-:Y:S01]  /*12420*/  IADD3.X R9, PT, PT, R55, UR4, RZ, P1, !PT ;  /* 0x0000000437097c10 */ /* 0x000fe20008ffe4ff */
[----:B------:R-:W5:Y:S04]  /*12430*/  LDG.E.U8 R152, desc[UR32][R10.64] ;  /* 0x000000200a987981 */ /* 0x000f68000c1e1100 */
[----:B------:R0:W5:Y:S04]  /*12440*/  LDG.E.U8 R151, desc[UR32][R8.64] ;  /* 0x0000002008977981 */ /* 0x000168000c1e1100 */
[----:B------:R-:W5:Y:S01]  /*12450*/  LDL.64 R54, [R1+0x628] ;  /* 0x0006280001367983 */ /* 0x000f620000100a00 */
[----:B---3--:R-:W-:-:S04]  /*12460*/  IADD3 R4, P0, PT, R48, UR28, RZ ;  /* 0x0000001c30047c10 */ /* 0x008fc8000ff1e0ff */
[----:B------:R-:W-:Y:S02]  /*12470*/  IADD3.X R5, PT, PT, R49, UR12, RZ, P0, !PT ;  /* 0x0000000c31057c10 */ /* 0x000fe400087fe4ff */
[----:B------:R-:W3:Y:S01]  /*12480*/  LDL.64 R48, [R1+0x1f0] ;  /* 0x0001f00001307983 */ /* 0x000ee20000100a00 */
[----:B0-----:R-:W-:-:S03]  /*12490*/  IADD3 R8, P0, PT, R44, UR28, RZ ;  /* 0x0000001c2c087c10 */ /* 0x001fc6000ff1e0ff */
[----:B------:R0:W3:Y:S01]  /*124a0*/  LDG.E.U8 R150, desc[UR32][R4.64] ;  /* 0x0000002004967981 */ /* 0x0000e2000c1e1100 */
[----:B------:R-:W-:-:S03]  /*124b0*/  IADD3.X R9, PT, PT, R45, UR12, RZ, P0, !PT ;  /* 0x0000000c2d097c10 */ /* 0x000fc600087fe4ff */
[----:B------:R-:W3:Y:S04]  /*124c0*/  LDL.64 R44, [R1+0x170] ;  /* 0x00017000012c7983 */ /* 0x000ee80000100a00 */
[----:B------:R-:W3:Y:S01]  /*124d0*/  LDG.E.U8 R148, desc[UR32][R8.64] ;  /* 0x0000002008947981 */ /* 0x000ee2000c1e1100 */
[----:B------:R-:W-:-:S04]  /*124e0*/  IADD3 R10, P1, PT, R46, UR28, RZ ;  /* 0x0000001c2e0a7c10 */ /* 0x000fc8000ff3e0ff */
[----:B------:R-:W-:Y:S02]  /*124f0*/  IADD3.X R11, PT, PT, R47, UR12, RZ, P1, !PT ;  /* 0x0000000c2f0b7c10 */ /* 0x000fe40008ffe4ff */
[----:B------:R-:W3:Y:S01]  /*12500*/  LDL.64 R46, [R1+0x1b0] ;  /* 0x0001b000012e7983 */ /* 0x000ee20000100a00 */
[----:B0-----:R-:W-:-:S03]  /*12510*/  IADD3 R4, P1, PT, R52, UR28, RZ ;  /* 0x0000001c34047c10 */ /* 0x001fc6000ff3e0ff */
[----:B------:R0:W3:Y:S01]  /*12520*/  LDG.E.U8 R149, desc[UR32][R10.64] ;  /* 0x000000200a957981 */ /* 0x0000e2000c1e1100 */
[----:B------:R-:W-:-:S03]  /*12530*/  IADD3.X R5, PT, PT, R53, UR12, RZ, P1, !PT ;  /* 0x0000000c35057c10 */ /* 0x000fc60008ffe4ff */
[----:B------:R-:W3:Y:S04]  /*12540*/  LDL.64 R52, [R1+0x130] ;  /* 0x0001300001347983 */ /* 0x000ee80000100a00 */
[----:B------:R1:W3:Y:S01]  /*12550*/  LDG.E.U8 R147, desc[UR32][R4.64] ;  /* 0x0000002004937981 */ /* 0x0002e2000c1e1100 */
[----:B0-----:R-:W-:-:S04]  /*12560*/  IADD3 R10, P0, PT, R60, UR28, RZ ;  /* 0x0000001c3c0a7c10 */ /* 0x001fc8000ff1e0ff */
[----:B------:R-:W-:Y:S01]  /*12570*/  IADD3.X R11, PT, PT, R61, UR12, RZ, P0, !PT ;  /* 0x0000000c3d0b7c10 */ /* 0x000fe200087fe4ff */
[----:B------:R-:W-:Y:S01]  /*12580*/  VIADD R3, R136, UR5 ;  /* 0x0000000588037c36 */ /* 0x000fe20008000000 */
[----:B------:R-:W3:Y:S01]  /*12590*/  LDL.64 R60, [R1+0x8e8] ;  /* 0x0008e800013c7983 */ /* 0x000ee20000100a00 */
[----:B-1----:R-:W-:-:S03]  /*125a0*/  IADD3 R4, P0, PT, R58, UR28, RZ ;  /* 0x0000001c3a047c10 */ /* 0x002fc6000ff1e0ff */
[----:B------:R-:W3:Y:S01]  /*125b0*/  LDG.E.U8 R146, desc[UR32][R10.64] ;  /* 0x000000200a927981 */ /* 0x000ee2000c1e1100 */
[----:B------:R-:W-:Y:S02]  /*125c0*/  IADD3.X R5, PT, PT, R59, UR12, RZ, P0, !PT ;  /* 0x0000000c3b057c10 */ /* 0x000fe400087fe4ff */
[----:B----4-:R-:W-:-:S03]  /*125d0*/  IADD3 R8, P1, PT, R12, UR28, RZ ;  /* 0x0000001c0c087c10 */ /* 0x010fc6000ff3e0ff */
[----:B------:R-:W4:Y:S01]  /*125e0*/  LDG.E.U8 R144, desc[UR32][R4.64] ;  /* 0x0000002004907981 */ /* 0x000f22000c1e1100 */
[----:B------:R-:W-:Y:S01]  /*125f0*/  IADD3.X R9, PT, PT, R13, UR12, RZ, P1, !PT ;  /* 0x0000000c0d097c10 */ /* 0x000fe20008ffe4ff */
[----:B------:R-:W-:Y:S02]  /*12600*/  UIMAD UR5, UR63, 0x3, URZ ;  /* 0x000000033f0578a4 */ /* 0x000fe4000f8e02ff */
[----:B------:R-:W4:Y:S04]  /*12610*/  LDL.64 R12, [R1+0x860] ;  /* 0x00086000010c7983 */ /* 0x000f280000100a00 */
[----:B------:R0:W4:Y:S04]  /*12620*/  LDG.E.U8 R145, desc[UR32][R8.64] ;  /* 0x0000002008917981 */ /* 0x000128000c1e1100 */
[----:B------:R-:W4:Y:S01]  /*12630*/  LDL.64 R58, [R1+0x7a0] ;  /* 0x0007a000013a7983 */ /* 0x000f220000100a00 */
[----:B0-----:R-:W-:-:S02]  /*12640*/  IADD3 R8, P0, PT, R56, UR28, RZ ;  /* 0x0000001c38087c10 */ /* 0x001fc4000ff1e0ff */
[----:B--2---:R-:W-:-:S04]  /*12650*/  IADD3 R10, P1, PT, R50, UR28, RZ ;  /* 0x0000001c320a7c10 */ /* 0x004fc8000ff3e0ff */
[----:B------:R-:W-:Y:S02]  /*12660*/  IADD3.X R11, PT, PT, R51, UR12, RZ, P1, !PT ;  /* 0x0000000c330b7c10 */ /* 0x000fe40008ffe4ff */
[----:B------:R-:W2:Y:S01]  /*12670*/  LDL.64 R50, [R1+0x820] ;  /* 0x0008200001327983 */ /* 0x000ea20000100a00 */
[----:B------:R-:W-:-:S03]  /*12680*/  IADD3.X R9, PT, PT, R57, UR12, RZ, P0, !PT ;  /* 0x0000000c39097c10 */ /* 0x000fc600087fe4ff */
[----:B------:R-:W2:Y:S04]  /*12690*/  LDG.E.U8 R143, desc[UR32][R10.64] ;  /* 0x000000200a8f7981 */ /* 0x000ea8000c1e1100 */
[----:B------:R0:W2:Y:S01]  /*126a0*/  LDG.E.U8 R142, desc[UR32][R8.64] ;  /* 0x00000020088e7981 */ /* 0x0000a2000c1e1100 */
[----:B-----5:R-:W-:-:S03]  /*126b0*/  IADD3 R4, P1, PT, R54, UR28, RZ ;  /* 0x0000001c36047c10 */ /* 0x020fc6000ff3e0ff */
[----:B------:R-:W5:Y:S01]  /*126c0*/  LDL.64 R56, [R1+0x8e0] ;  /* 0x0008e00001387983 */ /* 0x000f620000100a00 */
[C---:B---3--:R-:W-:Y:S01]  /*126d0*/  IADD3 RZ, P0, PT, R48.reuse, UR28, RZ ;  /* 0x0000001c30ff7c10 */ /* 0x048fe2000ff1e0ff */
[----:B0-----:R-:W-:-:S03]  /*126e0*/  VIADD R8, R48, UR28 ;  /* 0x0000001c30087c36 */ /* 0x001fc60008000000 */
[----:B------:R-:W-:Y:S02]  /*126f0*/  IADD3.X R9, PT, PT, R49, UR4, RZ, P0, !PT ;  /* 0x0000000431097c10 */ /* 0x000fe400087fe4ff */
[----:B------:R-:W3:Y:S01]  /*12700*/  LDL.64 R48, [R1+0x908] ;  /* 0x0009080001307983 */ /* 0x000ee20000100a00 */
[C---:B------:R-:W-:Y:S01]  /*12710*/  IADD3 RZ, P0, PT, R44.reuse, UR28, RZ ;  /* 0x0000001c2cff7c10 */ /* 0x040fe2000ff1e0ff */
[----:B------:R-:W-:Y:S01]  /*12720*/  VIADD R10, R44, UR28 ;  /* 0x0000001c2c0a7c36 */ /* 0x000fe20008000000 */
[----:B------:R-:W-:Y:S01]  /*12730*/  IADD3.X R5, PT, PT, R55, UR12, RZ, P1, !PT ;  /* 0x0000000c37057c10 */ /* 0x000fe20008ffe4ff */
[----:B------:R-:W5:Y:S01]  /*12740*/  LDG.E.U8 R131, desc[UR32][R8.64] ;  /* 0x0000002008837981 */ /* 0x000f62000c1e1100 */
[----:B------:R-:W-:-:S03]  /*12750*/  IADD3.X R11, PT, PT, R45, UR4, RZ, P0, !PT ;  /* 0x000000042d0b7c10 */ /* 0x000fc600087fe4ff */
[----:B------:R-:W5:Y:S04]  /*12760*/  LDL.64 R44, [R1+0x8c8] ;  /* 0x0008c800012c7983 */ /* 0x000f680000100a00 */
[----:B------:R0:W5:Y:S04]  /*12770*/  LDG.E.U8 R141, desc[UR32][R4.64] ;  /* 0x00000020048d7981 */ /* 0x000168000c1e1100 */
[----:B------:R-:W5:Y:S04]  /*12780*/  LDG.E.U8 R129, desc[UR32][R10.64] ;  /* 0x000000200a817981 */ /* 0x000f68000c1e1100 */
[----:B------:R-:W5:Y:S01]  /*12790*/  LDL.64 R54, [R1+0x760] ;  /* 0x0007600001367983 */ /* 0x000f620000100a00 */
[C---:B------:R-:W-:Y:S01]  /*127a0*/  IADD3 RZ, P1, PT, R46.reuse, UR28, RZ ;  /* 0x0000001c2eff7c10 */ /* 0x040fe2000ff3e0ff */
[----:B0-----:R-:W-:-:S03]  /*127b0*/  VIADD R4, R46, UR28 ;  /* 0x0000001c2e047c36 */ /* 0x001fc60008000000 */
[----:B------:R-:W-:Y:S02]  /*127c0*/  IADD3.X R5, PT, PT, R47, UR4, RZ, P1, !PT ;  /* 0x000000042f057c10 */ /* 0x000fe40008ffe4ff */
[----:B------:R-:W5:Y:S04]  /*127d0*/  LDL.64 R46, [R1+0x888] ;  /* 0x00088800012e7983 */ /* 0x000f680000100a00 */
[----:B------:R4:W5:Y:S01]  /*127e0*/  LDG.E.U8 R130, desc[UR32][R4.64] ;  /* 0x0000002004827981 */ /* 0x000962000c1e1100 */
[C---:B------:R-:W-:Y:S01]  /*127f0*/  IADD3 RZ, P1, PT, R52.reuse, UR28, RZ ;  /* 0x0000001c34ff7c10 */ /* 0x040fe2000ff3e0ff */
[----:B------:R-:W-:-:S03]  /*12800*/  VIADD R8, R52, UR28 ;  /* 0x0000001c34087c36 */ /* 0x000fc60008000000 */
[----:B------:R-:W-:Y:S02]  /*12810*/  IADD3.X R9, PT, PT, R53, UR4, RZ, P1, !PT ;  /* 0x0000000435097c10 */ /* 0x000fe40008ffe4ff */
[----:B------:R-:W5:Y:S04]  /*12820*/  LDL.64 R52, [R1+0x8c0] ;  /* 0x0008c00001347983 */ /* 0x000f680000100a00 */
[----:B------:R-:W5:Y:S01]  /*12830*/  LDG.E.U8 R128, desc[UR32][R8.64] ;  /* 0x0000002008807981 */ /* 0x000f62000c1e1100 */
[----:B----4-:R-:W-:-:S04]  /*12840*/  IADD3 R4, P0, PT, R12, UR28, RZ ;  /* 0x0000001c0c047c10 */ /* 0x010fc8000ff1e0ff */
[----:B------:R-:W-:Y:S02]  /*12850*/  IADD3.X R5, PT, PT, R13, UR12, RZ, P0, !PT ;  /* 0x0000000c0d057c10 */ /* 0x000fe400087fe4ff */
[----:B------:R-:W4:Y:S04]  /*12860*/  LDL.64 R12, [R1+0x900] ;  /* 0x00090000010c7983 */ /* 0x000f280000100a00 */
[----:B------:R0:W4:Y:S02]  /*12870*/  LDG.E.U8 R127, desc[UR32][R4.64] ;  /* 0x00000020047f7981 */ /* 0x000124000c1e1100 */
[----:B0-----:R-:W-:Y:S01]  /*12880*/  VIADD R4, R3, UR28 ;  /* 0x0000001c03047c36 */ /* 0x001fe20008000000 */
[----:B--2---:R-:W-:-:S04]  /*12890*/  IADD3 R8, P0, PT, R50, UR28, RZ ;  /* 0x0000001c32087c10 */ /* 0x004fc8000ff1e0ff */
[----:B------:R-:W-:Y:S02]  /*128a0*/  IADD3.X R9, PT, PT, R51, UR12, RZ, P0, !PT ;  /* 0x0000000c33097c10 */ /* 0x000fe400087fe4ff */
[----:B------:R-:W-:Y:S01]  /*128b0*/  IADD3 RZ, P0, PT, R3, UR28, RZ ;  /* 0x0000001c03ff7c10 */ /* 0x000fe2000ff1e0ff */
[----:B------:R-:W2:Y:S01]  /*128c0*/  LDL.64 R50, [R1+0x7e0] ;  /* 0x0007e00001327983 */ /* 0x000ea20000100a00 */
[C---:B------:R-:W-:Y:S02]  /*128d0*/  VIADD R3, R136.reuse, UR11 ;  /* 0x0000000b88037c36 */ /* 0x040fe40008000000 */
[----:B------:R-:W-:Y:S01]  /*128e0*/  VIADD R10, R136, UR10 ;  /* 0x0000000a880a7c36 */ /* 0x000fe20008000000 */
[----:B------:R0:W2:Y:S01]  /*128f0*/  LDG.E.U8 R126, desc[UR32][R8.64] ;  /* 0x00000020087e7981 */ /* 0x0000a2000c1e1100 */
[----:B---3--:R-:W-:Y:S02]  /*12900*/  IADD3.X R5, PT, PT, R49, UR4, RZ, P0, !PT ;  /* 0x0000000431057c10 */ /* 0x008fe400087fe4ff */
[----:B------:R-:W-:Y:S01]  /*12910*/  IADD3 RZ, P0, PT, R3, UR28, RZ ;  /* 0x0000001c03ff7c10 */ /* 0x000fe2000ff1e0ff */
[C---:B0-----:R-:W-:Y:S01]  /*12920*/  VIADD R8, R10.reuse, UR28 ;  /* 0x0000001c0a087c36 */ /* 0x041fe20008000000 */
[----:B------:R-:W-:Y:S01]  /*12930*/  IADD3 RZ, P1, PT, R10, UR28, RZ ;  /* 0x0000001c0aff7c10 */ /* 0x000fe2000ff3e0ff */
[----:B------:R5:W3:Y:S01]  /*12940*/  LDG.E.U8 R217, desc[UR32][R4.64] ;  /* 0x0000002004d97981 */ /* 0x000ae2000c1e1100 */
[----:B------:R-:W-:-:S03]  /*12950*/  UIMAD UR10, UR63, 0xb, URZ ;  /* 0x0000000b3f0a78a4 */ /* 0x000fc6000f8e02ff */
[----:B------:R-:W3:Y:S01]  /*12960*/  LDL.64 R48, [R1+0x8f8] ;  /* 0x0008f80001307983 */ /* 0x000ee20000100a00 */
[----:B-----5:R-:W-:-:S03]  /*12970*/  IADD3.X R5, PT, PT, R45, UR4, RZ, P0, !PT ;  /* 0x000000042d057c10 */ /* 0x020fc600087fe4ff */
[----:B------:R-:W5:Y:S01]  /*12980*/  LDL.64 R44, [R1+0x8b8] ;  /* 0x0008b800012c7983 */ /* 0x000f620000100a00 */
[----:B------:R-:W-:-:S05]  /*12990*/  VIADD R10, R136, UR5 ;  /* 0x00000005880a7c36 */ /* 0x000fca0008000000 */
[C---:B------:R-:W-:Y:S02]  /*129a0*/  IADD3 RZ, P0, PT, R10.reuse, UR28, RZ ;  /* 0x0000001c0aff7c10 */ /* 0x040fe4000ff1e0ff */
[----:B------:R-:W-:Y:S01]  /*129b0*/  IADD3.X R9, PT, PT, R47, UR4, RZ, P1, !PT ;  /* 0x000000042f097c10 */ /* 0x000fe20008ffe4ff */
[----:B------:R-:W-:Y:S01]  /*129c0*/  VIADD R4, R3, UR28 ;  /* 0x0000001c03047c36 */ /* 0x000fe20008000000 */
[----:B------:R-:W3:Y:S01]  /*129d0*/  LDL.64 R46, [R1+0x8f0] ;  /* 0x0008f000012e7983 */ /* 0x000ee20000100a00 */
[----:B------:R-:W-:-:S03]  /*129e0*/  VIADD R10, R10, UR28 ;  /* 0x0000001c0a0a7c36 */ /* 0x000fc60008000000 */
[----:B------:R0:W3:Y:S04]  /*129f0*/  LDG.E.U8 R216, desc[UR32][R8.64] ;  /* 0x0000002008d87981 */ /* 0x0000e8000c1e1100 */
[----:B------:R-:W3:Y:S01]  /*12a00*/  LDG.E.U8 R215, desc[UR32][R4.64] ;  /* 0x0000002004d77981 */ /* 0x000ee2000c1e1100 */
[----:B0-----:R-:W-:Y:S01]  /*12a10*/  VIADD R8, R136, UR10 ;  /* 0x0000000a88087c36 */ /* 0x001fe20008000000 */
[----:B------:R-:W-:-:S04]  /*12a20*/  UIMAD UR10, UR63, 0xc, URZ ;  /* 0x0000000c3f0a78a4 */ /* 0x000fc8000f8e02ff */
[----:B------:R-:W-:-:S04]  /*12a30*/  IADD3 RZ, P1, PT, R8, UR28, RZ ;  /* 0x0000001c08ff7c10 */ /* 0x000fc8000ff3e0ff */
[----:B------:R-:W-:Y:S02]  /*12a40*/  IADD3.X R9, PT, PT, R53, UR4, RZ, P1, !PT ;  /* 0x0000000435097c10 */ /* 0x000fe40008ffe4ff */
[----:B------:R-:W3:Y:S01]  /*12a50*/  LDL.64 R52, [R1+0x720] ;  /* 0x0007200001347983 */ /* 0x000ee20000100a00 */
[----:B----4-:R-:W-:-:S03]  /*12a60*/  IADD3.X R11, PT, PT, R13, UR4, RZ, P0, !PT ;  /* 0x000000040d0b7c10 */ /* 0x010fc600087fe4ff */
[----:B------:R-:W4:Y:S04]  /*12a70*/  LDL.64 R12, [R1+0x8b0] ;  /* 0x0008b000010c7983 */ /* 0x000f280000100a00 */
[----:B------:R0:W4:Y:S02]  /*12a80*/  LDG.E.U8 R204, desc[UR32][R10.64] ;  /* 0x000000200acc7981 */ /* 0x000124000c1e1100 */
[----:B0-----:R-:W-:Y:S01]  /*12a90*/  VIADD R10, R136, UR10 ;  /* 0x0000000a880a7c36 */ /* 0x001fe20008000000 */
[----:B--2---:R-:W-:-:S04]  /*12aa0*/  IADD3 R4, P0, PT, R50, UR28, RZ ;  /* 0x0000001c32047c10 */ /* 0x004fc8000ff1e0ff */
[----:B------:R-:W-:Y:S02]  /*12ab0*/  IADD3 RZ, P1, PT, R10, UR28, RZ ;  /* 0x0000001c0aff7c10 */ /* 0x000fe4000ff3e0ff */
[----:B------:R-:W-:Y:S01]  /*12ac0*/  IADD3.X R5, PT, PT, R51, UR12, RZ, P0, !PT ;  /* 0x0000000c33057c10 */ /* 0x000fe200087fe4ff */
[----:B------:R-:W-:Y:S01]  /*12ad0*/  UIMAD UR10, UR63, 0xd, URZ ;  /* 0x0000000d3f0a78a4 */ /* 0x000fe2000f8e02ff */
[----:B------:R-:W2:Y:S04]  /*12ae0*/  LDL.64 R50, [R1+0x6e0] ;  /* 0x0006e00001327983 */ /* 0x000ea80000100a00 */
[----:B------:R5:W2:Y:S02]  /*12af0*/  LDG.E.U8 R125, desc[UR32][R4.64] ;  /* 0x00000020047d7981 */ /* 0x000aa4000c1e1100 */
[----:B-----5:R-:W-:-:S02]  /*12b00*/  IADD3.X R5, PT, PT, R45, UR4, RZ, P1, !PT ;  /* 0x000000042d057c10 */ /* 0x020fc40008ffe4ff */
[----:B------:R-:W5:Y:S01]  /*12b10*/  LDL.64 R44, [R1+0x8a8] ;  /* 0x0008a800012c7983 */ /* 0x000f620000100a00 */
[----:B------:R-:W-:Y:S02]  /*12b20*/  VIADD R4, R10, UR28 ;  /* 0x0000001c0a047c36 */ /* 0x000fe40008000000 */
[----:B------:R-:W-:-:S03]  /*12b30*/  VIADD R10, R136, UR10 ;  /* 0x0000000a880a7c36 */ /* 0x000fc60008000000 */
[----:B------:R-:W2:Y:S02]  /*12b40*/  LDG.E.U8 R187, desc[UR32][R4.64] ;  /* 0x0000002004bb7981 */ /* 0x000ea4000c1e1100 */
[----:B------:R-:W-:Y:S01]  /*12b50*/  IADD3 RZ, P1, PT, R10, UR28, RZ ;  /* 0x0000001c0aff7c10 */ /* 0x000fe2000ff3e0ff */
[----:B------:R-:W-:Y:S01]  /*12b60*/  USHF.L.U32 UR5, UR63, 0x2, URZ ;  /* 0x000000023f057899 */ /* 0x000fe200080006ff */
[----:B------:R-:W-:-:S05]  /*12b70*/  VIADD R8, R8, UR28 ;  /* 0x0000001c08087c36 */ /* 0x000fca0008000000 */
[C---:B------:R-:W-:Y:S01]  /*12b80*/  VIADD R3, R136.reuse, UR5 ;  /* 0x0000000588037c36 */ /* 0x040fe20008000000 */
[----:B------:R-:W-:Y:S01]  /*12b90*/  UIMAD UR5, UR63, 0x5, URZ ;  /* 0x000000053f0578a4 */ /* 0x000fe2000f8e02ff */
[----:B------:R0:W2:Y:S03]  /*12ba0*/  LDG.E.U8 R203, desc[UR32][R8.64] ;  /* 0x0000002008cb7981 */ /* 0x0000a6000c1e1100 */
[C---:B------:R-:W-:Y:S01]  /*12bb0*/  IADD3 RZ, P0, PT, R3.reuse, UR28, RZ ;  /* 0x0000001c03ff7c10 */ /* 0x040fe2000ff1e0ff */
[----:B0-----:R-:W-:Y:S02]  /*12bc0*/  VIADD R8, R3, UR28 ;  /* 0x0000001c03087c36 */ /* 0x001fe40008000000 */
[----:B------:R-:W-:Y:S01]  /*12bd0*/  VIADD R3, R136, UR5 ;  /* 0x0000000588037c36 */ /* 0x000fe20008000000 */
[----:B---3--:R-:W-:Y:S01]  /*12be0*/  IADD3.X R9, PT, PT, R49, UR4, RZ, P0, !PT ;  /* 0x0000000431097c10 */ /* 0x008fe200087fe4ff */
[----:B------:R-:W-:Y:S01]  /*12bf0*/  UIMAD UR10, UR60, 0xe, URZ ;  /* 0x0000000e3c0a78a4 */ /* 0x000fe2000f8e02ff */
[----:B------:R-:W3:Y:S02]  /*12c00*/  LDL.64 R48, [R1+0x6a0] ;  /* 0x0006a00001307983 */ /* 0x000ee40000100a00 */
[----:B------:R-:W-:-:S02]  /*12c10*/  IADD3 RZ, P0, PT, R3, UR28, RZ ;  /* 0x0000001c03ff7c10 */ /* 0x000fc4000ff1e0ff */
[----:B------:R0:W2:Y:S02]  /*12c20*/  LDG.E.U8 R188, desc[UR32][R8.64] ;  /* 0x0000002008bc7981 */ /* 0x0000a4000c1e1100 */
[----:B0-----:R-:W-:Y:S01]  /*12c30*/  VIADD R8, R3, UR28 ;  /* 0x0000001c03087c36 */ /* 0x001fe20008000000 */
[----:B------:R-:W-:Y:S02]  /*12c40*/  IADD3.X R9, PT, PT, R47, UR4, RZ, P0, !PT ;  /* 0x000000042f097c10 */ /* 0x000fe400087fe4ff */
[----:B------:R-:W2:Y:S04]  /*12c50*/  LDL.64 R46, [R1+0x660] ;  /* 0x00066000012e7983 */ /* 0x000ea80000100a00 */
[----:B------:R0:W2:Y:S02]  /*12c60*/  LDG.E.U8 R172, desc[UR32][R8.64] ;  /* 0x0000002008ac7981 */ /* 0x0000a4000c1e1100 */
[----:B0-----:R-:W-:Y:S01]  /*12c70*/  VIADD R8, R136, UR10 ;  /* 0x0000000a88087c36 */ /* 0x001fe20008000000 */
[----:B----4-:R-:W-:-:S02]  /*12c80*/  IADD3.X R5, PT, PT, R13, UR4, RZ, P1, !PT ;  /* 0x000000040d057c10 */ /* 0x010fc40008ffe4ff */
[----:B------:R-:W4:Y:S02]  /*12c90*/  LDL.64 R12, [R1+0x8a0] ;  /* 0x0008a000010c7983 */ /* 0x000f240000100a00 */
[----:B------:R-:W-:-:S04]  /*12ca0*/  IADD3 RZ, P1, PT, R8, UR28, RZ ;  /* 0x0000001c08ff7c10 */ /* 0x000fc8000ff3e0ff */
[----:B-----5:R-:W-:Y:S02]  /*12cb0*/  IADD3.X R9, PT, PT, R45, UR4, RZ, P1, !PT ;  /* 0x000000042d097c10 */ /* 0x020fe40008ffe4ff */
[----:B------:R-:W5:Y:S01]  /*12cc0*/  LDL.64 R44, [R1+0x620] ;  /* 0x00062000012c7983 */ /* 0x000f620000100a00 */
[----:B------:R-:W-:Y:S01]  /*12cd0*/  UIMAD UR5, UR63, 0x6, URZ ;  /* 0x000000063f0578a4 */ /* 0x000fe2000f8e02ff */
[----:B------:R-:W-:-:S05]  /*12ce0*/  VIADD R4, R10, UR28 ;  /* 0x0000001c0a047c36 */ /* 0x000fca0008000000 */
[----:B------:R0:W5:Y:S01]  /*12cf0*/  LDG.E.U8 R171, desc[UR32][R4.64] ;  /* 0x0000002004ab7981 */ /* 0x000162000c1e1100 */
[----:B------:R-:W-:-:S05]  /*12d00*/  VIADD R10, R136, UR5 ;  /* 0x00000005880a7c36 */ /* 0x000fca0008000000 */
[C---:B------:R-:W-:Y:S01]  /*12d10*/  IADD3 RZ, P0, PT, R10.reuse, UR28, RZ ;  /* 0x0000001c0aff7c10 */ /* 0x040fe2000ff1e0ff */
[----:B------:R-:W-:Y:S01]  /*12d20*/  VIADD R10, R10, UR28 ;  /* 0x0000001c0a0a7c36 */ /* 0x000fe20008000000 */
[----:B------:R-:W-:Y:S01]  /*12d30*/  UIMAD UR5, UR63, 0x7, URZ ;  /* 0x000000073f0578a4 */ /* 0x000fe2000f8e02ff */
[----:B------:R-:W-:Y:S01]  /*12d40*/  VIADD R8, R8, UR28 ;  /* 0x0000001c08087c36 */ /* 0x000fe20008000000 */
[----:B------:R-:W-:Y:S01]  /*12d50*/  IADD3.X R11, PT, PT, R61, UR4, RZ, P0, !PT ;  /* 0x000000043d0b7c10 */ /* 0x000fe200087fe4ff */
[----:B------:R-:W-:Y:S01]  /*12d60*/  UIMAD UR10, UR60, 0xf, URZ ;  /* 0x0000000f3c0a78a4 */ /* 0x000fe2000f8e02ff */
[----:B0-----:R-:W-:Y:S02]  /*12d70*/  IADD3 R4, P0, PT, R58, UR28, RZ ;  /* 0x0000001c3a047c10 */ /* 0x001fe4000ff1e0ff */
[----:B------:R-:W5:Y:S04]  /*12d80*/  LDG.E.U8 R155, desc[UR32][R8.64] ;  /* 0x00000020089b7981 */ /* 0x000f68000c1e1100 */
[----:B------:R0:W5:Y:S01]  /*12d90*/  LDG.E.U8 R156, desc[UR32][R10.64] ;  /* 0x000000200a9c7981 */ /* 0x000162000c1e1100 */
[C---:B------:R-:W-:Y:S01]  /*12da0*/  VIADD R3, R136.reuse, UR10 ;  /* 0x0000000a88037c36 */ /* 0x040fe20008000000 */
[----:B------:R-:W-:Y:S01]  /*12db0*/  IADD3.X R5, PT, PT, R59, UR12, RZ, P0, !PT ;  /* 0x0000000c3b057c10 */ /* 0x000fe200087fe4ff */
[----:B0-----:R-:W-:-:S03]  /*12dc0*/  VIADD R10, R136, UR5 ;  /* 0x00000005880a7c36 */ /* 0x001fc60008000000 */
[C---:B------:R-:W-:Y:S01]  /*12dd0*/  IADD3 RZ, P1, PT, R3.reuse, UR28, RZ ;  /* 0x0000001c03ff7c10 */ /* 0x040fe2000ff3e0ff */
[----:B------:R-:W-:Y:S01]  /*12de0*/  VIADD R8, R3, UR28 ;  /* 0x0000001c03087c36 */ /* 0x000fe20008000000 */
[----:B------:R0:W5:Y:S01]  /*12df0*/  LDG.E.U8 R124, desc[UR32][R4.64] ;  /* 0x00000020047c7981 */ /* 0x000162000c1e1100 */
[C---:B------:R-:W-:Y:S01]  /*12e00*/  IADD3 RZ, P0, PT, R10.reuse, UR28, RZ ;  /* 0x0000001c0aff7c10 */ /* 0x040fe2000ff1e0ff */
[----:B------:R-:W-:-:S03]  /*12e10*/  VIADD R10, R10, UR28 ;  /* 0x0000001c0a0a7c36 */ /* 0x000fc60008000000 */
[----:B------:R-:W-:Y:S02]  /*12e20*/  IADD3.X R11, PT, PT, R57, UR4, RZ, P0, !PT ;  /* 0x00000004390b7c10 */ /* 0x000fe400087fe4ff */
[----:B0-----:R-:W-:-:S03]  /*12e30*/  IADD3 R4, P0, PT, R54, UR28, RZ ;  /* 0x0000001c36047c10 */ /* 0x001fc6000ff1e0ff */
[----:B------:R2:W5:Y:S01]  /*12e40*/  LDG.E.U8 R140, desc[UR32][R10.64] ;  /* 0x000000200a8c7981 */ /* 0x000562000c1e1100 */
[----:B------:R-:W-:-:S05]  /*12e50*/  IADD3.X R5, PT, PT, R55, UR12, RZ, P0, !PT ;  /* 0x0000000c37057c10 */ /* 0x000fca00087fe4ff */
[----:B------:R0:W5:Y:S01]  /*12e60*/  LDG.E.U8 R75, desc[UR32][R4.64] ;  /* 0x00000020044b7981 */ /* 0x000162000c1e1100 */
[----:B--2---:R-:W-:-:S04]  /*12e70*/  IADD3 R10, P0, PT, R50, UR28, RZ ;  /* 0x0000001c320a7c10 */ /* 0x004fc8000ff1e0ff */
[----:B------:R-:W-:-:S05]  /*12e80*/  IADD3.X R11, PT, PT, R51, UR12, RZ, P0, !PT ;  /* 0x0000000c330b7c10 */ /* 0x000fca00087fe4ff */
[----:B------:R-:W2:Y:S01]  /*12e90*/  LDG.E.U8 R73, desc[UR32][R10.64] ;  /* 0x000000200a497981 */ /* 0x000ea2000c1e1100 */
[----:B------:R-:W-:-:S04]  /*12ea0*/  IADD3 R3, P0, PT, R2, 0xbc, RZ ;  /* 0x000000bc02037810 */ /* 0x000fc80007f1e0ff */
[----:B------:R-:W-:Y:S01]  /*12eb0*/  ISETP.GT.U32.AND P5, PT, R3, R134, PT ;  /* 0x000000860300720c */ /* 0x000fe20003fa4070 */
[----:B------:R-:W1:Y:S01]  /*12ec0*/  S2R R220, SR_TID.X ;  /* 0x0000000000dc7919 */ /* 0x000e620000002100 */
[----:B----4-:R-:W-:Y:S02]  /*12ed0*/  IADD3.X R9, PT, PT, R13, UR4, RZ, P1, !PT ;  /* 0x000000040d097c10 */ /* 0x010fe40008ffe4ff */
[----:B------:R-:W-:-:S03]  /*12ee0*/  IADD3 R12, P1, PT, R52, UR28, RZ ;  /* 0x0000001c340c7c10 */ /* 0x000fc6000ff3e0ff */
[----:B------:R3:W4:Y:S01]  /*12ef0*/  LDG.E.U8 R135, desc[UR32][R8.64] ;  /* 0x0000002008877981 */ /* 0x000722000c1e1100 */
[----:B------:R-:W-:-:S05]  /*12f00*/  IADD3.X R13, PT, PT, R53, UR12, RZ, P1, !PT ;  /* 0x0000000c350d7c10 */ /* 0x000fca0008ffe4ff */
[----:B------:R-:W2:Y:S01]  /*12f10*/  LDG.E.U8 R74, desc[UR32][R12.64] ;  /* 0x000000200c4a7981 */ /* 0x000ea2000c1e1100 */
[----:B0-----:R-:W-:-:S04]  /*12f20*/  IADD3 R4, P1, PT, R46, UR28, RZ ;  /* 0x0000001c2e047c10 */ /* 0x001fc8000ff3e0ff */
[----:B------:R-:W-:Y:S02]  /*12f30*/  IADD3.X R5, PT, PT, R47, UR12, RZ, P1, !PT ;  /* 0x0000000c2f057c10 */ /* 0x000fe40008ffe4ff */
[----:B---3--:R-:W-:-:S03]  /*12f40*/  IADD3 R8, P2, PT, R48, UR28, RZ ;  /* 0x0000001c30087c10 */ /* 0x008fc6000ff5e0ff */
[----:B------:R5:W3:Y:S01]  /*12f50*/  LDG.E.U8 R71, desc[UR32][R4.64] ;  /* 0x0000002004477981 */ /* 0x000ae2000c1e1100 */
[----:B------:R-:W-:-:S05]  /*12f60*/  IADD3.X R9, PT, PT, R49, UR12, RZ, P2, !PT ;  /* 0x0000000c31097c10 */ /* 0x000fca00097fe4ff */
[----:B------:R0:W2:Y:S01]  /*12f70*/  LDG.E.U8 R72, desc[UR32][R8.64] ;  /* 0x0000002008487981 */ /* 0x0000a2000c1e1100 */
[----:B-----5:R-:W-:-:S04]  /*12f80*/  IADD3 R4, P1, PT, R44, UR28, RZ ;  /* 0x0000001c2c047c10 */ /* 0x020fc8000ff3e0ff */
[----:B------:R-:W-:-:S05]  /*12f90*/  IADD3.X R5, PT, PT, R45, UR12, RZ, P1, !PT ;  /* 0x0000000c2d057c10 */ /* 0x000fca0008ffe4ff */
[----:B------:R5:W2:Y:S01]  /*12fa0*/  LDG.E.U8 R3, desc[UR32][R4.64] ;  /* 0x0000002004037981 */ /* 0x000aa2000c1e1100 */
[----:B------:R-:W0:Y:S01]  /*12fb0*/  S2R R44, SR_TID.X ;  /* 0x00000000002c7919 */ /* 0x000e220000002100 */
[----:B------:R-:W5:Y:S01]  /*12fc0*/  S2R R45, SR_TID.X ;  /* 0x00000000002d7919 */ /* 0x000f620000002100 */
[----:B-1----:R-:W-:-:S05]  /*12fd0*/  LOP3.LUT R219, R220, 0x7f, RZ, 0xc0, !PT ;  /* 0x0000007fdcdb7812 */ /* 0x002fca00078ec0ff */
[----:B------:R-:W-:Y:S04]  /*12fe0*/  STS.U8 [R219+UR23+0xc000], R0 ;  /* 0x00c00000db007988 */ /* 0x000fe80008000017 */
[----:B------:R-:W-:Y:S04]  /*12ff0*/  STS.U8 [R219+UR23+0xcc00], R6 ;  /* 0x00cc0006db007988 */ /* 0x000fe80008000017 */
[----:B------:R-:W-:Y:S04]  /*13000*/  STS.U8 [R219+UR23+0xd000], R7 ;  /* 0x00d00007db007988 */ /* 0x000fe80008000017 */
[----:B------:R-:W-:Y:S04]  /*13010*/  STS.U8 [R219+UR23+0xd400], R14 ;  /* 0x00d4000edb007988 */ /* 0x000fe80008000017 */
[----:B------:R-:W-:Y:S04]  /*13020*/  STS.U8 [R219+UR23+0xd800], R15 ;  /* 0x00d8000fdb007988 */ /* 0x000fe80008000017 */
[----:B------:R-:W-:Y:S01]  /*13030*/  STS.U8 [R219+UR23+0xc400], R39 ;  /* 0x00c40027db007988 */ /* 0x000fe20008000017 */
[----:B0-----:R-:W-:-:S03]  /*13040*/  LOP3.LUT R44, R44, 0x7f, RZ, 0xc0, !PT ;  /* 0x0000007f2c2c7812 */ /* 0x001fc600078ec0ff */
[----:B------:R-:W-:Y:S04]  /*13050*/  STS.U8 [R219+UR23+0xc800], R40 ;  /* 0x00c80028db007988 */ /* 0x000fe80008000017 */
[----:B------:R-:W-:Y:S01]  /*13060*/  STS.U8 [R219+UR23+0xdc00], R16 ;  /* 0x00dc0010db007988 */ /* 0x000fe20008000017 */
[----:B------:R-:W-:-:S03]  /*13070*/  LOP3.LUT R44, R44, 0x10, RZ, 0x3c, !PT ;  /* 0x000000102c2c7812 */ /* 0x000fc600078e3cff */
        /* <DEDUP_REMOVED lines=12> */
[----:B-----5:R-:W-:-:S03]  /*13140*/  LOP3.LUT R222, R45, 0x7f, RZ, 0xc0, !PT ;  /* 0x0000007f2dde7812 */ /* 0x020fc600078ec0ff */
[----:B------:R-:W-:Y:S04]  /*13150*/  STS.U8 [R44+UR23+0xc080], R41 ;  /* 0x00c080292c007988 */ /* 0x000fe80008000017 */
[----:B------:R-:W-:Y:S04]  /*13160*/  STS.U8 [R44+UR23+0xc480], R42 ;  /* 0x00c4802a2c007988 */ /* 0x000fe80008000017 */
[----:B------:R0:W-:Y:S04]  /*13170*/  STS.U8 [R44+UR23+0xc880], R43 ;  /* 0x00c8802b2c007988 */ /* 0x0001e80008000017 */
        /* <DEDUP_REMOVED lines=10> */
[----:B------:R-:W-:-:S03]  /*13220*/  IADD3 R64, P2, PT, R2, 0x82, RZ ;  /* 0x0000008202407810 */ /* 0x000fc60007f5e0ff */
[----:B------:R-:W-:Y:S01]  /*13230*/  STS.U8 [R221+UR23+0xcd00], R38 ;  /* 0x00cd0026dd007988 */ /* 0x000fe20008000017 */
[----:B------:R-:W-:-:S03]  /*13240*/  IADD3 R63, P1, PT, R2, 0x83, RZ ;  /* 0x00000083023f7810 */ /* 0x000fc60007f3e0ff */
[----:B------:R-:W-:Y:S04]  /*13250*/  STS.U8 [R221+UR23+0xd100], R70 ;  /* 0x00d10046dd007988 */ /* 0x000fe80008000017 */
[----:B------:R-:W-:Y:S04]  /*13260*/  STS.U8 [R221+UR23+0xd500], R69 ;  /* 0x00d50045dd007988 */ /* 0x000fe80008000017 */
[----:B------:R-:W-:Y:S04]  /*13270*/  STS.U8 [R221+UR23+0xc100], R217 ;  /* 0x00c100d9dd007988 */ /* 0x000fe80008000017 */
[----:B------:R-:W-:Y:S01]  /*13280*/  STS.U8 [R221+UR23+0xc900], R216 ;  /* 0x00c900d8dd007988 */ /* 0x000fe20008000017 */
[----:B------:R-:W-:-:S03]  /*13290*/  IMAD.X R59, RZ, RZ, R132, P2 ;  /* 0x000000ffff3b7224 */ /* 0x000fc600010e0684 */
[----:B------:R-:W-:Y:S01]  /*132a0*/  STS.U8 [R221+UR23+0xc500], R215 ;  /* 0x00c500d7dd007988 */ /* 0x000fe20008000017 */
[----:B------:R-:W-:-:S03]  /*132b0*/  IMAD.X R57, RZ, RZ, R132, P1 ;  /* 0x000000ffff397224 */ /* 0x000fc600008e0684 */
[----:B------:R-:W-:Y:S01]  /*132c0*/  STS.U8 [R221+UR23+0xdd00], R214 ;  /* 0x00dd00d6dd007988 */ /* 0x000fe20008000017 */
[----:B------:R-:W-:-:S03]  /*132d0*/  IADD3 R58, P2, PT, R2, 0x86, RZ ;  /* 0x00000086023a7810 */ /* 0x000fc60007f5e0ff */
[----:B------:R-:W-:Y:S01]  /*132e0*/  STS.U8 [R221+UR23+0xe100], R213 ;  /* 0x00e100d5dd007988 */ /* 0x000fe20008000017 */
[----:B------:R-:W-:-:S03]  /*132f0*/  IADD3 R56, P1, PT, R2, 0x87, RZ ;  /* 0x0000008702387810 */ /* 0x000fc60007f3e0ff */
[----:B------:R-:W-:Y:S01]  /*13300*/  STS.U8 [R221+UR23+0xe500], R212 ;  /* 0x00e500d4dd007988 */ /* 0x000fe20008000017 */
[----:B------:R-:W-:-:S03]  /*13310*/  LOP3.LUT R222, R222, 0x30, RZ, 0x3c, !PT ;  /* 0x00000030dede7812 */ /* 0x000fc600078e3cff */
        /* <DEDUP_REMOVED lines=9> */
[----:B------:R-:W-:Y:S04]  /*133b0*/  STS.U8 [R221+UR23+0xfd00], R206 ;  /* 0x00fd00cedd007988 */ /* 0x000fe80008000017 */
[----:B------:R1:W-:Y:S04]  /*133c0*/  STS.U8 [R221+UR23+0xd900], R205 ;  /* 0x00d900cddd007988 */ /* 0x0003e80008000017 */
[----:B------:R-:W-:Y:S01]  /*133d0*/  STS.U8 [R222+UR23+0xc180], R204 ;  /* 0x00c180ccde007988 */ /* 0x000fe20008000017 */
[----:B0-----:R-:W-:-:S03]  /*133e0*/  IMAD.X R43, RZ, RZ, R132, P2 ;  /* 0x000000ffff2b7224 */ /* 0x001fc600010e0684 */
[----:B------:R-:W-:Y:S01]  /*133f0*/  STS.U8 [R222+UR23+0xc580], R203 ;  /* 0x00c580cbde007988 */ /* 0x000fe20008000017 */
[----:B------:R-:W-:-:S03]  /*13400*/  IMAD.X R41, RZ, RZ, R132, P1 ;  /* 0x000000ffff297224 */ /* 0x000fc600008e0684 */
[----:B------:R-:W-:Y:S01]  /*13410*/  STS.U8 [R222+UR23+0xc980], R202 ;  /* 0x00c980cade007988 */ /* 0x000fe20008000017 */
[----:B------:R-:W-:-:S03]  /*13420*/  IADD3 R42, P2, PT, R2, 0x8e, RZ ;  /* 0x0000008e022a7810 */ /* 0x000fc60007f5e0ff */
[----:B------:R-:W-:Y:S01]  /*13430*/  STS.U8 [R222+UR23+0xcd80], R201 ;  /* 0x00cd80c9de007988 */ /* 0x000fe20008000017 */
[----:B------:R-:W-:-:S03]  /*13440*/  IADD3 R40, P1, PT, R2, 0x8f, RZ ;  /* 0x0000008f02287810 */ /* 0x000fc60007f3e0ff */
[----:B------:R-:W-:Y:S01]  /*13450*/  STS.U8 [R222+UR23+0xd180], R200 ;  /* 0x00d180c8de007988 */ /* 0x000fe20008000017 */
[----:B-1----:R-:W-:-:S03]  /*13460*/  LOP3.LUT R221, R220, 0x7f, RZ, 0xc0, !PT ;  /* 0x0000007fdcdd7812 */ /* 0x002fc600078ec0ff */
        /* <DEDUP_REMOVED lines=8> */
[----:B------:R-:W-:Y:S02]  /*134f0*/  IADD3 R32, P1, PT, R2, 0x93, RZ ;  /* 0x0000009302207810 */ /* 0x000fe40007f3e0ff */
[----:B------:R-:W-:Y:S01]  /*13500*/  LOP3.LUT R220, R221, 0x40, RZ, 0x3c, !PT ;  /* 0x00000040dddc7812 */ /* 0x000fe200078e3cff */
        /* <DEDUP_REMOVED lines=21> */
[----:B------:R-:W-:Y:S01]  /*13660*/  STS.U8 [R220+UR23+0xde00], R181 ;  /* 0x00de00b5dc007988 */ /* 0x000fe20008000017 */
[----:B------:R-:W-:-:S03]  /*13670*/  LOP3.LUT R70, R221, 0x50, RZ, 0x3c, !PT ;  /* 0x00000050dd467812 */ /* 0x000fc600078e3cff */
        /* <DEDUP_REMOVED lines=59> */
[----:B0-----:R-:W-:Y:S01]  /*13a30*/  LOP3.LUT R70, R219, 0x70, RZ, 0x3c, !PT ;  /* 0x00000070db467812 */ /* 0x001fe200078e3cff */
        /* <DEDUP_REMOVED lines=11> */
[----:B----4-:R-:W-:Y:S04]  /*13af0*/  STS.U8 [R70+UR23+0xc780], R135 ;  /* 0x00c7808746007988 */ /* 0x010fe80008000017 */
        /* <DEDUP_REMOVED lines=12> */
[----:B------:R-:W-:-:S03]  /*13bc0*/  IADD3 R65, P3, PT, R2, 0x81, RZ ;  /* 0x0000008102417810 */ /* 0x000fc60007f7e0ff */
[----:B------:R0:W-:Y:S04]  /*13bd0*/  STS.U8 [R70+UR23+0xeb80], R75 ;  /* 0x00eb804b46007988 */ /* 0x0001e80008000017 */
[----:B--2---:R1:W-:Y:S04]  /*13be0*/  STS.U8 [R70+UR23+0xef80], R74 ;  /* 0x00ef804a46007988 */ /* 0x0043e80008000017 */
[----:B------:R2:W-:Y:S01]  /*13bf0*/  STS.U8 [R70+UR23+0xf380], R73 ;  /* 0x00f3804946007988 */ /* 0x0005e20008000017 */
[--C-:B0-----:R-:W-:Y:S01]  /*13c00*/  IMAD.X R75, RZ, RZ, R132.reuse, P1 ;  /* 0x000000ffff4b7224 */ /* 0x101fe200008e0684 */
[C---:B------:R-:W-:Y:S01]  /*13c10*/  IADD3 R246, P1, PT, R2.reuse, 0xbd, RZ ;  /* 0x000000bd02f67810 */ /* 0x040fe20007f3e0ff */
[--C-:B-1----:R-:W-:Y:S01]  /*13c20*/  IMAD.X R74, RZ, RZ, R132.reuse, P2 ;  /* 0x000000ffff4a7224 */ /* 0x102fe200010e0684 */
[C---:B------:R-:W-:Y:S01]  /*13c30*/  IADD3 R69, P2, PT, R2.reuse, 0xbe, RZ ;  /* 0x000000be02457810 */ /* 0x040fe20007f5e0ff */
[--C-:B--2---:R-:W-:Y:S01]  /*13c40*/  IMAD.X R73, RZ, RZ, R132.reuse, P0 ;  /* 0x000000ffff497224 */ /* 0x104fe200000e0684 */
[C---:B------:R-:W-:Y:S01]  /*13c50*/  IADD3 R242, P0, PT, R2.reuse, 0xbf, RZ ;  /* 0x000000bf02f27810 */ /* 0x040fe20007f1e0ff */
[--C-:B------:R-:W-:Y:S01]  /*13c60*/  IMAD.X R61, RZ, RZ, R132.reuse, P3 ;  /* 0x000000ffff3d7224 */ /* 0x100fe200018e0684 */
[C---:B------:R-:W-:Y:S01]  /*13c70*/  IADD3 R62, P4, PT, R2.reuse, 0x84, RZ ;  /* 0x00000084023e7810 */ /* 0x040fe20007f9e0ff */
[--C-:B------:R-:W-:Y:S01]  /*13c80*/  IMAD.X R243, RZ, RZ, R132.reuse, P1 ;  /* 0x000000fffff37224 */ /* 0x100fe200008e0684 */
[C---:B------:R-:W-:Y:S01]  /*13c90*/  IADD3 R60, P3, PT, R2.reuse, 0x85, RZ ;  /* 0x00000085023c7810 */ /* 0x040fe20007f7e0ff */
[--C-:B------:R-:W-:Y:S01]  /*13ca0*/  IMAD.X R245, RZ, RZ, R132.reuse, P2 ;  /* 0x000000fffff57224 */ /* 0x100fe200010e0684 */
[C---:B------:R-:W-:Y:S01]  /*13cb0*/  IADD3 R244, P1, PT, R2.reuse, 0xc0, RZ ;  /* 0x000000c002f47810 */ /* 0x040fe20007f3e0ff */
[----:B------:R-:W-:Y:S01]  /*13cc0*/  IMAD.X R239, RZ, RZ, R132, P0 ;  /* 0x000000ffffef7224 */ /* 0x000fe200000e0684 */
[----:B------:R-:W-:-:S02]  /*13cd0*/  IADD3 R238, P2, PT, R2, 0xc1, RZ ;  /* 0x000000c102ee7810 */ /* 0x000fc40007f5e0ff */
[C---:B------:R-:W-:Y:S01]  /*13ce0*/  IADD3 R240, P0, PT, R2.reuse, 0xc2, RZ ;  /* 0x000000c202f07810 */ /* 0x040fe20007f1e0ff */
[--C-:B------:R-:W-:Y:S01]  /*13cf0*/  IMAD.X R55, RZ, RZ, R132.reuse, P4 ;  /* 0x000000ffff377224 */ /* 0x100fe200020e0684 */
        /* <DEDUP_REMOVED lines=19> */
[----:B------:R-:W0:Y:S01]  /*13e30*/  S2R R142, SR_TID.X ;  /* 0x00000000008e7919 */ /* 0x000e220000002100 */
        /* <DEDUP_REMOVED lines=49> */
[----:B------:R-:W-:Y:S01]  /*14150*/  IADD3 R194, P0, PT, R2, 0xd7, RZ ;  /* 0x000000d702c27810 */ /* 0x000fe20007f1e0ff */
[--C-:B------:R-:W-:Y:S01]  /*14160*/  IMAD.X R67, RZ, RZ, R132.reuse, P4 ;  /* 0x000000ffff437224 */ /* 0x100fe200020e0684 */
[----:B0-----:R-:W-:Y:S01]  /*14170*/  LOP3.LUT P6, RZ, R142, 0x7f, RZ, 0xc0, !PT ;  /* 0x0000007f8eff7812 */ /* 0x001fe200078cc0ff */
        /* <DEDUP_REMOVED lines=8> */
[----:B------:R-:W-:Y:S01]  /*14200*/  UMOV UR4, 0x1 ;  /* 0x0000000100047882 */ /* 0x000fe20000000000 */
[----:B------:R-:W-:Y:S01]  /*14210*/  IADD3 R186, P0, PT, R2, 0xda, RZ ;  /* 0x000000da02ba7810 */ /* 0x000fe20007f1e0ff */
[----:B------:R-:W-:Y:S01]  /*14220*/  IMAD.X R115, RZ, RZ, R132, P4 ;  /* 0x000000ffff737224 */ /* 0x000fe200020e0684 */
[----:B------:R-:W-:-:S04]  /*14230*/  @!UP1 UIADD3 UR4, UPT, UPT, -UR4, 0x100000, URZ ;  /* 0x0010000004049890 */ /* 0x000fc8000fffe1ff */
[----:B------:R-:W-:Y:S02]  /*14240*/  @!UP1 USHF.L.U32 UR5, UR4, 0xb, URZ ;  /* 0x0000000b04059899 */ /* 0x000fe400080006ff */
[----:B------:R-:W-:Y:S01]  /*14250*/  @!UP1 USHF.L.U32 UR4, UR4, 0x1, URZ ;  /* 0x0000000104049899 */ /* 0x000fe200080006ff */
        /* <DEDUP_REMOVED lines=11> */
[----:B------:R-:W-:Y:S01]  /*14310*/  VOTEU.ALL UP2, P6 ;  /* 0x0000000000ff7886 */ /* 0x000fe20003040000 */
[--C-:B------:R-:W-:Y:S01]  /*14320*/  IMAD.X R105, RZ, RZ, R132.reuse, P3 ;  /* 0x000000ffff697224 */ /* 0x100fe200018e0684 */
[----:B------:R0:W-:Y:S01]  /*14330*/  STS.U8 [R70+UR23+0xf780], R72 ;  /* 0x00f7804846007988 */ /* 0x0001e20008000017 */
[--C-:B------:R-:W-:Y:S01]  /*14340*/  IMAD.X R176, RZ, RZ, R132.reuse, P1 ;  /* 0x000000ffffb07224 */ /* 0x100fe200008e0684 */
[C---:B------:R-:W-:Y:S01]  /*14350*/  IADD3 R104, P3, PT, R2.reuse, 0xad, RZ ;  /* 0x000000ad02687810 */ /* 0x040fe20007f7e0ff */
[--C-:B------:R-:W-:Y:S01]  /*14360*/  IMAD.X R177, RZ, RZ, R132.reuse, P2 ;  /* 0x000000ffffb17224 */ /* 0x100fe200010e0684 */
[----:B---3--:R0:W-:Y:S01]  /*14370*/  STS.U8 [R70+UR23+0xfb80], R71 ;  /* 0x00fb804746007988 */ /* 0x0081e20008000017 */
[C---:B------:R-:W-:Y:S01]  /*14380*/  IADD3 R173, P1, PT, R2.reuse, 0xde, RZ ;  /* 0x000000de02ad7810 */ /* 0x040fe20007f3e0ff */
[--C-:B------:R-:W-:Y:S01]  /*14390*/  IMAD.X R178, RZ, RZ, R132.reuse, P0 ;  /* 0x000000ffffb27224 */ /* 0x100fe200000e0684 */
[C---:B------:R-:W-:Y:S01]  /*143a0*/  IADD3 R169, P2, PT, R2.reuse, 0xdf, RZ ;  /* 0x000000df02a97810 */ /* 0x040fe20007f5e0ff */
[----:B------:R0:W-:Y:S01]  /*143b0*/  STS.U8 [R70+UR23+0xff80], R3 ;  /* 0x00ff800346007988 */ /* 0x0001e20008000017 */
[C---:B------:R-:W-:Y:S01]  /*143c0*/  IADD3 R174, P0, PT, R2.reuse, 0xe0, RZ ;  /* 0x000000e002ae7810 */ /* 0x040fe20007f1e0ff */
[--C-:B------:R-:W-:Y:S01]  /*143d0*/  IMAD.X R99, RZ, RZ, R132.reuse, P4 ;  /* 0x000000ffff637224 */ /* 0x100fe200020e0684 */
[----:B------:R1:W-:Y:S06]  /*143e0*/  MEMBAR.ALL.CTA ;  /* 0x0000000000007992 */ /* 0x0003ec0000008000 */
[----:B-1----:R-:W-:Y:S04]  /*143f0*/  FENCE.VIEW.ASYNC.S ;  /* 0x00000000000073c6 */ /* 0x002fe80000000000 */
[----:B------:R-:W1:Y:S02]  /*14400*/  FENCE.VIEW.ASYNC.S ;  /* 0x00000000000073c6 */ /* 0x000e640000000000 */
[----:B-1----:R0:W1:Y:S02]  /*14410*/  @!UP2 SYNCS.EXCH.64 URZ, [UR23+0x14010], UR4 ;  /* 0x0140100417ffa5b2 */ /* 0x0020640008000100 */
[----:B-1----:R-:W-:Y:S01]  /*14420*/  BAR.SYNC.DEFER_BLOCKING 0x0 ;  /* 0x0000000000007b1d */ /* 0x002fe20000010000 */
        /* <DEDUP_REMOVED lines=30> */
[-C--:B------:R-:W-:Y:S01]  /*14610*/  ISETP.GT.U32.AND P4, PT, R76, R134.reuse, PT ;  /* 0x000000864c00720c */ /* 0x080fe20003f84070 */
[--C-:B------:R-:W-:Y:S01]  /*14620*/  IMAD.X R76, RZ, RZ, R132.reuse, P3 ;  /* 0x000000ffff4c7224 */ /* 0x100fe200018e0684 */
[----:B------:R-:W-:Y:S01]  /*14630*/  ISETP.GT.U32.AND P3, PT, R218, R134, PT ;  /* 0x00000086da00720c */ /* 0x000fe20003f64070 */
[--C-:B------:R-:W-:Y:S01]  /*14640*/  IMAD.X R152, RZ, RZ, R132.reuse, P1 ;  /* 0x000000ffff987224 */ /* 0x100fe200008e0684 */
[C---:B------:R-:W-:Y:S01]  /*14650*/  IADD3 R135, P1, PT, R2.reuse, 0xea, RZ ;  /* 0x000000ea02877810 */ /* 0x040fe20007f3e0ff */
[--C-:B------:R-:W-:Y:S01]  /*14660*/  IMAD.X R153, RZ, RZ, R132.reuse, P2 ;  /* 0x000000ffff997224 */ /* 0x100fe200010e0684 */
[----:B------:R-:W-:Y:S01]  /*14670*/  IADD3 R146, P2, PT, R2, 0xeb, RZ ;  /* 0x000000eb02927810 */ /* 0x000fe20007f5e0ff */
[----:B------:R-:W-:Y:S01]  /*14680*/  IMAD.X R154, RZ, RZ, R132, P0 ;  /* 0x000000ffff9a7224 */ /* 0x000fe200000e0684 */
[----:B0-----:R-:W-:Y:S11]  /*14690*/  BRA.U UP3, `(.L_x_12) ;  /* 0x0000000103547547 */ /* 0x001ff6000b800000 */
[----:B------:R-:W-:Y:S01]  /*146a0*/  UIADD3 UR4, UPT, UPT, UR23, 0x14010, URZ ;  /* 0x0001401017047890 */ /* 0x000fe2000fffe0ff */
[----:B------:R-:W-:Y:S01]  /*146b0*/  UMOV UR10, UR26 ;  /* 0x0000001a000a7c82 */ /* 0x000fe20008000000 */
[----:B------:R-:W-:Y:S01]  /*146c0*/  UMOV UR11, 0x40004040 ;  /* 0x40004040000b7882 */ /* 0x000fe20000000000 */
[----:B------:R-:W-:Y:S01]  /*146d0*/  UMOV UR12, UR27 ;  /* 0x0000001b000c7c82 */ /* 0x000fe20008000000 */
[----:B------:R-:W-:Y:S01]  /*146e0*/  UMOV UR13, 0x40004040 ;  /* 0x40004040000d7882 */ /* 0x000fe20000000000 */
[----:B------:R-:W-:Y:S01]  /*146f0*/  UMOV UR14, 0x0 ;  /* 0x00000000000e7882 */ /* 0x000fe20000000000 */
[----:B------:R-:W-:Y:S01]  /*14700*/  UMOV UR15, 0x8208010 ;  /* 0x08208010000f7882 */ /* 0x000fe20000000000 */
[----:B------:R-:W-:Y:S01]  /*14710*/  UMOV UR16, 0x0 ;  /* 0x0000000000107882 */ /* 0x000fe20000000000 */
[----:B------:R-:W-:Y:S01]  /*14720*/  UMOV UR17, 0x8208010 ;  /* 0x0820801000117882 */ /* 0x000fe20000000000 */
[----:B------:R-:W-:Y:S01]  /*14730*/  UMOV UR54, 0x0 ;  /* 0x0000000000367882 */ /* 0x000fe20000000000 */
[----:B------:R-:W-:Y:S01]  /*14740*/  UMOV UR55, 0x8208010 ;  /* 0x0820801000377882 */ /* 0x000fe20000000000 */
[----:B------:R0:W-:Y:S01]  /*14750*/  UTCQMMA gdesc[UR10], gdesc[UR12], tmem[UR19], tmem[UR14], idesc[UR15], !UPT ;  /* 0x00ff0e0c0a0075ea */ /* 0x0001e2000f800313 */
[----:B------:R-:W-:Y:S01]  /*14760*/  UMOV UR5, URZ ;  /* 0x000000ff00057c82 */ /* 0x000fe20008000000 */
        /* <DEDUP_REMOVED lines=8> */
.L_x_12:
[--C-:B------:R-:W-:Y:S01]  /*147f0*/  IMAD.X R147, RZ, RZ, R132.reuse, P1 ;  /* 0x000000ffff937224 */ /* 0x100fe200008e0684 */
[C---:B------:R-:W-:Y:S01]  /*14800*/  IADD3 R150, P1, PT, R2.reuse, 0xec, RZ ;  /* 0x000000ec02967810 */ /* 0x040fe20007f3e0ff */
[--C-:B------:R-:W-:Y:S01]  /*14810*/  IMAD.X R148, RZ, RZ, R132.reuse, P2 ;  /* 0x000000ffff947224 */ /* 0x100fe200010e0684 */
[C---:B------:R-:W-:Y:S01]  /*14820*/  IADD3 R144, P2, PT, R2.reuse, 0xed, RZ ;  /* 0x000000ed02907810 */ /* 0x040fe20007f5e0ff */
[----:B------:R-:W1:Y:S02]  /*14830*/  SYNCS.PHASECHK.TRANS64.TRYWAIT P0, [UR23+0x14010], RZ ;  /* 0x014010ffff0075a7 */ /* 0x000e640008001117 */
[--C-:B------:R-:W-:Y:S01]  /*14840*/  IMAD.X R149, RZ, RZ, R132.reuse, P1 ;  /* 0x000000ffff957224 */ /* 0x100fe200008e0684 */
[C---:B------:R-:W-:Y:S01]  /*14850*/  IADD3 R140, P1, PT, R2.reuse, 0xee, RZ ;  /* 0x000000ee028c7810 */ /* 0x040fe20007f3e0ff */
[----:B------:R-:W-:Y:S01]  /*14860*/  IMAD.X R141, RZ, RZ, R132, P2 ;  /* 0x000000ffff8d7224 */ /* 0x000fe200010e0684 */
[----:B------:R-:W-:-:S03]  /*14870*/  IADD3 R145, P2, PT, R2, 0xef, RZ ;  /* 0x000000ef02917810 */ /* 0x000fc60007f5e0ff */
[--C-:B------:R-:W-:Y:S01]  /*14880*/  IMAD.X R142, RZ, RZ, R132.reuse, P1 ;  /* 0x000000ffff8e7224 */ /* 0x100fe200008e0684 */
[C---:B------:R-:W-:Y:S01]  /*14890*/  IADD3 R249, P1, PT, R2.reuse, 0xf0, RZ ;  /* 0x000000f002f97810 */ /* 0x040fe20007f3e0ff */
[----:B------:R-:W-:Y:S01]  /*148a0*/  IMAD.X R143, RZ, RZ, R132, P2 ;  /* 0x000000ffff8f7224 */ /* 0x000fe200010e0684 */
[----:B------:R-:W-:-:S03]  /*148b0*/  IADD3 R252, P2, PT, R2, 0xf1, RZ ;  /* 0x000000f102fc7810 */ /* 0x000fc60007f5e0ff */
[--C-:B------:R-:W-:Y:S01]  /*148c0*/  IMAD.X R70, RZ, RZ, R132.reuse, P1 ;  /* 0x000000ffff467224 */ /* 0x100fe200008e0684 */
[----:B------:R-:W-:Y:S01]  /*148d0*/  IADD3 R3, P1, PT, R2, 0xf2, RZ ;  /* 0x000000f202037810 */ /* 0x000fe20007f3e0ff */
[----:B------:R-:W-:-:S03]  /*148e0*/  IMAD.X R251, RZ, RZ, R132, P2 ;  /* 0x000000fffffb7224 */ /* 0x000fc600010e0684 */
[----:B------:R2:W-:Y:S01]  /*148f0*/  STL [R1+0x4], R70 ;  /* 0x0000044601007387 */ /* 0x0005e20000100800 */
[----:B------:R-:W-:Y:S01]  /*14900*/  IMAD.X R250, RZ, RZ, R132, P1 ;  /* 0x000000fffffa7224 */ /* 0x000fe200008e0684 */
[C---:B------:R-:W-:Y:S02]  /*14910*/  IADD3 R72, P1, PT, R2.reuse, 0xf4, RZ ;  /* 0x000000f402487810 */ /* 0x040fe40007f3e0ff */
[----:B--2---:R-:W-:-:S05]  /*14920*/  IADD3 R70, P2, PT, R2, 0xf3, RZ ;  /* 0x000000f302467810 */ /* 0x004fca0007f5e0ff */
[----:B------:R2:W-:Y:S04]  /*14930*/  STL [R1+0x10], R70 ;  /* 0x0000104601007387 */ /* 0x0005e80000100800 */
[----:B------:R3:W-:Y:S01]  /*14940*/  STL [R1+0x28], R72 ;  /* 0x0000284801007387 */ /* 0x0007e20000100800 */
[--C-:B--2---:R-:W-:Y:S01]  /*14950*/  IMAD.X R70, RZ, RZ, R132.reuse, P2 ;  /* 0x000000ffff467224 */ /* 0x104fe200010e0684 */
[----:B------:R-:W-:Y:S01]  /*14960*/  IADD3 R71, P2, PT, R2, 0xf5, RZ ;  /* 0x000000f502477810 */ /* 0x000fe20007f5e0ff */
[----:B---3--:R-:W-:-:S03]  /*14970*/  IMAD.X R72, RZ, RZ, R132, P1 ;  /* 0x000000ffff487224 */ /* 0x008fc600008e0684 */
[----:B------:R2:W-:Y:S04]  /*14980*/  STL [R1+0x2c], R70 ;  /* 0x00002c4601007387 */ /* 0x0005e80000100800 */
[----:B------:R3:W-:Y:S04]  /*14990*/  STL [R1+0xc], R71 ;  /* 0x00000c4701007387 */ /* 0x0007e80000100800 */
[----:B------:R4:W-:Y:S01]  /*149a0*/  STL [R1+0x1c], R72 ;  /* 0x00001c4801007387 */ /* 0x0009e20000100800 */
[----:B--2---:R-:W-:Y:S01]  /*149b0*/  IADD3 R70, P1, PT, R2, 0xf6, RZ ;  /* 0x000000f602467810 */ /* 0x004fe20007f3e0ff */
[----:B---3--:R-:W-:-:S04]  /*149c0*/  IMAD.X R71, RZ, RZ, R132, P2 ;  /* 0x000000ffff477224 */ /* 0x008fc800010e0684 */
[----:B------:R2:W-:Y:S01]  /*149d0*/  STL [R1+0x68], R70 ;  /* 0x0000684601007387 */ /* 0x0005e20000100800 */
[----:B----4-:R-:W-:-:S03]  /*149e0*/  IADD3 R72, P2, PT, R2, 0xf7, RZ ;  /* 0x000000f702487810 */ /* 0x010fc60007f5e0ff */
[----:B------:R3:W-:Y:S04]  /*149f0*/  STL [R1+0x18], R71 ;  /* 0x0000184701007387 */ /* 0x0007e80000100800 */
[----:B------:R4:W-:Y:S01]  /*14a00*/  STL [R1+0x50], R72 ;  /* 0x0000504801007387 */ /* 0x0009e20000100800 */
[----:B--2---:R-:W-:Y:S01]  /*14a10*/  IMAD.X R70, RZ, RZ, R132, P1 ;  /* 0x000000ffff467224 */ /* 0x004fe200008e0684 */
[----:B---3--:R-:W-:-:S04]  /*14a20*/  IADD3 R71, P1, PT, R2, 0xf8, RZ ;  /* 0x000000f802477810 */ /* 0x008fc80007f3e0ff */
[----:B------:R2:W-:Y:S01]  /*14a30*/  STL [R1+0x60], R70 ;  /* 0x0000604601007387 */ /* 0x0005e20000100800 */
[----:B----4-:R-:W-:-:S03]  /*14a40*/  IMAD.X R72, RZ, RZ, R132, P2 ;  /* 0x000000ffff487224 */ /* 0x010fc600010e0684 */
[----:B------:R3:W-:Y:S04]  /*14a50*/  STL [R1+0x40], R71 ;  /* 0x0000404701007387 */ /* 0x0007e80000100800 */
[----:B------:R4:W-:Y:S01]  /*14a60*/  STL [R1+0x5c], R72 ;  /* 0x00005c4801007387 */ /* 0x0009e20000100800 */
[C---:B--2---:R-:W-:Y:S01]  /*14a70*/  IADD3 R70, P2, PT, R2.reuse, 0xf9, RZ ;  /* 0x000000f902467810 */ /* 0x044fe20007f5e0ff */
[----:B---3--:R-:W-:Y:S01]  /*14a80*/  IMAD.X R71, RZ, RZ, R132, P1 ;  /* 0x000000ffff477224 */ /* 0x008fe200008e0684 */
[----:B------:R-:W-:-:S03]  /*14a90*/  IADD3 R124, P1, PT, R2, 0xfa, RZ ;  /* 0x000000fa027c7810 */ /* 0x000fc60007f3e0ff */
[--C-:B----4-:R-:W-:Y:S01]  /*14aa0*/  IMAD.X R72, RZ, RZ, R132.reuse, P2 ;  /* 0x000000ffff487224 */ /* 0x110fe200010e0684 */
        /* <DEDUP_REMOVED lines=15> */
[----:B--2---:R-:W-:Y:S01]  /*14ba0*/  IADD3 R71, P1, PT, R2, 0xfe, RZ ;  /* 0x000000fe02477810 */ /* 0x004fe20007f3e0ff */
[----:B---3--:R-:W-:-:S04]  /*14bb0*/  IMAD.X R124, RZ, RZ, R132, P2 ;  /* 0x000000ffff7c7224 */ /* 0x008fc800010e0684 */
[----:B------:R-:W-:Y:S01]  /*14bc0*/  IMAD.X R125, RZ, RZ, R132, P1 ;  /* 0x000000ffff7d7224 */ /* 0x000fe200008e0684 */
[C---:B----4-:R-:W-:Y:S01]  /*14bd0*/  IADD3 R72, P2, PT, R2.reuse, 0xff, RZ ;  /* 0x000000ff02487810 */ /* 0x050fe20007f5e0ff */
[----:B------:R2:W-:Y:S01]  /*14be0*/  STL [R1+0xfc], R124 ;  /* 0x0000fc7c01007387 */ /* 0x0005e20000100800 */
[----:B------:R-:W-:-:S03]  /*14bf0*/  IADD3 R2, P1, PT, R2, 0x80, RZ ;  /* 0x0000008002027810 */ /* 0x000fc60007f3e0ff */
[----:B------:R3:W-:Y:S01]  /*14c00*/  STL [R1+0xf8], R125 ;  /* 0x0000f87d01007387 */ /* 0x0007e20000100800 */
[--C-:B--2---:R-:W-:Y:S01]  /*14c10*/  IMAD.X R124, RZ, RZ, R132.reuse, P2 ;  /* 0x000000ffff7c7224 */ /* 0x104fe200010e0684 */
[-C--:B------:R-:W-:Y:S01]  /*14c20*/  ISETP.GT.U32.AND P2, PT, R80, R134.reuse, PT ;  /* 0x000000865000720c */ /* 0x080fe20003f44070 */
[----:B------:R-:W-:Y:S01]  /*14c30*/  IMAD.X R132, RZ, RZ, R132, P1 ;  /* 0x000000ffff847224 */ /* 0x000fe200008e0684 */
[----:B------:R-:W-:Y:S02]  /*14c40*/  ISETP.GT.U32.AND P1, PT, R82, R134, PT ;  /* 0x000000865200720c */ /* 0x000fe40003f24070 */
[----:B------:R3:W-:Y:S01]  /*14c50*/  STL [R1+0xf4], R124 ;  /* 0x0000f47c01007387 */ /* 0x0007e20000100800 */
[----:B-1----:R-:W-:Y:S10]  /*14c60*/  @!P0 BRA `(.L_x_13) ;  /* 0x000000e4006c8947 */ /* 0x002ff40003800000 */
.L_x_22:
[----:B------:R-:W-:Y:S01]  /*14c70*/  BAR.SYNC.DEFER_BLOCKING 0x0 ;  /* 0x0000000000007b1d */ /* 0x000fe20000010000 */
[----:B------:R-:W-:Y:S02]  /*14c80*/  ISETP.GT.U32.AND.EX P6, PT, R73, RZ, PT, P5 ;  /* 0x000000ff4900720c */ /* 0x000fe40003fc4150 */
[----:B------:R-:W-:Y:S02]  /*14c90*/  ISETP.GT.U32.AND.EX P5, PT, R74, RZ, PT, P4 ;  /* 0x000000ff4a00720c */ /* 0x000fe40003fa4140 */
[----:B------:R-:W-:Y:S02]  /*14ca0*/  LOP3.LUT R133, R133, 0xfeffffff, RZ, 0xc0, !PT ;  /* 0xfeffffff85857812 */ /* 0x000fe400078ec0ff */
[----:B------:R-:W-:Y:S02]  /*14cb0*/  ISETP.GT.U32.AND.EX P4, PT, R75, RZ, PT, P3 ;  /* 0x000000ff4b00720c */ /* 0x000fe40003f84130 */
[----:B------:R-:W-:Y:S02]  /*14cc0*/  ISETP.GT.U32.AND.EX P3, PT, R76, RZ, PT, P2 ;  /* 0x000000ff4c00720c */ /* 0x000fe40003f64120 */
[----:B------:R-:W-:-:S02]  /*14cd0*/  ISETP.GT.U32.AND.EX P2, PT, R77, RZ, PT, P1 ;  /* 0x000000ff4d00720c */ /* 0x000fc40003f44110 */
[-C--:B------:R-:W-:Y:S02]  /*14ce0*/  ISETP.GT.U32.AND P0, PT, R84, R134.reuse, PT ;  /* 0x000000865400720c */ /* 0x080fe40003f04070 */
[----:B------:R-:W-:Y:S02]  /*14cf0*/  @P6 LOP3.LUT R133, R133, 0x1000000, RZ, 0xfc, !PT ;  /* 0x0100000085856812 */ /* 0x000fe400078efcff */
[----:B------:R-:W-:Y:S02]  /*14d00*/  ISETP.GT.U32.AND.EX P1, PT, R78, RZ, PT, P0 ;  /* 0x000000ff4e00720c */ /* 0x000fe40003f24100 */
[----:B------:R-:W-:Y:S02]  /*14d10*/  LOP3.LUT R133, R133, 0xff7fffff, RZ, 0xc0, !PT ;  /* 0xff7fffff85857812 */ /* 0x000fe400078ec0ff */
[----:B------:R-:W-:Y:S02]  /*14d20*/  ISETP.GT.U32.AND P0, PT, R86, R134, PT ;  /* 0x000000865600720c */ /* 0x000fe40003f04070 */
[----:B------:R-:W-:-:S02]  /*14d30*/  @P5 LOP3.LUT R133, R133, 0x800000, RZ, 0xfc, !PT ;  /* 0x0080000085855812 */ /* 0x000fc400078efcff */
[----:B------:R-:W-:Y:S02]  /*14d40*/  LOP3.LUT R218, R218, 0x7fffffff, RZ, 0xc0, !PT ;  /* 0x7fffffffdada7812 */ /* 0x000fe400078ec0ff */
[----:B------:R-:W-:Y:S02]  /*14d50*/  LOP3.LUT R133, R133, 0xffbfffff, RZ, 0xc0, !PT ;  /* 0xffbfffff85857812 */ /* 0x000fe400078ec0ff */
[-C--:B------:R-:W-:Y:S02]  /*14d60*/  ISETP.GT.U32.AND P5, PT, R70, R134.reuse, PT ;  /* 0x000000864600720c */ /* 0x080fe40003fa4070 */
[----:B------:R-:W-:Y:S02]  /*14d70*/  @P4 LOP3.LUT R133, R133, 0x400000, RZ, 0xfc, !PT ;  /* 0x0040000085854812 */ /* 0x000fe400078efcff */
[----:B------:R-:W-:Y:S02]  /*14d80*/  ISETP.GT.U32.AND P4, PT, R65, R134, PT ;  /* 0x000000864100720c */ /* 0x000fe40003f84070 */
[----:B------:R-:W-:-:S02]  /*14d90*/  LOP3.LUT R133, R133, 0xffdfffff, RZ, 0xc0, !PT ;  /* 0xffdfffff85857812 */ /* 0x000fc400078ec0ff */
[----:B------:R-:W-:Y:S02]  /*14da0*/  ISETP.GT.U32.AND.EX P4, PT, R61, RZ, PT, P4 ;  /* 0x000000ff3d00720c */ /* 0x000fe40003f84140 */
[----:B------:R-:W-:Y:S02]  /*14db0*/  @P3 LOP3.LUT R133, R133, 0x200000, RZ, 0xfc, !PT ;  /* 0x0020000085853812 */ /* 0x000fe400078efcff */
[----:B------:R-:W-:Y:S02]  /*14dc0*/  ISETP.GT.U32.AND P3, PT, R64, R134, PT ;  /* 0x000000864000720c */ /* 0x000fe40003f64070 */
[----:B------:R-:W-:Y:S02]  /*14dd0*/  LOP3.LUT R133, R133, 0xffefffff, RZ, 0xc0, !PT ;  /* 0xffefffff85857812 */ /* 0x000fe400078ec0ff */
[----:B------:R-:W-:Y:S02]  /*14de0*/  ISETP.GT.U32.AND.EX P3, PT, R59, RZ, PT, P3 ;  /* 0x000000ff3b00720c */ /* 0x000fe40003f64130 */
[----:B------:R-:W-:-:S02]  /*14df0*/  @P2 LOP3.LUT R133, R133, 0x100000, RZ, 0xfc, !PT ;  /* 0x0010000085852812 */ /* 0x000fc400078efcff */
[----:B------:R-:W-:Y:S02]  /*14e00*/  ISETP.GT.U32.AND.EX P2, PT, R79, RZ, PT, P0 ;  /* 0x000000ff4f00720c */ /* 0x000fe40003f44100 */
[----:B------:R-:W-:Y:S02]  /*14e10*/  LOP3.LUT R133, R133, 0xfff7ffff, RZ, 0xc0, !PT ;  /* 0xfff7ffff85857812 */ /* 0x000fe400078ec0ff */
[----:B------:R-:W-:Y:S02]  /*14e20*/  ISETP.GT.U32.AND P0, PT, R88, R134, PT ;  /* 0x000000865800720c */ /* 0x000fe40003f04070 */
[----:B------:R-:W-:Y:S02]  /*14e30*/  @P1 LOP3.LUT R133, R133, 0x80000, RZ, 0xfc, !PT ;  /* 0x0008000085851812 */ /* 0x000fe400078efcff */
[----:B------:R-:W-:Y:S02]  /*14e40*/  ISETP.GT.U32.AND.EX P1, PT, R81, RZ, PT, P0 ;  /* 0x000000ff5100720c */ /* 0x000fe40003f24100 */
[----:B------:R-:W-:-:S02]  /*14e50*/  LOP3.LUT R133, R133, 0xfffbffff, RZ, 0xc0, !PT ;  /* 0xfffbffff85857812 */ /* 0x000fc400078ec0ff */
[-C--:B------:R-:W-:Y:S02]  /*14e60*/  ISETP.GT.U32.AND P0, PT, R90, R134.reuse, PT ;  /* 0x000000865a00720c */ /* 0x080fe40003f04070 */
[----:B------:R-:W-:Y:S02]  /*14e70*/  @P2 LOP3.LUT R133, R133, 0x40000, RZ, 0xfc, !PT ;  /* 0x0004000085852812 */ /* 0x000fe400078efcff */
[----:B------:R-:W-:Y:S02]  /*14e80*/  ISETP.GT.U32.AND.EX P2, PT, R83, RZ, PT, P0 ;  /* 0x000000ff5300720c */ /* 0x000fe40003f44100 */
[----:B------:R-:W-:Y:S02]  /*14e90*/  LOP3.LUT R133, R133, 0xfffdffff, RZ, 0xc0, !PT ;  /* 0xfffdffff85857812 */ /* 0x000fe400078ec0ff */
[----:B------:R-:W-:Y:S02]  /*14ea0*/  ISETP.GT.U32.AND P0, PT, R92, R134, PT ;  /* 0x000000865c00720c */ /* 0x000fe40003f04070 */
        /* <DEDUP_REMOVED lines=70> */
[-C--:B------:R-:W-:Y:S02]  /*15310*/  ISETP.GT.U32.AND P0, PT, R4, R134.reuse, PT ;  /* 0x000000860400720c */ /* 0x080fe40003f04070 */
        /* <DEDUP_REMOVED lines=124> */
[-C--:B------:R-:W-:Y:S02]  /*15ae0*/  ISETP.GT.U32.AND P1, PT, R72, R134.reuse, PT ;  /* 0x000000864800720c */ /* 0x080fe40003f24070 */
[----:B------:R-:W-:Y:S02]  /*15af0*/  @P0 LOP3.LUT R218, R218, 0x1, RZ, 0xfc, !PT ;  /* 0x00000001dada0812 */ /* 0x000fe400078efcff */
[----:B------:R-:W-:Y:S02]  /*15b00*/  ISETP.GT.U32.AND P0, PT, R71, R134, PT ;  /* 0x000000864700720c */ /* 0x000fe40003f04070 */
[----:B---3--:R-:W1:Y:S01]  /*15b10*/  LDTM.x128 R4, tmem[UR21+0x80] ;  /* 0x00008015000479ee */ /* 0x008e6200083c0000 */
[----:B------:R-:W-:-:S02]  /*15b20*/  LOP3.LUT R0, R0, 0xffffbfff, RZ, 0xc0, !PT ;  /* 0xffffbfff00007812 */ /* 0x000fc400078ec0ff */
[----:B------:R-:W-:-:S04]  /*15b30*/  LOP3.LUT R133, R133, 0xfbffffff, RZ, 0xc0, !PT ;  /* 0xfbffffff85857812 */ /* 0x000fc800078ec0ff */
[----:B------:R-:W-:Y:S02]  /*15b40*/  @P1 LOP3.LUT R133, R133, 0x4000000, RZ, 0xfc, !PT ;  /* 0x0400000085851812 */ /* 0x000fe400078efcff */
[----:B------:R-:W-:Y:S02]  /*15b50*/  LOP3.LUT P1, RZ, R218, 0x8, RZ, 0xc0, !PT ;  /* 0x00000008daff7812 */ /* 0x000fe4000782c0ff */
[----:B------:R-:W-:-:S04]  /*15b60*/  LOP3.LUT R133, R133, 0xf7ffffff, RZ, 0xc0, !PT ;  /* 0xf7ffffff85857812 */ /* 0x000fc800078ec0ff */
[----:B------:R-:W-:Y:S02]  /*15b70*/  @P0 LOP3.LUT R133, R133, 0x8000000, RZ, 0xfc, !PT ;  /* 0x0800000085850812 */ /* 0x000fe400078efcff */
[----:B------:R-:W-:Y:S02]  /*15b80*/  LOP3.LUT P0, RZ, R218, 0x4, RZ, 0xc0, !PT ;  /* 0x00000004daff7812 */ /* 0x000fe4000780c0ff */
[----:B------:R-:W-:-:S04]  /*15b90*/  LOP3.LUT R133, R133, 0xefffffff, RZ, 0xc0, !PT ;  /* 0xefffffff85857812 */ /* 0x000fc800078ec0ff */
[----:B------:R-:W-:Y:S01]  /*15ba0*/  @P5 LOP3.LUT R133, R133, 0x10000000, RZ, 0xfc, !PT ;  /* 0x1000000085855812 */ /* 0x000fe200078efcff */
[----:B-1----:R-:W-:Y:S01]  /*15bb0*/  FMUL R5, R5, UR62 ;  /* 0x0000003e05057c20 */ /* 0x002fe20008400000 */
[----:B------:R-:W-:Y:S01]  /*15bc0*/  FMUL R7, R7, UR62 ;  /* 0x0000003e07077c20 */ /* 0x000fe20008400000 */
[----:B------:R-:W-:Y:S01]  /*15bd0*/  FMUL R6, R6, UR62 ;  /* 0x0000003e06067c20 */ /* 0x000fe20008400000 */
[----:B------:R-:W-:Y:S01]  /*15be0*/  LOP3.LUT R133, R133, 0xdfffffff, RZ, 0xc0, !PT ;  /* 0xdfffffff85857812 */ /* 0x000fe200078ec0ff */
[----:B------:R-:W-:Y:S01]  /*15bf0*/  FMUL R8, R8, UR62 ;  /* 0x0000003e08087c20 */ /* 0x000fe20008400000 */
[----:B------:R-:W-:Y:S01]  /*15c00*/  FSEL R5, R5, -INF , !P4 ;  /* 0xff80000005057808 */ /* 0x000fe20006000000 */
[----:B------:R-:W-:Y:S01]  /*15c10*/  FMUL R9, R9, UR62 ;  /* 0x0000003e09097c20 */ /* 0x000fe20008400000 */
[----:B------:R-:W-:Y:S01]  /*15c20*/  FSEL R6, R6, -INF , !P3 ;  /* 0xff80000006067808 */ /* 0x000fe20005800000 */
[----:B------:R-:W-:Y:S01]  /*15c30*/  FMUL R10, R10, UR62 ;  /* 0x0000003e0a0a7c20 */ /* 0x000fe20008400000 */
[----:B------:R-:W-:Y:S01]  /*15c40*/  @P6 LOP3.LUT R133, R133, 0x20000000, RZ, 0xfc, !PT ;  /* 0x2000000085856812 */ /* 0x000fe200078efcff */
[----:B------:R1:W-:Y:S01]  /*15c50*/  STL [R1+0x74], R5 ;  /* 0x0000740501007387 */ /* 0x0003e20000100800 */
[C---:B------:R-:W-:Y:S01]  /*15c60*/  LOP3.LUT P6, RZ, R218.reuse, 0x1, RZ, 0xc0, !PT ;  /* 0x00000001daff7812 */ /* 0x040fe200078cc0ff */
[----:B------:R-:W-:Y:S01]  /*15c70*/  FMUL R11, R11, UR62 ;  /* 0x0000003e0b0b7c20 */ /* 0x000fe20008400000 */
[----:B------:R-:W-:Y:S01]  /*15c80*/  LOP3.LUT P5, RZ, R218, 0x2, RZ, 0xc0, !PT ;  /* 0x00000002daff7812 */ /* 0x000fe200078ac0ff */
[----:B------:R-:W-:Y:S01]  /*15c90*/  STL [R1+0x70], R6 ;  /* 0x0000700601007387 */ /* 0x000fe20000100800 */
[----:B------:R-:W-:Y:S01]  /*15ca0*/  FMUL R12, R12, UR62 ;  /* 0x0000003e0c0c7c20 */ /* 0x000fe20008400000 */
[----:B------:R-:W-:Y:S01]  /*15cb0*/  FMUL R13, R13, UR62 ;  /* 0x0000003e0d0d7c20 */ /* 0x000fe20008400000 */
[----:B------:R-:W-:Y:S01]  /*15cc0*/  FMUL R14, R14, UR62 ;  /* 0x0000003e0e0e7c20 */ /* 0x000fe20008400000 */
[----:B------:R-:W-:Y:S01]  /*15cd0*/  FMUL R15, R15, UR62 ;  /* 0x0000003e0f0f7c20 */ /* 0x000fe20008400000 */
[----:B------:R-:W-:Y:S01]  /*15ce0*/  FMUL R16, R16, UR62 ;  /* 0x0000003e10107c20 */ /* 0x000fe20008400000 */
[----:B-1----:R-:W-:Y:S01]  /*15cf0*/  FSEL R5, R7, -INF , !P2 ;  /* 0xff80000007057808 */ /* 0x002fe20005000000 */
[----:B------:R-:W-:Y:S01]  /*15d00*/  FMUL R17, R17, UR62 ;  /* 0x0000003e11117c20 */ /* 0x000fe20008400000 */
[----:B------:R-:W-:Y:S01]  /*15d10*/  LOP3.LUT P2, RZ, R218, 0x1000, RZ, 0xc0, !PT ;  /* 0x00001000daff7812 */ /* 0x000fe2000784c0ff */
[----:B------:R-:W-:Y:S01]  /*15d20*/  FMUL R18, R18, UR62 ;  /* 0x0000003e12127c20 */ /* 0x000fe20008400000 */
[----:B------:R-:W-:Y:S01]  /*15d30*/  FMUL R19, R19, UR62 ;  /* 0x0000003e13137c20 */ /* 0x000fe20008400000 */
[----:B------:R1:W-:Y:S01]  /*15d40*/  STL [R1+0xb8], R5 ;  /* 0x0000b80501007387 */ /* 0x0003e20000100800 */
[----:B------:R-:W-:Y:S01]  /*15d50*/  FMUL R20, R20, UR62 ;  /* 0x0000003e14147c20 */ /* 0x000fe20008400000 */
[----:B------:R-:W-:Y:S01]  /*15d60*/  FMUL R21, R21, UR62 ;  /* 0x0000003e15157c20 */ /* 0x000fe20008400000 */
[----:B------:R-:W-:Y:S01]  /*15d70*/  LOP3.LUT P3, RZ, R218, 0x2000, RZ, 0xc0, !PT ;  /* 0x00002000daff7812 */ /* 0x000fe2000786c0ff */
[----:B------:R-:W-:Y:S01]  /*15d80*/  FMUL R22, R22, UR62 ;  /* 0x0000003e16167c20 */ /* 0x000fe20008400000 */
[----:B------:R-:W-:Y:S01]  /*15d90*/  LOP3.LUT P4, RZ, R218, 0x4000, RZ, 0xc0, !PT ;  /* 0x00004000daff7812 */ /* 0x000fe2000788c0ff */
[----:B------:R-:W-:Y:S01]  /*15da0*/  FMUL R23, R23, UR62 ;  /* 0x0000003e17177c20 */ /* 0x000fe20008400000 */
[----:B------:R-:W-:Y:S01]  /*15db0*/  FMUL R24, R24, UR62 ;  /* 0x0000003e18187c20 */ /* 0x000fe20008400000 */
[----:B------:R-:W-:Y:S01]  /*15dc0*/  FMUL R25, R25, UR62 ;  /* 0x0000003e19197c20 */ /* 0x000fe20008400000 */
[----:B------:R-:W-:Y:S01]  /*15dd0*/  FMUL R26, R26, UR62 ;  /* 0x0000003e1a1a7c20 */ /* 0x000fe20008400000 */
[----:B------:R-:W-:Y:S01]  /*15de0*/  @P2 LOP3.LUT R0, R0, 0x4000, RZ, 0xfc, !PT ;  /* 0x0000400000002812 */ /* 0x000fe200078efcff */
[----:B------:R-:W-:Y:S01]  /*15df0*/  FMUL R27, R27, UR62 ;  /* 0x0000003e1b1b7c20 */ /* 0x000fe20008400000 */
[----:B------:R-:W-:Y:S01]  /*15e00*/  LOP3.LUT P2, RZ, R218, 0x800, RZ, 0xc0, !PT ;  /* 0x00000800daff7812 */ /* 0x000fe2000784c0ff */
[----:B------:R-:W-:Y:S01]  /*15e10*/  FMUL R28, R28, UR62 ;  /* 0x0000003e1c1c7c20 */ /* 0x000fe20008400000 */
[----:B------:R-:W-:Y:S01]  /*15e20*/  LOP3.LUT R0, R0, 0xffff7fff, RZ, 0xc0, !PT ;  /* 0xffff7fff00007812 */ /* 0x000fe200078ec0ff */
        /* <DEDUP_REMOVED lines=46> */
[----:B-1----:R-:W-:-:S02]  /*16110*/  FSEL R5, R11, -INF , !P1 ;  /* 0xff8000000b057808 */ /* 0x002fc40004800000 */
[----:B------:R-:W-:-:S03]  /*16120*/  LOP3.LUT P1, RZ, R218, 0x40000, RZ, 0xc0, !PT ;  /* 0x00040000daff7812 */ /* 0x000fc6000782c0ff */
[----:B------:R1:W-:Y:S04]  /*16130*/  STL [R1+0xa0], R5 ;  /* 0x0000a00501007387 */ /* 0x0003e80000100800 */
[----:B------:R-:W-:Y:S02]  /*16140*/  @P2 LOP3.LUT R0, R0, 0x40000, RZ, 0xfc, !PT ;  /* 0x0004000000002812 */ /* 0x000fe400078efcff */
[----:B------:R-:W-:Y:S02]  /*16150*/  LOP3.LUT P2, RZ, R218, 0x80, RZ, 0xc0, !PT ;  /* 0x00000080daff7812 */ /* 0x000fe4000784c0ff */
[----:B------:R-:W-:-:S11]  /*16160*/  LOP3.LUT R0, R0, 0xfff7ffff, RZ, 0xc0, !PT ;  /* 0xfff7ffff00007812 */ /* 0x000fd600078ec0ff */
[----:B------:R-:W-:Y:S02]  /*16170*/  @P2 LOP3.LUT R0, R0, 0x80000, RZ, 0xfc, !PT ;  /* 0x0008000000002812 */ /* 0x000fe400078efcff */
[----:B------:R-:W-:Y:S02]  /*16180*/  LOP3.LUT P2, RZ, R218, 0x40, RZ, 0xc0, !PT ;  /* 0x00000040daff7812 */ /* 0x000fe4000784c0ff */
[----:B------:R-:W-:-:S11]  /*16190*/  LOP3.LUT R0, R0, 0xffefffff, RZ, 0xc0, !PT ;  /* 0xffefffff00007812 */ /* 0x000fd600078ec0ff */
[----:B------:R-:W-:Y:S02]  /*161a0*/  @P2 LOP3.LUT R0, R0, 0x100000, RZ, 0xfc, !PT ;  /* 0x0010000000002812 */ /* 0x000fe400078efcff */
[----:B------:R-:W-:Y:S02]  /*161b0*/  LOP3.LUT P2, RZ, R218, 0x20, RZ, 0xc0, !PT ;  /* 0x00000020daff7812 */ /* 0x000fe4000784c0ff */
[----:B------:R-:W-:-:S11]  /*161c0*/  LOP3.LUT R0, R0, 0xffdfffff, RZ, 0xc0, !PT ;  /* 0xffdfffff00007812 */ /* 0x000fd600078ec0ff */
[----:B------:R-:W-:Y:S02]  /*161d0*/  @P2 LOP3.LUT R0, R0, 0x200000, RZ, 0xfc, !PT ;  /* 0x0020000000002812 */ /* 0x000fe400078efcff */
[----:B------:R-:W-:-:S04]  /*161e0*/  LOP3.LUT P2, RZ, R218, 0x10, RZ, 0xc0, !PT ;  /* 0x00000010daff7812 */ /* 0x000fc8000784c0ff */
[----:B-1----:R-:W-:Y:S02]  /*161f0*/  FSEL R5, R12, -INF , !P2 ;  /* 0xff8000000c057808 */ /* 0x002fe40005000000 */
[----:B------:R-:W-:-:S03]  /*16200*/  LOP3.LUT P2, RZ, R0, 0x200000, RZ, 0xc0, !PT ;  /* 0x0020000000ff7812 */ /* 0x000fc6000784c0ff */
[----:B------:R1:W-:Y:S02]  /*16210*/  STL [R1+0xcc], R5 ;  /* 0x0000cc0501007387 */ /* 0x0003e40000100800 */
        /* <DEDUP_REMOVED lines=19> */
[C---:B------:R-:W-:Y:S02]  /*16350*/  LOP3.LUT P2, RZ, R0.reuse, 0x4000, RZ, 0xc0, !PT ;  /* 0x0000400000ff7812 */ /* 0x040fe4000784c0ff */
[----:B------:R-:W-:Y:S01]  /*16360*/  LOP3.LUT R0, R0, 0xffffffbf, RZ, 0xc0, !PT ;  /* 0xffffffbf00007812 */ /* 0x000fe200078ec0ff */
[----:B------:R1:W-:Y:S01]  /*16370*/  STL [R1+0x94], R5 ;  /* 0x0000940501007387 */ /* 0x0003e20000100800 */
[----:B------:R-:W-:Y:S02]  /*16380*/  FSEL R6, R20, -INF , !P2 ;  /* 0xff80000014067808 */ /* 0x000fe40005000000 */
[----:B------:R-:W-:-:S03]  /*16390*/  LOP3.LUT P2, RZ, R218, 0x80000000, RZ, 0xc0, !PT ;  /* 0x80000000daff7812 */ /* 0x000fc6000784c0ff */
[----:B------:R2:W-:Y:S01]  /*163a0*/  STL [R1+0xac], R6 ;  /* 0x0000ac0601007387 */ /* 0x0005e20000100800 */
[----:B-1----:R-:W-:Y:S02]  /*163b0*/  FSEL R5, R21, -INF , !P3 ;  /* 0xff80000015057808 */ /* 0x002fe40005800000 */
[----:B------:R-:W-:-:S03]  /*163c0*/  LOP3.LUT P3, RZ, R133, 0x1, RZ, 0xc0, !PT ;  /* 0x0000000185ff7812 */ /* 0x000fc6000786c0ff */
[----:B------:R1:W-:Y:S04]  /*163d0*/  STL [R1+0x90], R5 ;  /* 0x0000900501007387 */ /* 0x0003e80000100800 */
[----:B------:R-:W-:Y:S02]  /*163e0*/  @P2 LOP3.LUT R0, R0, 0x40, RZ, 0xfc, !PT ;  /* 0x0000004000002812 */ /* 0x000fe400078efcff */
[----:B------:R-:W-:Y:S02]  /*163f0*/  LOP3.LUT P2, RZ, R218, 0x40000000, RZ, 0xc0, !PT ;  /* 0x40000000daff7812 */ /* 0x000fe4000784c0ff */
[----:B------:R-:W-:Y:S02]  /*16400*/  LOP3.LUT R0, R0, 0xffffff7f, RZ, 0xc0, !PT ;  /* 0xffffff7f00007812 */ /* 0x000fe400078ec0ff */
[----:B--2---:R-:W-:-:S02]  /*16410*/  FSEL R6, R22, -INF , !P4 ;  /* 0xff80000016067808 */ /* 0x004fc40006000000 */
[----:B------:R-:W-:Y:S02]  /*16420*/  LOP3.LUT P4, RZ, R133, 0x2, RZ, 0xc0, !PT ;  /* 0x0000000285ff7812 */ /* 0x000fe4000788c0ff */
[----:B-1----:R-:W-:Y:S01]  /*16430*/  FSEL R5, R23, -INF , !P6 ;  /* 0xff80000017057808 */ /* 0x002fe20007000000 */
[----:B------:R1:W-:Y:S01]  /*16440*/  STL [R1+0xa8], R6 ;  /* 0x0000a80601007387 */ /* 0x0003e20000100800 */
[----:B------:R-:W-:-:S03]  /*16450*/  LOP3.LUT P6, RZ, R218, 0x80000, RZ, 0xc0, !PT ;  /* 0x00080000daff7812 */ /* 0x000fc600078cc0ff */
[----:B------:R-:W-:Y:S01]  /*16460*/  @P2 LOP3.LUT R0, R0, 0x80, RZ, 0xfc, !PT ;  /* 0x0000008000002812 */ /* 0x000fe200078efcff */
[----:B------:R2:W-:Y:S01]  /*16470*/  STL [R1+0x8c], R5 ;  /* 0x00008c0501007387 */ /* 0x0005e20000100800 */
[----:B------:R-:W-:Y:S02]  /*16480*/  LOP3.LUT P2, RZ, R218, 0x20000000, RZ, 0xc0, !PT ;  /* 0x20000000daff7812 */ /* 0x000fe4000784c0ff */
[----:B------:R-:W-:Y:S02]  /*16490*/  LOP3.LUT R0, R0, 0xfffffeff, RZ, 0xc0, !PT ;  /* 0xfffffeff00007812 */ /* 0x000fe400078ec0ff */
[----:B-1----:R-:W-:Y:S02]  /*164a0*/  FSEL R6, R24, -INF , !P5 ;  /* 0xff80000018067808 */ /* 0x002fe40006800000 */
[C---:B------:R-:W-:Y:S02]  /*164b0*/  LOP3.LUT P5, RZ, R218.reuse, 0x100000, RZ, 0xc0, !PT ;  /* 0x00100000daff7812 */ /* 0x040fe400078ac0ff */
[----:B--2---:R-:W-:Y:S01]  /*164c0*/  FSEL R5, R25, -INF , !P0 ;  /* 0xff80000019057808 */ /* 0x004fe20004000000 */
[----:B------:R-:W-:Y:S01]  /*164d0*/  STL [R1+0xa4], R6 ;  /* 0x0000a40601007387 */ /* 0x000fe20000100800 */
[----:B------:R-:W-:-:S03]  /*164e0*/  LOP3.LUT P0, RZ, R218, 0x200000, RZ, 0xc0, !PT ;  /* 0x00200000daff7812 */ /* 0x000fc6000780c0ff */
[----:B------:R-:W-:Y:S01]  /*164f0*/  @P2 LOP3.LUT R0, R0, 0x100, RZ, 0xfc, !PT ;  /* 0x0000010000002812 */ /* 0x000fe200078efcff */
[----:B------:R1:W-:Y:S01]  /*16500*/  STL [R1+0x88], R5 ;  /* 0x0000880501007387 */ /* 0x0003e20000100800 */
[----:B------:R-:W-:Y:S02]  /*16510*/  LOP3.LUT P2, RZ, R218, 0x10000000, RZ, 0xc0, !PT ;  /* 0x10000000daff7812 */ /* 0x000fe4000784c0ff */
[----:B------:R-:W-:Y:S02]  /*16520*/  LOP3.LUT R0, R0, 0xfffffdff, RZ, 0xc0, !PT ;  /* 0xfffffdff00007812 */ /* 0x000fe400078ec0ff */
[----:B-1----:R-:W-:Y:S02]  /*16530*/  FSEL R5, R26, -INF , !P1 ;  /* 0xff8000001a057808 */ /* 0x002fe40004800000 */
[----:B------:R-:W-:-:S07]  /*16540*/  LOP3.LUT P1, RZ, R218, 0x400000, RZ, 0xc0, !PT ;  /* 0x00400000daff7812 */ /* 0x000fce000782c0ff */
        /* <DEDUP_REMOVED lines=52> */
[----:B------:R-:W-:-:S05]  /*16890*/  FSEL R6, R39, -INF , !P2 ;  /* 0xff80000027067808 */ /* 0x000fca0005000000 */
[----:B------:R2:W-:Y:S01]  /*168a0*/  STL [R1+0x3c], R6 ;  /* 0x00003c0601007387 */ /* 0x0005e20000100800 */
[----:B-1----:R-:W-:Y:S02]  /*168b0*/  FSEL R5, R40, -INF , !P3 ;  /* 0xff80000028057808 */ /* 0x002fe40005800000 */
[----:B------:R-:W-:-:S03]  /*168c0*/  LOP3.LUT P3, RZ, R133, 0x100, RZ, 0xc0, !PT ;  /* 0x0000010085ff7812 */ /* 0x000fc6000786c0ff */
[----:B------:R1:W-:Y:S01]  /*168d0*/  STL [R1+0x38], R5 ;  /* 0x0000380501007387 */ /* 0x0003e20000100800 */
[----:B--2---:R-:W-:Y:S02]  /*168e0*/  FSEL R6, R41, -INF , !P4 ;  /* 0xff80000029067808 */ /* 0x004fe40006000000 */
[----:B------:R-:W-:Y:S01]  /*168f0*/  LOP3.LUT P4, RZ, R133, 0x200, RZ, 0xc0, !PT ;  /* 0x0000020085ff7812 */ /* 0x000fe2000788c0ff */
[----:B------:R-:W-:Y:S01]  /*16900*/  FMUL R9, R62, UR62 ;  /* 0x0000003e3e097c20 */ /* 0x000fe20008400000 */
[----:B------:R-:W-:Y:S01]  /*16910*/  FSEL R248, R48, -INF , !P3 ;  /* 0xff80000030f87808 */ /* 0x000fe20005800000 */
[----:B------:R2:W-:Y:S01]  /*16920*/  STL [R1+0x34], R6 ;  /* 0x0000340601007387 */ /* 0x0005e20000100800 */
[----:B------:R-:W-:Y:S01]  /*16930*/  FMUL R7, R60, UR62 ;  /* 0x0000003e3c077c20 */ /* 0x000fe20008400000 */
[----:B------:R-:W-:Y:S01]  /*16940*/  FMUL R10, R63, UR62 ;  /* 0x0000003e3f0a7c20 */ /* 0x000fe20008400000 */
[----:B------:R-:W-:Y:S01]  /*16950*/  FMUL R8, R61, UR62 ;  /* 0x0000003e3d087c20 */ /* 0x000fe20008400000 */
[----:B-1----:R-:W-:-:S02]  /*16960*/  FSEL R5, R42, -INF , !P6 ;  /* 0xff8000002a057808 */ /* 0x002fc40007000000 */
[----:B------:R-:W-:Y:S01]  /*16970*/  LOP3.LUT P6, RZ, R133, 0x40000, RZ, 0xc0, !PT ;  /* 0x0004000085ff7812 */ /* 0x000fe200078cc0ff */
[----:B------:R-:W-:Y:S01]  /*16980*/  FMUL R11, R64, UR62 ;  /* 0x0000003e400b7c20 */ /* 0x000fe20008400000 */
[----:B------:R-:W-:Y:S01]  /*16990*/  FMUL R13, R65, UR62 ;  /* 0x0000003e410d7c20 */ /* 0x000fe20008400000 */
[----:B------:R1:W-:Y:S01]  /*169a0*/  STL [R1+0x30], R5 ;  /* 0x0000300501007387 */ /* 0x0003e20000100800 */
[----:B--2---:R-:W-:Y:S01]  /*169b0*/  FSEL R6, R43, -INF , !P5 ;  /* 0xff8000002b067808 */ /* 0x004fe20006800000 */
[----:B------:R-:W-:Y:S01]  /*169c0*/  FMUL R17, R69, UR62 ;  /* 0x0000003e45117c20 */ /* 0x000fe20008400000 */
[----:B------:R-:W-:-:S03]  /*169d0*/  FSEL R247, R49, -INF , !P4 ;  /* 0xff80000031f77808 */ /* 0x000fc60006000000 */
[----:B------:R-:W-:Y:S01]  /*169e0*/  STL [R1+0x24], R6 ;  /* 0x0000240601007387 */ /* 0x000fe20000100800 */
[----:B-1----:R-:W-:Y:S02]  /*169f0*/  FSEL R5, R44, -INF , !P0 ;  /* 0xff8000002c057808 */ /* 0x002fe40004000000 */
[----:B------:R-:W-:-:S03]  /*16a00*/  LOP3.LUT P0, RZ, R133, 0x40, RZ, 0xc0, !PT ;  /* 0x0000004085ff7812 */ /* 0x000fc6000780c0ff */
[----:B------:R1:W-:Y:S02]  /*16a10*/  STL [R1+0x20], R5 ;  /* 0x0000200501007387 */ /* 0x0003e40000100800 */
[----:B-1----:R-:W-:Y:S02]  /*16a20*/  FSEL R5, R45, -INF , !P1 ;  /* 0xff8000002d057808 */ /* 0x002fe40004800000 */
[C---:B------:R-:W-:Y:S02]  /*16a30*/  LOP3.LUT P1, RZ, R133.reuse, 0x80, RZ, 0xc0, !PT ;  /* 0x0000008085ff7812 */ /* 0x040fe4000782c0ff */
[----:B------:R-:W-:Y:S01]  /*16a40*/  LOP3.LUT R133, R133, 0xbfffffff, RZ, 0xc0, !PT ;  /* 0xbfffffff85857812 */ /* 0x000fe200078ec0ff */
[----:B------:R1:W-:Y:S03]  /*16a50*/  STL [R1+0x14], R5 ;  /* 0x0000140501007387 */ /* 0x0003e60000100800 */
[----:B------:R-:W-:-:S04]  /*16a60*/  @P6 LOP3.LUT R133, R133, 0x40000000, RZ, 0xfc, !PT ;  /* 0x4000000085856812 */ /* 0x000fc800078efcff */
[C---:B------:R-:W-:Y:S02]  /*16a70*/  LOP3.LUT P6, RZ, R133.reuse, 0x20000, RZ, 0xc0, !PT ;  /* 0x0002000085ff7812 */ /* 0x040fe400078cc0ff */
[----:B------:R-:W-:Y:S02]  /*16a80*/  LOP3.LUT R133, R133, 0x7fffffff, RZ, 0xc0, !PT ;  /* 0x7fffffff85857812 */ /* 0x000fe400078ec0ff */
[----:B-1----:R-:W-:-:S05]  /*16a90*/  FSEL R5, R46, -INF , !P0 ;  /* 0xff8000002e057808 */ /* 0x002fca0004000000 */
[----:B------:R1:W-:Y:S04]  /*16aa0*/  STL [R1+0x8], R5 ;  /* 0x0000080501007387 */ /* 0x0003e80000100800 */
[----:B------:R-:W-:-:S04]  /*16ab0*/  @P6 LOP3.LUT R133, R133, 0x80000000, RZ, 0xfc, !PT ;  /* 0x8000000085856812 */ /* 0x000fc800078efcff */
[----:B------:R-:W-:Y:S02]  /*16ac0*/  LOP3.LUT P6, RZ, R133, 0x10000, RZ, 0xc0, !PT ;  /* 0x0001000085ff7812 */ /* 0x000fe400078cc0ff */
[----:B-1----:R-:W-:Y:S01]  /*16ad0*/  FSEL R5, R47, -INF , !P1 ;  /* 0xff8000002f057808 */ /* 0x002fe20004800000 */
[----:B------:R-:W-:Y:S01]  /*16ae0*/  FMUL R6, R59, UR62 ;  /* 0x0000003e3b067c20 */ /* 0x000fe20008400000 */
[C---:B------:R-:W-:Y:S02]  /*16af0*/  LOP3.LUT P2, RZ, R133.reuse, 0x400000, RZ, 0xc0, !PT ;  /* 0x0040000085ff7812 */ /* 0x040fe4000784c0ff */
[C---:B------:R-:W-:Y:S01]  /*16b00*/  LOP3.LUT P3, RZ, R133.reuse, 0x800000, RZ, 0xc0, !PT ;  /* 0x0080000085ff7812 */ /* 0x040fe2000786c0ff */
[----:B------:R1:W-:Y:S01]  /*16b10*/  STL [R1], R5 ;  /* 0x0000000501007387 */ /* 0x0003e20000100800 */
[----:B------:R-:W-:Y:S01]  /*16b20*/  LOP3.LUT P4, RZ, R133, 0x1000000, RZ, 0xc0, !PT ;  /* 0x0100000085ff7812 */ /* 0x000fe2000788c0ff */
[----:B------:R-:W-:Y:S01]  /*16b30*/  FMUL R12, R66, UR62 ;  /* 0x0000003e420c7c20 */ /* 0x000fe20008400000 */
[----:B------:R-:W-:Y:S01]  /*16b40*/  FMUL R19, R71, UR62 ;  /* 0x0000003e47137c20 */ /* 0x000fe20008400000 */
[----:B------:R-:W-:Y:S01]  /*16b50*/  FMUL R15, R68, UR62 ;  /* 0x0000003e440f7c20 */ /* 0x000fe20008400000 */
[----:B------:R-:W-:Y:S01]  /*16b60*/  FMUL R14, R67, UR62 ;  /* 0x0000003e430e7c20 */ /* 0x000fe20008400000 */
[----:B------:R-:W-:-:S02]  /*16b70*/  @P6 LOP3.LUT R0, R0, 0x1, RZ, 0xfc, !PT ;  /* 0x0000000100006812 */ /* 0x000fc400078efcff */
[----:B------:R-:W-:Y:S02]  /*16b80*/  LOP3.LUT P6, RZ, R133, 0x8000, RZ, 0xc0, !PT ;  /* 0x0000800085ff7812 */ /* 0x000fe400078cc0ff */
[----:B------:R-:W-:Y:S01]  /*16b90*/  LOP3.LUT R0, R0, 0xfffffffd, RZ, 0xc0, !PT ;  /* 0xfffffffd00007812 */ /* 0x000fe200078ec0ff */
        /* <DEDUP_REMOVED lines=55> */
[----:B------:R-:W-:Y:S01]  /*16f10*/  LOP3.LUT P5, RZ, R133, 0x80000, RZ, 0xc0, !PT ;  /* 0x0008000085ff7812 */ /* 0x000fe200078ac0ff */
[----:B------:R-:W-:Y:S01]  /*16f20*/  FMUL R119, R119, UR62 ;  /* 0x0000003e77777c20 */ /* 0x000fe20008400000 */
[----:B------:R-:W-:Y:S01]  /*16f30*/  FMUL R120, R120, UR62 ;  /* 0x0000003e78787c20 */ /* 0x000fe20008400000 */
[----:B------:R-:W-:Y:S01]  /*16f40*/  FMUL R121, R121, UR62 ;  /* 0x0000003e79797c20 */ /* 0x000fe20008400000 */
[----:B------:R-:W-:Y:S01]  /*16f50*/  FMUL R122, R122, UR62 ;  /* 0x0000003e7a7a7c20 */ /* 0x000fe20008400000 */
[----:B------:R-:W-:Y:S01]  /*16f60*/  FMUL R123, R123, UR62 ;  /* 0x0000003e7b7b7c20 */ /* 0x000fe20008400000 */
[----:B------:R-:W-:Y:S01]  /*16f70*/  FMUL R124, R124, UR62 ;  /* 0x0000003e7c7c7c20 */ /* 0x000fe20008400000 */
[----:B------:R-:W-:-:S02]  /*16f80*/  @P6 LOP3.LUT R0, R0, 0x20, RZ, 0xfc, !PT ;  /* 0x0000002000006812 */ /* 0x000fc400078efcff */
[----:B------:R-:W-:Y:S01]  /*16f90*/  LOP3.LUT P6, RZ, R133, 0x400, RZ, 0xc0, !PT ;  /* 0x0000040085ff7812 */ /* 0x000fe200078cc0ff */
[----:B------:R-:W-:Y:S01]  /*16fa0*/  FMUL R125, R125, UR62 ;  /* 0x0000003e7d7d7c20 */ /* 0x000fe20008400000 */
[----:B------:R-:W-:Y:S02]  /*16fb0*/  USHF.L.U32 UR64, UR64, 0x1f, URZ ;  /* 0x0000001f40407899 */ /* 0x000fe400080006ff */
[----:B0-----:R-:W-:Y:S01]  /*16fc0*/  USHF.R.S32.HI UR4, URZ, 0x1f, UR29 ;  /* 0x0000001fff047899 */ /* 0x001fe2000801141d */
[----:B------:R-:W-:Y:S02]  /*16fd0*/  FSEL R224, R50, -INF , !P6 ;  /* 0xff80000032e07808 */ /* 0x000fe40007000000 */
[----:B------:R-:W-:Y:S01]  /*16fe0*/  LOP3.LUT P6, RZ, R0, 0x20, RZ, 0xc0, !PT ;  /* 0x0000002000ff7812 */ /* 0x000fe200078cc0ff */
[----:B------:R-:W-:Y:S01]  /*16ff0*/  FMUL R4, R4, UR62 ;  /* 0x0000003e04047c20 */ /* 0x000fe20008400000 */
[----:B------:R-:W-:Y:S02]  /*17000*/  LOP3.LUT P0, RZ, R133, 0x100000, RZ, 0xc0, !PT ;  /* 0x0010000085ff7812 */ /* 0x000fe4000780c0ff */
[----:B------:R-:W-:-:S02]  /*17010*/  FSEL R223, R51, -INF , !P6 ;  /* 0xff80000033df7808 */ /* 0x000fc40007000000 */
[----:B------:R-:W-:Y:S02]  /*17020*/  LOP3.LUT P6, RZ, R0, 0x10, RZ, 0xc0, !PT ;  /* 0x0000001000ff7812 */ /* 0x000fe400078cc0ff */
[----:B------:R-:W-:Y:S02]  /*17030*/  LOP3.LUT P1, RZ, R133, 0x200000, RZ, 0xc0, !PT ;  /* 0x0020000085ff7812 */ /* 0x000fe4000782c0ff */
[----:B------:R-:W-:Y:S02]  /*17040*/  FSEL R222, R52, -INF , !P6 ;  /* 0xff80000034de7808 */ /* 0x000fe40007000000 */
[----:B------:R-:W-:-:S04]  /*17050*/  LOP3.LUT P6, RZ, R0, 0x8, RZ, 0xc0, !PT ;  /* 0x0000000800ff7812 */ /* 0x000fc800078cc0ff */
[----:B------:R-:W-:Y:S02]  /*17060*/  FSEL R221, R53, -INF , !P6 ;  /* 0xff80000035dd7808 */ /* 0x000fe40007000000 */
[----:B------:R-:W-:-:S04]  /*17070*/  LOP3.LUT P6, RZ, R0, 0x4, RZ, 0xc0, !PT ;  /* 0x0000000400ff7812 */ /* 0x000fc800078cc0ff */
[----:B------:R-:W-:Y:S02]  /*17080*/  FSEL R220, R54, -INF , !P6 ;  /* 0xff80000036dc7808 */ /* 0x000fe40007000000 */
[C---:B------:R-:W-:Y:S01]  /*17090*/  LOP3.LUT P6, RZ, R0.reuse, 0x2, RZ, 0xc0, !PT ;  /* 0x0000000200ff7812 */ /* 0x040fe200078cc0ff */
[----:B------:R-:W2:Y:S03]  /*170a0*/  LDL.LU R54, [R1+0x54] ;  /* 0x0000540001367983 */ /* 0x000ea60000300800 */
[----:B------:R-:W-:Y:S02]  /*170b0*/  FSEL R219, R55, -INF , !P6 ;  /* 0xff80000037db7808 */ /* 0x000fe40007000000 */
[----:B------:R-:W-:Y:S01]  /*170c0*/  LOP3.LUT P6, RZ, R0, 0x1, RZ, 0xc0, !PT ;  /* 0x0000000100ff7812 */ /* 0x000fe200078cc0ff */
[----:B------:R-:W-:Y:S01]  /*170d0*/  FMUL R0, R57, UR62 ;  /* 0x0000003e39007c20 */ /* 0x000fe20008400000 */
[----:B------:R-:W3:Y:S02]  /*170e0*/  LDL.LU R55, [R1+0x60] ;  /* 0x0000600001377983 */ /* 0x000ee40000300800 */
[----:B------:R-:W-:-:S02]  /*170f0*/  FSEL R218, R56, -INF , !P6 ;  /* 0xff80000038da7808 */ /* 0x000fc40007000000 */
[C---:B------:R-:W-:Y:S01]  /*17100*/  LOP3.LUT P6, RZ, R133.reuse, 0x80000000, RZ, 0xc0, !PT ;  /* 0x8000000085ff7812 */ /* 0x040fe200078cc0ff */
[----:B------:R-:W4:Y:S01]  /*17110*/  LDL.LU R56, [R1+0x5c] ;  /* 0x00005c0001387983 */ /* 0x000f220000300800 */
[----:B-1----:R-:W-:Y:S02]  /*17120*/  FMUL R5, R58, UR62 ;  /* 0x0000003e3a057c20 */ /* 0x002fe40008400000 */
[----:B------:R-:W-:Y:S01]  /*17130*/  FSEL R0, R0, -INF , !P6 ;  /* 0xff80000000007808 */ /* 0x000fe20007000000 */
[----:B------:R-:W5:Y:S01]  /*17140*/  LDL.LU R57, [R1+0x58] ;  /* 0x0000580001397983 */ /* 0x000f620000300800 */
[----:B------:R-:W-:-:S03]  /*17150*/  LOP3.LUT P6, RZ, R133, 0x40000000, RZ, 0xc0, !PT ;  /* 0x4000000085ff7812 */ /* 0x000fc600078cc0ff */
[----:B------:R-:W2:Y:S01]  /*17160*/  LDL.LU R58, [R1+0x68] ;  /* 0x00006800013a7983 */ /* 0x000ea20000300800 */
[----:B------:R-:W-:Y:S02]  /*17170*/  FSEL R5, R5, -INF , !P6 ;  /* 0xff80000005057808 */ /* 0x000fe40007000000 */
[----:B------:R-:W-:Y:S01]  /*17180*/  LOP3.LUT P6, RZ, R133, 0x20000000, RZ, 0xc0, !PT ;  /* 0x2000000085ff7812 */ /* 0x000fe200078cc0ff */
[----:B------:R-:W2:Y:S01]  /*17190*/  LDL.LU R59, [R1+0x50] ;  /* 0x00005000013b7983 */ /* 0x000ea20000300800 */
[----:B------:R-:W-:Y:S02]  /*171a0*/  FSEL R9, R9, -INF , !P2 ;  /* 0xff80000009097808 */ /* 0x000fe40005000000 */
[----:B------:R-:W-:Y:S01]  /*171b0*/  FSEL R10, R10, -INF , !P3 ;  /* 0xff8000000a0a7808 */ /* 0x000fe20005800000 */
[----:B------:R-:W2:Y:S01]  /*171c0*/  LDL.LU R60, [R1+0x40] ;  /* 0x00004000013c7983 */ /* 0x000ea20000300800 */
[-C--:B------:R-:W-:Y:S02]  /*171d0*/  ISETP.GT.U32.AND P2, PT, R246, R134.reuse, PT ;  /* 0x00000086f600720c */ /* 0x080fe40003f44070 */
[----:B------:R-:W-:Y:S01]  /*171e0*/  FSEL R11, R11, -INF , !P4 ;  /* 0xff8000000b0b7808 */ /* 0x000fe20006000000 */
[----:B------:R-:W2:Y:S01]  /*171f0*/  LDL.LU R61, [R1+0x1c] ;  /* 0x00001c00013d7983 */ /* 0x000ea20000300800 */
[----:B------:R-:W-:Y:S01]  /*17200*/  ISETP.GT.U32.AND P3, PT, R244, R134, PT ;  /* 0x00000086f400720c */ /* 0x000fe20003f64070 */
[----:B------:R-:W-:Y:S01]  /*17210*/  FMUL R47, R98, UR62 ;  /* 0x0000003e622f7c20 */ /* 0x000fe20008400000 */
[----:B------:R-:W-:Y:S01]  /*17220*/  FSEL R6, R6, -INF , !P5 ;  /* 0xff80000006067808 */ /* 0x000fe20006800000 */
[----:B------:R-:W2:Y:S01]  /*17230*/  LDL.LU R62, [R1+0x2c] ;  /* 0x00002c00013e7983 */ /* 0x000ea20000300800 */
[----:B------:R-:W-:-:S02]  /*17240*/  ISETP.GT.U32.AND.EX P6, PT, R245, RZ, PT, P6 ;  /* 0x000000fff500720c */ /* 0x000fc40003fc4160 */
[----:B------:R-:W-:Y:S01]  /*17250*/  ISETP.GT.U32.AND.EX P2, PT, R243, RZ, PT, P2 ;  /* 0x000000fff300720c */ /* 0x000fe20003f44120 */
[----:B------:R-:W2:Y:S01]  /*17260*/  LDL.LU R63, [R1+0x18] ;  /* 0x00001800013f7983 */ /* 0x000ea20000300800 */
[----:B------:R-:W-:Y:S01]  /*17270*/  ISETP.GT.U32.AND P4, PT, R242, R134, PT ;  /* 0x00000086f200720c */ /* 0x000fe20003f84070 */
[----:B------:R-:W-:Y:S01]  /*17280*/  FMUL R50, R101, UR62 ;  /* 0x0000003e65327c20 */ /* 0x000fe20008400000 */
[----:B------:R-:W-:Y:S01]  /*17290*/  FMUL R53, R104, UR62 ;  /* 0x0000003e68357c20 */ /* 0x000fe20008400000 */
[----:B------:R-:W2:Y:S01]  /*172a0*/  LDL.LU R64, [R1+0x28] ;  /* 0x0000280001407983 */ /* 0x000ea20000300800 */
[----:B------:R-:W-:Y:S01]  /*172b0*/  FMUL R51, R106, UR62 ;  /* 0x0000003e6a337c20 */ /* 0x000fe20008400000 */
[----:B------:R-:W-:Y:S01]  /*172c0*/  FMUL R52, R105, UR62 ;  /* 0x0000003e69347c20 */ /* 0x000fe20008400000 */
[----:B------:R-:W-:Y:S01]  /*172d0*/  LOP3.LUT P5, RZ, R133, 0x10000000, RZ, 0xc0, !PT ;  /* 0x1000000085ff7812 */ /* 0x000fe200078ac0ff */
[----:B------:R-:W2:Y:S04]  /*172e0*/  LDL.LU R246, [R1+0x10] ;  /* 0x0000100001f67983 */ /* 0x000ea80000300800 */
[----:B------:R-:W2:Y:S04]  /*172f0*/  LDL.LU R244, [R1+0xc] ;  /* 0x00000c0001f47983 */ /* 0x000ea80000300800 */
[----:B------:R-:W2:Y:S01]  /*17300*/  LDL.LU R245, [R1+0x4] ;  /* 0x0000040001f57983 */ /* 0x000ea20000300800 */
[----:B------:R-:W-:-:S02]  /*17310*/  FSEL R13, R13, -INF , !P2 ;  /* 0xff8000000d0d7808 */ /* 0x000fc40005000000 */
[----:B------:R-:W-:Y:S01]  /*17320*/  ISETP.GT.U32.AND.EX P2, PT, R241, RZ, PT, P3 ;  /* 0x000000fff100720c */ /* 0x000fe20003f44130 */
[----:B------:R-:W3:Y:S01]  /*17330*/  LDL.64 R66, [R1+0x590] ;  /* 0x0005900001427983 */ /* 0x000ee20000100a00 */
[----:B------:R-:W-:Y:S02]  /*17340*/  ISETP.GT.U32.AND P3, PT, R238, R134, PT ;  /* 0x00000086ee00720c */ /* 0x000fe40003f64070 */
[----:B------:R-:W-:Y:S01]  /*17350*/  FSEL R12, R12, -INF , !P6 ;  /* 0xff8000000c0c7808 */ /* 0x000fe20007000000 */
[----:B------:R-:W3:Y:S01]  /*17360*/  LDL.64 R68, [R1+0x560] ;  /* 0x0005600001447983 */ /* 0x000ee20000100a00 */
[----:B------:R-:W-:Y:S02]  /*17370*/  ISETP.GT.U32.AND.EX P3, PT, R235, RZ, PT, P3 ;  /* 0x000000ffeb00720c */ /* 0x000fe40003f64130 */
[----:B------:R-:W-:Y:S01]  /*17380*/  ISETP.GT.U32.AND.EX P4, PT, R239, RZ, PT, P4 ;  /* 0x000000ffef00720c */ /* 0x000fe20003f84140 */
[----:B------:R-:W3:Y:S01]  /*17390*/  LDL.64 R72, [R1+0x500] ;  /* 0x0005000001487983 */ /* 0x000ee20000100a00 */
[----:B------:R-:W-:-:S02]  /*173a0*/  FSEL R17, R17, -INF , !P3 ;  /* 0xff80000011117808 */ /* 0x000fc40005800000 */
[-C--:B------:R-:W-:Y:S01]  /*173b0*/  ISETP.GT.U32.AND P3, PT, R234, R134.reuse, PT ;  /* 0x00000086ea00720c */ /* 0x080fe20003f64070 */
[----:B------:R-:W3:Y:S03]  /*173c0*/  LDL.64 R74, [R1+0x4d8] ;  /* 0x0004d800014a7983 */ /* 0x000ee60000100a00 */
[----:B------:R-:W-:Y:S01]  /*173d0*/  ISETP.GT.U32.AND.EX P3, PT, R231, RZ, PT, P3 ;  /* 0x000000ffe700720c */ /* 0x000fe20003f64130 */
[----:B------:R-:W3:Y:S01]  /*173e0*/  LDL.64 R70, [R1+0x530] ;  /* 0x0005300001467983 */ /* 0x000ee20000100a00 */
[-C--:B------:R-:W-:Y:S02]  /*173f0*/  ISETP.GT.U32.AND P6, PT, R240, R134.reuse, PT ;  /* 0x00000086f000720c */ /* 0x080fe40003fc4070 */
[----:B------:R-:W-:Y:S01]  /*17400*/  FSEL R19, R19, -INF , !P3 ;  /* 0xff80000013137808 */ /* 0x000fe20005800000 */
[----:B------:R-:W3:Y:S01]  /*17410*/  LDL.64 R78, [R1+0x488] ;  /* 0x00048800014e7983 */ /* 0x000ee20000100a00 */
[----:B------:R-:W-:-:S02]  /*17420*/  ISETP.GT.U32.AND P3, PT, R230, R134, PT ;  /* 0x00000086e600720c */ /* 0x000fc40003f64070 */
[----:B------:R-:W-:Y:S01]  /*17430*/  FSEL R15, R15, -INF , !P2 ;  /* 0xff8000000f0f7808 */ /* 0x000fe20005000000 */
[----:B------:R-:W3:Y:S01]  /*17440*/  LDL.64 R80, [R1+0x460] ;  /* 0x0004600001507983 */ /* 0x000ee20000100a00 */
[----:B------:R-:W-:Y:S02]  /*17450*/  FSEL R14, R14, -INF , !P4 ;  /* 0xff8000000e0e7808 */ /* 0x000fe40006000000 */
[----:B------:R-:W-:Y:S01]  /*17460*/  ISETP.GT.U32.AND.EX P2, PT, R237, RZ, PT, P6 ;  /* 0x000000ffed00720c */ /* 0x000fe20003f44160 */
[----:B------:R-:W3:Y:S01]  /*17470*/  LDL.64 R76, [R1+0x4b0] ;  /* 0x0004b000014c7983 */ /* 0x000ee20000100a00 */
[----:B------:R-:W-:Y:S02]  /*17480*/  ISETP.GT.U32.AND P4, PT, R236, R134, PT ;  /* 0x00000086ec00720c */ /* 0x000fe40003f84070 */
[----:B------:R-:W-:Y:S01]  /*17490*/  ISETP.GT.U32.AND.EX P3, PT, R227, RZ, PT, P3 ;  /* 0x000000ffe300720c */ /* 0x000fe20003f64130 */
[----:B------:R-:W3:Y:S01]  /*174a0*/  LDL.64 R84, [R1+0x410] ;  /* 0x0004100001547983 */ /* 0x000ee20000100a00 */
[----:B------:R-:W-:-:S02]  /*174b0*/  FSEL R16, R16, -INF , !P2 ;  /* 0xff80000010107808 */ /* 0x000fc40005000000 */
[----:B------:R-:W-:Y:S01]  /*174c0*/  ISETP.GT.U32.AND.EX P2, PT, R233, RZ, PT, P4 ;  /* 0x000000ffe900720c */ /* 0x000fe20003f44140 */
[----:B------:R-:W3:Y:S01]  /*174d0*/  LDL.64 R86, [R1+0x3e0] ;  /* 0x0003e00001567983 */ /* 0x000ee20000100a00 */
[-C--:B------:R-:W-:Y:S02]  /*174e0*/  ISETP.GT.U32.AND P6, PT, R232, R134.reuse, PT ;  /* 0x00000086e800720c */ /* 0x080fe40003fc4070 */
[----:B------:R-:W-:Y:S01]  /*174f0*/  FSEL R21, R21, -INF , !P3 ;  /* 0xff80000015157808 */ /* 0x000fe20005800000 */
[----:B------:R-:W3:Y:S01]  /*17500*/  LDL.64 R82, [R1+0x438] ;  /* 0x0004380001527983 */ /* 0x000ee20000100a00 */
[----:B------:R-:W-:Y:S02]  /*17510*/  ISETP.GT.U32.AND P3, PT, R226, R134, PT ;  /* 0x00000086e200720c */ /* 0x000fe40003f64070 */
[----:B------:R-:W-:Y:S01]  /*17520*/  FSEL R18, R18, -INF , !P2 ;  /* 0xff80000012127808 */ /* 0x000fe20005000000 */
[----:B------:R-:W3:Y:S01]  /*17530*/  LDL.64 R90, [R1+0x390] ;  /* 0x00039000015a7983 */ /* 0x000ee20000100a00 */
[----:B------:R-:W-:-:S02]  /*17540*/  ISETP.GT.U32.AND.EX P2, PT, R229, RZ, PT, P6 ;  /* 0x000000ffe500720c */ /* 0x000fc40003f44160 */
[-C--:B------:R-:W-:Y:S01]  /*17550*/  ISETP.GT.U32.AND P4, PT, R228, R134.reuse, PT ;  /* 0x00000086e400720c */ /* 0x080fe20003f84070 */
[----:B------:R-:W3:Y:S01]  /*17560*/  LDL.64 R92, [R1+0x618] ;  /* 0x00061800015c7983 */ /* 0x000ee20000100a00 */
[----:B------:R-:W-:Y:S02]  /*17570*/  ISETP.GT.U32.AND.EX P3, PT, R216, RZ, PT, P3 ;  /* 0x000000ffd800720c */ /* 0x000fe40003f64130 */
[----:B------:R-:W-:Y:S01]  /*17580*/  FSEL R20, R20, -INF , !P2 ;  /* 0xff80000014147808 */ /* 0x000fe20005000000 */
[----:B------:R-:W3:Y:S01]  /*17590*/  LDL.64 R88, [R1+0x3b8] ;  /* 0x0003b80001587983 */ /* 0x000ee20000100a00 */
[----:B------:R-:W-:Y:S02]  /*175a0*/  ISETP.GT.U32.AND.EX P2, PT, R225, RZ, PT, P4 ;  /* 0x000000ffe100720c */ /* 0x000fe40003f44140 */
[----:B------:R-:W-:Y:S01]  /*175b0*/  FSEL R23, R23, -INF , !P3 ;  /* 0xff80000017177808 */ /* 0x000fe20005800000 */
[----:B------:R-:W3:Y:S01]  /*175c0*/  LDL.64 R96, [R1+0x5b8] ;  /* 0x0005b80001607983 */ /* 0x000ee20000100a00 */
[----:B------:R-:W-:-:S02]  /*175d0*/  ISETP.GT.U32.AND P6, PT, R217, R134, PT ;  /* 0x00000086d900720c */ /* 0x000fc40003fc4070 */
[-C--:B------:R-:W-:Y:S01]  /*175e0*/  ISETP.GT.U32.AND P3, PT, R215, R134.reuse, PT ;  /* 0x00000086d700720c */ /* 0x080fe20003f64070 */
[----:B------:R-:W3:Y:S01]  /*175f0*/  LDL.64 R98, [R1+0x588] ;  /* 0x0005880001627983 */ /* 0x000ee20000100a00 */
[----:B------:R-:W-:Y:S02]  /*17600*/  FSEL R22, R22, -INF , !P2 ;  /* 0xff80000016167808 */ /* 0x000fe40005000000 */
[----:B------:R-:W-:Y:S01]  /*17610*/  ISETP.GT.U32.AND.EX P2, PT, R214, RZ, PT, P6 ;  /* 0x000000ffd600720c */ /* 0x000fe20003f44160 */
[----:B------:R-:W3:Y:S01]  /*17620*/  LDL.64 R94, [R1+0x5e8] ;  /* 0x0005e800015e7983 */ /* 0x000ee20000100a00 */
[----:B------:R-:W-:Y:S02]  /*17630*/  ISETP.GT.U32.AND.EX P3, PT, R212, RZ, PT, P3 ;  /* 0x000000ffd400720c */ /* 0x000fe40003f64130 */
[----:B------:R-:W-:Y:S01]  /*17640*/  ISETP.GT.U32.AND P4, PT, R213, R134, PT ;  /* 0x00000086d500720c */ /* 0x000fe20003f84070 */
[----:B------:R-:W3:Y:S01]  /*17650*/  LDL.64 R102, [R1+0x528] ;  /* 0x0005280001667983 */ /* 0x000ee20000100a00 */
[----:B------:R-:W-:-:S02]  /*17660*/  FSEL R25, R25, -INF , !P3 ;  /* 0xff80000019197808 */ /* 0x000fc40005800000 */
[----:B------:R-:W-:Y:S01]  /*17670*/  FSEL R24, R24, -INF , !P2 ;  /* 0xff80000018187808 */ /* 0x000fe20005000000 */
[----:B------:R-:W3:Y:S01]  /*17680*/  LDL.64 R104, [R1+0x4f8] ;  /* 0x0004f80001687983 */ /* 0x000ee20000100a00 */
[-C--:B------:R-:W-:Y:S02]  /*17690*/  ISETP.GT.U32.AND P3, PT, R211, R134.reuse, PT ;  /* 0x00000086d300720c */ /* 0x080fe40003f64070 */
[----:B------:R-:W-:Y:S01]  /*176a0*/  ISETP.GT.U32.AND.EX P2, PT, R210, RZ, PT, P4 ;  /* 0x000000ffd200720c */ /* 0x000fe20003f44140 */
[----:B------:R-:W3:Y:S01]  /*176b0*/  LDL.64 R100, [R1+0x558] ;  /* 0x0005580001647983 */ /* 0x000ee20000100a00 */
[----:B------:R-:W-:Y:S02]  /*176c0*/  ISETP.GT.U32.AND P6, PT, R209, R134, PT ;  /* 0x00000086d100720c */ /* 0x000fe40003fc4070 */
[----:B------:R-:W-:Y:S02]  /*176d0*/  ISETP.GT.U32.AND.EX P3, PT, R208, RZ, PT, P3 ;  /* 0x000000ffd000720c */ /* 0x000fe40003f64130 */
[----:B------:R-:W-:-:S02]  /*176e0*/  FSEL R27, R27, -INF , !P2 ;  /* 0xff8000001b1b7808 */ /* 0x000fc40005000000 */
[----:B------:R-:W-:Y:S02]  /*176f0*/  ISETP.GT.U32.AND.EX P2, PT, R206, RZ, PT, P6 ;  /* 0x000000ffce00720c */ /* 0x000fe40003f44160 */
[-C--:B------:R-:W-:Y:S02]  /*17700*/  ISETP.GT.U32.AND P4, PT, R205, R134.reuse, PT ;  /* 0x00000086cd00720c */ /* 0x080fe40003f84070 */
[----:B------:R-:W-:Y:S02]  /*17710*/  FSEL R26, R26, -INF , !P3 ;  /* 0xff8000001a1a7808 */ /* 0x000fe40005800000 */
[----:B------:R-:W-:Y:S02]  /*17720*/  ISETP.GT.U32.AND P3, PT, R207, R134, PT ;  /* 0x00000086cf00720c */ /* 0x000fe40003f64070 */
[----:B------:R-:W-:Y:S02]  /*17730*/  FSEL R28, R28, -INF , !P2 ;  /* 0xff8000001c1c7808 */ /* 0x000fe40005000000 */
[----:B------:R-:W-:-:S02]  /*17740*/  ISETP.GT.U32.AND.EX P2, PT, R202, RZ, PT, P4 ;  /* 0x000000ffca00720c */ /* 0x000fc40003f44140 */
[-C--:B------:R-:W-:Y:S02]  /*17750*/  ISETP.GT.U32.AND P6, PT, R201, R134.reuse, PT ;  /* 0x00000086c900720c */ /* 0x080fe40003fc4070 */
[----:B------:R-:W-:Y:S02]  /*17760*/  ISETP.GT.U32.AND.EX P3, PT, R204, RZ, PT, P3 ;  /* 0x000000ffcc00720c */ /* 0x000fe40003f64130 */
[----:B------:R-:W-:Y:S02]  /*17770*/  FSEL R31, R31, -INF , !P2 ;  /* 0xff8000001f1f7808 */ /* 0x000fe40005000000 */
[----:B------:R-:W-:Y:S02]  /*17780*/  ISETP.GT.U32.AND.EX P2, PT, R198, RZ, PT, P6 ;  /* 0x000000ffc600720c */ /* 0x000fe40003f44160 */
[----:B------:R-:W-:Y:S02]  /*17790*/  ISETP.GT.U32.AND P4, PT, R197, R134, PT ;  /* 0x00000086c500720c */ /* 0x000fe40003f84070 */
[----:B------:R-:W-:-:S02]  /*177a0*/  FSEL R29, R29, -INF , !P3 ;  /* 0xff8000001d1d7808 */ /* 0x000fc40005800000 */
[-C--:B------:R-:W-:Y:S02]  /*177b0*/  ISETP.GT.U32.AND P3, PT, R203, R134.reuse, PT ;  /* 0x00000086cb00720c */ /* 0x080fe40003f64070 */
[----:B------:R-:W-:Y:S02]  /*177c0*/  FSEL R32, R32, -INF , !P2 ;  /* 0xff80000020207808 */ /* 0x000fe40005000000 */
[----:B------:R-:W-:Y:S02]  /*177d0*/  ISETP.GT.U32.AND.EX P2, PT, R193, RZ, PT, P4 ;  /* 0x000000ffc100720c */ /* 0x000fe40003f44140 */
[----:B------:R-:W-:Y:S02]  /*177e0*/  ISETP.GT.U32.AND P4, PT, R191, R134, PT ;  /* 0x00000086bf00720c */ /* 0x000fe40003f84070 */
[----:B------:R-:W-:Y:S02]  /*177f0*/  ISETP.GT.U32.AND.EX P3, PT, R200, RZ, PT, P3 ;  /* 0x000000ffc800720c */ /* 0x000fe40003f64130 */
[----:B------:R-:W-:-:S02]  /*17800*/  FSEL R34, R34, -INF , !P2 ;  /* 0xff80000022227808 */ /* 0x000fc40005000000 */
[-C--:B------:R-:W-:Y:S02]  /*17810*/  ISETP.GT.U32.AND P6, PT, R194, R134.reuse, PT ;  /* 0x00000086c200720c */ /* 0x080fe40003fc4070 */
[----:B------:R-:W-:Y:S02]  /*17820*/  ISETP.GT.U32.AND.EX P2, PT, R188, RZ, PT, P4 ;  /* 0x000000ffbc00720c */ /* 0x000fe40003f44140 */
[----:B------:R-:W-:Y:S02]  /*17830*/  FSEL R30, R30, -INF , !P3 ;  /* 0xff8000001e1e7808 */ /* 0x000fe40005800000 */
[----:B------:R-:W-:Y:S02]  /*17840*/  ISETP.GT.U32.AND P3, PT, R199, R134, PT ;  /* 0x00000086c700720c */ /* 0x000fe40003f64070 */
[----:B------:R-:W-:Y:S02]  /*17850*/  ISETP.GT.U32.AND.EX P6, PT, R190, RZ, PT, P6 ;  /* 0x000000ffbe00720c */ /* 0x000fe40003fc4160 */
[----:B------:R-:W-:-:S02]  /*17860*/  FSEL R38, R38, -INF , !P2 ;  /* 0xff80000026267808 */ /* 0x000fc40005000000 */
[-C--:B------:R-:W-:Y:S02]  /*17870*/  ISETP.GT.U32.AND P2, PT, R186, R134.reuse, PT ;  /* 0x00000086ba00720c */ /* 0x080fe40003f44070 */
[----:B------:R-:W-:Y:S02]  /*17880*/  ISETP.GT.U32.AND.EX P3, PT, R196, RZ, PT, P3 ;  /* 0x000000ffc400720c */ /* 0x000fe40003f64130 */
[----:B------:R-:W-:Y:S02]  /*17890*/  ISETP.GT.U32.AND P4, PT, R185, R134, PT ;  /* 0x00000086b900720c */ /* 0x000fe40003f84070 */
[----:B------:R-:W-:Y:S02]  /*178a0*/  FSEL R36, R36, -INF , !P6 ;  /* 0xff80000024247808 */ /* 0x000fe40007000000 */
[----:B------:R-:W-:Y:S02]  /*178b0*/  ISETP.GT.U32.AND.EX P6, PT, R184, RZ, PT, P2 ;  /* 0x000000ffb800720c */ /* 0x000fe40003fc4120 */
[----:B------:R-:W-:-:S02]  /*178c0*/  FSEL R33, R33, -INF , !P3 ;  /* 0xff80000021217808 */ /* 0x000fc40005800000 */
[----:B------:R-:W-:Y:S02]  /*178d0*/  ISETP.GT.U32.AND.EX P2, PT, R182, RZ, PT, P4 ;  /* 0x000000ffb600720c */ /* 0x000fe40003f44140 */
[-C--:B------:R-:W-:Y:S02]  /*178e0*/  ISETP.GT.U32.AND P3, PT, R195, R134.reuse, PT ;  /* 0x00000086c300720c */ /* 0x080fe40003f64070 */
[----:B------:R-:W-:Y:S02]  /*178f0*/  FSEL R41, R41, -INF , !P2 ;  /* 0xff80000029297808 */ /* 0x000fe40005000000 */
[----:B------:R-:W-:Y:S02]  /*17900*/  ISETP.GT.U32.AND.EX P3, PT, R192, RZ, PT, P3 ;  /* 0x000000ffc000720c */ /* 0x000fe40003f64130 */
[-C--:B------:R-:W-:Y:S02]  /*17910*/  ISETP.GT.U32.AND P2, PT, R180, R134.reuse, PT ;  /* 0x00000086b400720c */ /* 0x080fe40003f44070 */
[----:B------:R-:W-:-:S02]  /*17920*/  ISETP.GT.U32.AND P4, PT, R179, R134, PT ;  /* 0x00000086b300720c */ /* 0x000fc40003f84070 */
[----:B------:R-:W-:Y:S02]  /*17930*/  FSEL R39, R39, -INF , !P6 ;  /* 0xff80000027277808 */ /* 0x000fe40007000000 */
[----:B------:R-:W-:Y:S02]  /*17940*/  FSEL R35, R35, -INF , !P3 ;  /* 0xff80000023237808 */ /* 0x000fe40005800000 */
[----:B------:R-:W-:Y:S02]  /*17950*/  ISETP.GT.U32.AND.EX P6, PT, R178, RZ, PT, P2 ;  /* 0x000000ffb200720c */ /* 0x000fe40003fc4120 */
[----:B------:R-:W-:Y:S02]  /*17960*/  ISETP.GT.U32.AND P3, PT, R187, R134, PT ;  /* 0x00000086bb00720c */ /* 0x000fe40003f64070 */
[----:B------:R-:W-:Y:S02]  /*17970*/  ISETP.GT.U32.AND.EX P2, PT, R176, RZ, PT, P4 ;  /* 0x000000ffb000720c */ /* 0x000fe40003f44140 */
[----:B------:R-:W-:-:S02]  /*17980*/  ISETP.GT.U32.AND.EX P3, PT, R189, RZ, PT, P3 ;  /* 0x000000ffbd00720c */ /* 0x000fc40003f64130 */
[----:B------:R-:W-:Y:S02]  /*17990*/  FSEL R44, R44, -INF , !P2 ;  /* 0xff8000002c2c7808 */ /* 0x000fe40005000000 */
[-C--:B------:R-:W-:Y:S02]  /*179a0*/  ISETP.GT.U32.AND P2, PT, R174, R134.reuse, PT ;  /* 0x00000086ae00720c */ /* 0x080fe40003f44070 */
[-C--:B------:R-:W-:Y:S02]  /*179b0*/  ISETP.GT.U32.AND P4, PT, R173, R134.reuse, PT ;  /* 0x00000086ad00720c */ /* 0x080fe40003f84070 */
[----:B------:R-:W-:Y:S02]  /*179c0*/  FSEL R37, R37, -INF , !P3 ;  /* 0xff80000025257808 */ /* 0x000fe40005800000 */
[----:B------:R-:W-:Y:S02]  /*179d0*/  FSEL R42, R42, -INF , !P6 ;  /* 0xff8000002a2a7808 */ /* 0x000fe40007000000 */
[----:B------:R-:W-:-:S02]  /*179e0*/  ISETP.GT.U32.AND P3, PT, R181, R134, PT ;  /* 0x00000086b500720c */ /* 0x000fc40003f64070 */
[----:B------:R-:W-:Y:S02]  /*179f0*/  ISETP.GT.U32.AND.EX P6, PT, R172, RZ, PT, P2 ;  /* 0x000000ffac00720c */ /* 0x000fe40003fc4120 */
[----:B------:R-:W-:Y:S02]  /*17a00*/  ISETP.GT.U32.AND.EX P2, PT, R170, RZ, PT, P4 ;  /* 0x000000ffaa00720c */ /* 0x000fe40003f44140 */
[----:B------:R-:W-:Y:S02]  /*17a10*/  ISETP.GT.U32.AND.EX P3, PT, R183, RZ, PT, P3 ;  /* 0x000000ffb700720c */ /* 0x000fe40003f64130 */
[----:B------:R-:W-:Y:S02]  /*17a20*/  FSEL R47, R47, -INF , !P2 ;  /* 0xff8000002f2f7808 */ /* 0x000fe40005000000 */
[-C--:B------:R-:W-:Y:S02]  /*17a30*/  ISETP.GT.U32.AND P2, PT, R168, R134.reuse, PT ;  /* 0x00000086a800720c */ /* 0x080fe40003f44070 */
[----:B------:R-:W-:-:S02]  /*17a40*/  ISETP.GT.U32.AND P4, PT, R167, R134, PT ;  /* 0x00000086a700720c */ /* 0x000fc40003f84070 */
[----:B------:R-:W-:Y:S02]  /*17a50*/  FSEL R40, R40, -INF , !P3 ;  /* 0xff80000028287808 */ /* 0x000fe40005800000 */
[----:B------:R-:W-:Y:S02]  /*17a60*/  ISETP.GT.U32.AND P3, PT, R175, R134, PT ;  /* 0x00000086af00720c */ /* 0x000fe40003f64070 */
[----:B------:R-:W-:Y:S02]  /*17a70*/  FSEL R45, R45, -INF , !P6 ;  /* 0xff8000002d2d7808 */ /* 0x000fe40007000000 */
[----:B------:R-:W-:Y:S02]  /*17a80*/  ISETP.GT.U32.AND.EX P6, PT, R166, RZ, PT, P2 ;  /* 0x000000ffa600720c */ /* 0x000fe40003fc4120 */
[----:B------:R-:W-:Y:S02]  /*17a90*/  ISETP.GT.U32.AND.EX P2, PT, R164, RZ, PT, P4 ;  /* 0x000000ffa400720c */ /* 0x000fe40003f44140 */
[----:B------:R-:W-:-:S02]  /*17aa0*/  ISETP.GT.U32.AND.EX P3, PT, R177, RZ, PT, P3 ;  /* 0x000000ffb100720c */ /* 0x000fc40003f64130 */
[----:B------:R-:W-:Y:S02]  /*17ab0*/  FSEL R50, R50, -INF , !P2 ;  /* 0xff80000032327808 */ /* 0x000fe40005000000 */
[-C--:B------:R-:W-:Y:S02]  /*17ac0*/  ISETP.GT.U32.AND P2, PT, R162, R134.reuse, PT ;  /* 0x00000086a200720c */ /* 0x080fe40003f44070 */
[----:B------:R-:W-:Y:S02]  /*17ad0*/  FSEL R43, R43, -INF , !P3 ;  /* 0xff8000002b2b7808 */ /* 0x000fe40005800000 */
[-C--:B------:R-:W-:Y:S02]  /*17ae0*/  ISETP.GT.U32.AND P4, PT, R161, R134.reuse, PT ;  /* 0x00000086a100720c */ /* 0x080fe40003f84070 */
[----:B------:R-:W-:Y:S02]  /*17af0*/  ISETP.GT.U32.AND P3, PT, R169, R134, PT ;  /* 0x00000086a900720c */ /* 0x000fe40003f64070 */
[----:B------:R-:W-:-:S02]  /*17b00*/  FSEL R48, R48, -INF , !P6 ;  /* 0xff80000030307808 */ /* 0x000fc40007000000 */
[----:B------:R-:W-:Y:S02]  /*17b10*/  ISETP.GT.U32.AND.EX P6, PT, R160, RZ, PT, P2 ;  /* 0x000000ffa000720c */ /* 0x000fe40003fc4120 */
[----:B------:R-:W-:Y:S02]  /*17b20*/  ISETP.GT.U32.AND.EX P2, PT, R158, RZ, PT, P4 ;  /* 0x000000ff9e00720c */ /* 0x000fe40003f44140 */
[----:B------:R-:W-:Y:S02]  /*17b30*/  ISETP.GT.U32.AND.EX P3, PT, R171, RZ, PT, P3 ;  /* 0x000000ffab00720c */ /* 0x000fe40003f64130 */
[----:B------:R-:W-:Y:S02]  /*17b40*/  FSEL R53, R53, -INF , !P2 ;  /* 0xff80000035357808 */ /* 0x000fe40005000000 */
[----:B------:R-:W-:Y:S02]  /*17b50*/  FSEL R46, R46, -INF , !P3 ;  /* 0xff8000002e2e7808 */ /* 0x000fe40005800000 */
[----:B------:R-:W-:-:S02]  /*17b60*/  ISETP.GT.U32.AND P2, PT, R156, R134, PT ;  /* 0x000000869c00720c */ /* 0x000fc40003f44070 */
[-C--:B------:R-:W-:Y:S02]  /*17b70*/  ISETP.GT.U32.AND P3, PT, R163, R134.reuse, PT ;  /* 0x00000086a300720c */ /* 0x080fe40003f64070 */
[----:B------:R-:W-:Y:S02]  /*17b80*/  ISETP.GT.U32.AND P4, PT, R155, R134, PT ;  /* 0x000000869b00720c */ /* 0x000fe40003f84070 */
[----:B------:R-:W-:Y:S02]  /*17b90*/  FSEL R51, R51, -INF , !P6 ;  /* 0xff80000033337808 */ /* 0x000fe40007000000 */
[----:B------:R-:W-:Y:S02]  /*17ba0*/  ISETP.GT.U32.AND.EX P6, PT, R154, RZ, PT, P2 ;  /* 0x000000ff9a00720c */ /* 0x000fe40003fc4120 */
[----:B------:R-:W-:Y:S02]  /*17bb0*/  ISETP.GT.U32.AND.EX P3, PT, R165, RZ, PT, P3 ;  /* 0x000000ffa500720c */ /* 0x000fe40003f64130 */
[----:B------:R-:W-:-:S02]  /*17bc0*/  ISETP.GT.U32.AND.EX P2, PT, R152, RZ, PT, P4 ;  /* 0x000000ff9800720c */ /* 0x000fc40003f44140 */
[----:B------:R-:W-:Y:S02]  /*17bd0*/  FSEL R49, R49, -INF , !P3 ;  /* 0xff80000031317808 */ /* 0x000fe40005800000 */
[----:B------:R-:W-:Y:S02]  /*17be0*/  FSEL R201, R107, -INF , !P2 ;  /* 0xff8000006bc97808 */ /* 0x000fe40005000000 */
[-C--:B------:R-:W-:Y:S01]  /*17bf0*/  ISETP.GT.U32.AND P3, PT, R157, R134.reuse, PT ;  /* 0x000000869d00720c */ /* 0x080fe20003f64070 */
[----:B------:R-:W3:Y:S01]  /*17c00*/  LDL.64 R106, [R1+0x4d0] ;  /* 0x0004d000016a7983 */ /* 0x000ee20000100a00 */
[-C--:B------:R-:W-:Y:S02]  /*17c10*/  ISETP.GT.U32.AND P2, PT, R150, R134.reuse, PT ;  /* 0x000000869600720c */ /* 0x080fe40003f44070 */
[----:B------:R-:W-:Y:S02]  /*17c20*/  ISETP.GT.U32.AND P4, PT, R135, R134, PT ;  /* 0x000000868700720c */ /* 0x000fe40003f84070 */
[----:B------:R-:W-:-:S02]  /*17c30*/  FSEL R135, R109, -INF , !P6 ;  /* 0xff8000006d877808 */ /* 0x000fc40007000000 */
[----:B------:R-:W-:Y:S02]  /*17c40*/  ISETP.GT.U32.AND.EX P3, PT, R159, RZ, PT, P3 ;  /* 0x000000ff9f00720c */ /* 0x000fe40003f64130 */
[----:B------:R-:W-:Y:S02]  /*17c50*/  ISETP.GT.U32.AND.EX P6, PT, R149, RZ, PT, P2 ;  /* 0x000000ff9500720c */ /* 0x000fe40003fc4120 */
[----:B------:R-:W-:Y:S02]  /*17c60*/  ISETP.GT.U32.AND.EX P2, PT, R147, RZ, PT, P4 ;  /* 0x000000ff9300720c */ /* 0x000fe40003f44140 */
[----:B------:R-:W-:Y:S02]  /*17c70*/  FSEL R52, R52, -INF , !P3 ;  /* 0xff80000034347808 */ /* 0x000fe40005800000 */
[----:B------:R-:W-:Y:S02]  /*17c80*/  ISETP.GT.U32.AND P3, PT, R151, R134, PT ;  /* 0x000000869700720c */ /* 0x000fe40003f64070 */
[----:B------:R-:W-:-:S02]  /*17c90*/  FSEL R204, R110, -INF , !P2 ;  /* 0xff8000006ecc7808 */ /* 0x000fc40005000000 */
[-C--:B------:R-:W-:Y:S02]  /*17ca0*/  ISETP.GT.U32.AND P2, PT, R145, R134.reuse, PT ;  /* 0x000000869100720c */ /* 0x080fe40003f44070 */
[----:B------:R-:W-:Y:S02]  /*17cb0*/  ISETP.GT.U32.AND P4, PT, R144, R134, PT ;  /* 0x000000869000720c */ /* 0x000fe40003f84070 */
[----:B------:R-:W-:Y:S02]  /*17cc0*/  ISETP.GT.U32.AND.EX P3, PT, R153, RZ, PT, P3 ;  /* 0x000000ff9900720c */ /* 0x000fe40003f64130 */
[----:B------:R-:W-:Y:S02]  /*17cd0*/  FSEL R202, R112, -INF , !P6 ;  /* 0xff80000070ca7808 */ /* 0x000fe40007000000 */
[----:B------:R-:W-:Y:S02]  /*17ce0*/  ISETP.GT.U32.AND.EX P6, PT, R143, RZ, PT, P2 ;  /* 0x000000ff8f00720c */ /* 0x000fe40003fc4120 */
[----:B------:R-:W-:-:S02]  /*17cf0*/  ISETP.GT.U32.AND.EX P2, PT, R141, RZ, PT, P4 ;  /* 0x000000ff8d00720c */ /* 0x000fc40003f44140 */
[----:B------:R-:W-:Y:S02]  /*17d00*/  FSEL R200, R108, -INF , !P3 ;  /* 0xff8000006cc87808 */ /* 0x000fe40005800000 */
[-C--:B------:R-:W-:Y:S01]  /*17d10*/  ISETP.GT.U32.AND P3, PT, R146, R134.reuse, PT ;  /* 0x000000869200720c */ /* 0x080fe20003f64070 */
[----:B------:R-:W3:Y:S01]  /*17d20*/  LDL.64 R108, [R1+0x4a8] ;  /* 0x0004a800016c7983 */ /* 0x000ee20000100a00 */
[----:B------:R-:W-:Y:S02]  /*17d30*/  FSEL R207, R113, -INF , !P2 ;  /* 0xff80000071cf7808 */ /* 0x000fe40005000000 */
[-C--:B------:R-:W-:Y:S01]  /*17d40*/  ISETP.GT.U32.AND P2, PT, R3, R134.reuse, PT ;  /* 0x000000860300720c */ /* 0x080fe20003f44070 */
[----:B------:R-:W3:Y:S01]  /*17d50*/  LDL.64 R112, [R1+0x458] ;  /* 0x0004580001707983 */ /* 0x000ee20000100a00 */
[----:B------:R-:W-:Y:S02]  /*17d60*/  ISETP.GT.U32.AND P4, PT, R249, R134, PT ;  /* 0x00000086f900720c */ /* 0x000fe40003f84070 */
[----:B------:R-:W-:-:S02]  /*17d70*/  ISETP.GT.U32.AND.EX P3, PT, R148, RZ, PT, P3 ;  /* 0x000000ff9400720c */ /* 0x000fc40003f64130 */
[----:B------:R-:W-:Y:S01]  /*17d80*/  FSEL R205, R115, -INF , !P6 ;  /* 0xff80000073cd7808 */ /* 0x000fe20007000000 */
[----:B------:R-:W3:Y:S01]  /*17d90*/  LDL.64 R148, [R1+0x610] ;  /* 0x0006100001947983 */ /* 0x000ee20000100a00 */
[----:B------:R-:W-:Y:S02]  /*17da0*/  ISETP.GT.U32.AND.EX P6, PT, R250, RZ, PT, P2 ;  /* 0x000000fffa00720c */ /* 0x000fe40003fc4120 */
[----:B------:R-:W-:Y:S02]  /*17db0*/  FSEL R203, R111, -INF , !P3 ;  /* 0xff8000006fcb7808 */ /* 0x000fe40005800000 */
[----:B------:R-:W-:Y:S01]  /*17dc0*/  ISETP.GT.U32.AND P3, PT, R140, R134, PT ;  /* 0x000000868c00720c */ /* 0x000fe20003f64070 */
[----:B------:R-:W3:Y:S01]  /*17dd0*/  LDL.64 R110, [R1+0x480] ;  /* 0x00048000016e7983 */ /* 0x000ee20000100a00 */
[----:B--2---:R-:W-:Y:S02]  /*17de0*/  ISETP.GT.U32.AND.EX P2, PT, R245, RZ, PT, P4 ;  /* 0x000000fff500720c */ /* 0x004fe40003f44140 */
[----:B------:R-:W-:Y:S01]  /*17df0*/  ISETP.GT.U32.AND.EX P3, PT, R142, RZ, PT, P3 ;  /* 0x000000ff8e00720c */ /* 0x000fe20003f64130 */
[----:B------:R-:W2:Y:S01]  /*17e00*/  LDL.64 R140, [R1+0x5b0] ;  /* 0x0005b000018c7983 */ /* 0x000ea20000100a00 */
[----:B------:R-:W-:-:S02]  /*17e10*/  FSEL R210, R116, -INF , !P2 ;  /* 0xff80000074d27808 */ /* 0x000fc40005000000 */
[-C--:B------:R-:W-:Y:S02]  /*17e20*/  ISETP.GT.U32.AND P2, PT, R244, R134.reuse, PT ;  /* 0x00000086f400720c */ /* 0x080fe40003f44070 */
[-C--:B------:R-:W-:Y:S02]  /*17e30*/  ISETP.GT.U32.AND P4, PT, R246, R134.reuse, PT ;  /* 0x00000086f600720c */ /* 0x080fe40003f84070 */
[----:B------:R-:W-:Y:S02]  /*17e40*/  FSEL R208, R118, -INF , !P6 ;  /* 0xff80000076d07808 */ /* 0x000fe40007000000 */
[----:B------:R-:W-:Y:S02]  /*17e50*/  ISETP.GT.U32.AND.EX P6, PT, R63, RZ, PT, P2 ;  /* 0x000000ff3f00720c */ /* 0x000fe40003fc4120 */
[----:B------:R-:W-:Y:S02]  /*17e60*/  FSEL R206, R114, -INF , !P3 ;  /* 0xff80000072ce7808 */ /* 0x000fe40005800000 */
[----:B------:R-:W-:Y:S01]  /*17e70*/  ISETP.GT.U32.AND.EX P2, PT, R62, RZ, PT, P4 ;  /* 0x000000ff3e00720c */ /* 0x000fe20003f44140 */
[----:B------:R-:W2:Y:S01]  /*17e80*/  LDL.64 R114, [R1+0x430] ;  /* 0x0004300001727983 */ /* 0x000ea20000100a00 */
[----:B------:R-:W-:-:S03]  /*17e90*/  ISETP.GT.U32.AND P3, PT, R252, R134, PT ;  /* 0x00000086fc00720c */ /* 0x000fc60003f64070 */
[----:B------:R-:W2:Y:S01]  /*17ea0*/  LDL.64 R62, [R1+0x5f0] ;  /* 0x0005f000013e7983 */ /* 0x000ea20000100a00 */
[----:B------:R-:W-:-:S04]  /*17eb0*/  ISETP.GT.U32.AND.EX P3, PT, R251, RZ, PT, P3 ;  /* 0x000000fffb00720c */ /* 0x000fc80003f64130 */
[----:B------:R-:W-:Y:S02]  /*17ec0*/  FSEL R209, R117, -INF , !P3 ;  /* 0xff80000075d17808 */ /* 0x000fe40005800000 */
[----:B------:R-:W-:Y:S01]  /*17ed0*/  ISETP.GT.U32.AND P3, PT, R64, R134, PT ;  /* 0x000000864000720c */ /* 0x000fe20003f64070 */
[----:B------:R-:W2:Y:S04]  /*17ee0*/  LDL.64 R116, [R1+0x408] ;  /* 0x0004080001747983 */ /* 0x000ea80000100a00 */
[----:B------:R-:W2:Y:S01]  /*17ef0*/  LDL.64 R64, [R1+0x5c0] ;  /* 0x0005c00001407983 */ /* 0x000ea20000100a00 */
[----:B------:R-:W-:Y:S02]  /*17f00*/  ISETP.GT.U32.AND.EX P5, PT, R54, RZ, PT, P5 ;  /* 0x000000ff3600720c */ /* 0x000fe40003fa4150 */
[----:B------:R-:W0:Y:S01]  /*17f10*/  S2R R54, SR_TID.X ;  /* 0x0000000000367919 */ /* 0x000e220000002100 */
[----:B------:R-:W-:-:S02]  /*17f20*/  ISETP.GT.U32.AND.EX P3, PT, R61, RZ, PT, P3 ;  /* 0x000000ff3d00720c */ /* 0x000fc40003f64130 */
[----:B------:R-:W-:Y:S02]  /*17f30*/  FSEL R213, R119, -INF , !P2 ;  /* 0xff80000077d57808 */ /* 0x000fe40005000000 */
[-C--:B------:R-:W-:Y:S01]  /*17f40*/  ISETP.GT.U32.AND P2, PT, R60, R134.reuse, PT ;  /* 0x000000863c00720c */ /* 0x080fe20003f44070 */
[----:B------:R-:W2:Y:S01]  /*17f50*/  LDL.64 R118, [R1+0x3d8] ;  /* 0x0003d80001767983 */ /* 0x000ea20000100a00 */
[----:B------:R-:W-:Y:S02]  /*17f60*/  FSEL R212, R120, -INF , !P3 ;  /* 0xff80000078d47808 */ /* 0x000fe40005800000 */
[-C--:B------:R-:W-:Y:S02]  /*17f70*/  ISETP.GT.U32.AND P3, PT, R59, R134.reuse, PT ;  /* 0x000000863b00720c */ /* 0x080fe40003f64070 */
[----:B------:R-:W-:Y:S02]  /*17f80*/  ISETP.GT.U32.AND P4, PT, R58, R134, PT ;  /* 0x000000863a00720c */ /* 0x000fe40003f84070 */
[----:B------:R-:W-:-:S02]  /*17f90*/  FSEL R211, R121, -INF , !P6 ;  /* 0xff80000079d37808 */ /* 0x000fc40007000000 */
[----:B-----5:R-:W-:Y:S01]  /*17fa0*/  ISETP.GT.U32.AND.EX P6, PT, R57, RZ, PT, P2 ;  /* 0x000000ff3900720c */ /* 0x020fe20003fc4120 */
[----:B------:R-:W5:Y:S01]  /*17fb0*/  LDL.64 R120, [R1+0x3b0] ;  /* 0x0003b00001787983 */ /* 0x000f620000100a00 */
[----:B----4-:R-:W-:Y:S02]  /*17fc0*/  ISETP.GT.U32.AND.EX P2, PT, R56, RZ, PT, P3 ;  /* 0x000000ff3800720c */ /* 0x010fe40003f44130 */
[----:B---3--:R-:W-:Y:S02]  /*17fd0*/  ISETP.GT.U32.AND.EX P4, PT, R55, RZ, PT, P4 ;  /* 0x000000ff3700720c */ /* 0x008fe40003f84140 */
[----:B------:R-:W-:Y:S02]  /*17fe0*/  FSEL R214, R123, -INF , !P2 ;  /* 0xff8000007bd67808 */ /* 0x000fe40005000000 */
[----:B------:R-:W-:Y:S02]  /*17ff0*/  FSEL R215, R122, -INF , !P4 ;  /* 0xff8000007ad77808 */ /* 0x000fe40006000000 */
[----:B------:R-:W3:Y:S01]  /*18000*/  LDL.64 R122, [R1+0x388] ;  /* 0x00038800017a7983 */ /* 0x000ee20000100a00 */
[----:B------:R-:W-:-:S02]  /*18010*/  FSEL R217, R124, -INF , !P6 ;  /* 0xff8000007cd97808 */ /* 0x000fc40007000000 */
[----:B------:R-:W-:Y:S02]  /*18020*/  FSEL R216, R125, -INF , !P5 ;  /* 0xff8000007dd87808 */ /* 0x000fe40006800000 */
[----:B------:R-:W4:Y:S01]  /*18030*/  LDL.64 R124, [R1+0x5e0] ;  /* 0x0005e000017c7983 */ /* 0x000f220000100a00 */
[----:B0-----:R-:W-:-:S03]  /*18040*/  LOP3.LUT P3, RZ, R54, 0x7f, RZ, 0xc0, !PT ;  /* 0x0000007f36ff7812 */ /* 0x001fc6000786c0ff */
[----:B------:R-:W3:Y:S01]  /*18050*/  LDL.LU R145, [R1+0xe4] ;  /* 0x0000e40001917983 */ /* 0x000ee20000300800 */
[----:B------:R-:W-:-:S03]  /*18060*/  IMAD.U32 R3, RZ, RZ, UR64 ;  /* 0x00000040ff037e24 */ /* 0x000fc6000f8e00ff */
[----:B------:R-:W3:Y:S04]  /*18070*/  LDL.64 R146, [R1+0x580] ;  /* 0x0005800001927983 */ /* 0x000ee80000100a00 */
[----:B------:R-:W3:Y:S02]  /*18080*/  LDL.LU R144, [R1+0xe8] ;  /* 0x0000e80001907983 */ /* 0x000ee40000300800 */
[----:B------:R-:W0:Y:S02]  /*18090*/  @!P3 SYNCS.CCTL.IV [UR23+0x14010] ;  /* 0x01401000ff00b9b1 */ /* 0x000e240008000017 */
[----:B------:R-:W3:Y:S01]  /*180a0*/  LDL.64 R142, [R1+0x550] ;  /* 0x00055000018e7983 */ /* 0x000ee20000100a00 */
[----:B------:R-:W-:Y:S01]  /*180b0*/  NOP ;  /* 0x0000000000007918 */ /* 0x000fe20000000000 */
[----:B0-----:R0:W1:Y:S02]  /*180c0*/  SYNCS.PHASECHK.TRANS64.TRYWAIT P3, [UR20], R3 ;  /* 0x00000003ff0075a7 */ /* 0x0010640008061114 */
[----:B0-----:R-:W3:Y:S01]  /*180d0*/  LDL.LU R3, [R1+0xec] ;  /* 0x0000ec0001037983 */ /* 0x001ee20000300800 */
[----:B------:R-:W-:-:S02]  /*180e0*/  IADD3 R54, P4, PT, R138, UR29, RZ ;  /* 0x0000001d8a367c10 */ /* 0x000fc4000ff9e0ff */
[----:B------:R-:W-:Y:S02]  /*180f0*/  ISETP.GT.U32.AND P2, PT, R2, R134, PT ;  /* 0x000000860200720c */ /* 0x000fe40003f44070 */
[----:B------:R-:W-:Y:S02]  /*18100*/  IADD3.X R55, PT, PT, R139, UR4, RZ, P4, !PT ;  /* 0x000000048b377c10 */ /* 0x000fe4000a7fe4ff */
[----:B------:R-:W-:Y:S02]  /*18110*/  ISETP.GT.U32.AND.EX P2, PT, R132, RZ, PT, P2 ;  /* 0x000000ff8400720c */ /* 0x000fe40003f44120 */
[----:B------:R-:W-:Y:S02]  /*18120*/  IADD3 R60, P4, PT, R66, UR29, RZ ;  /* 0x0000001d423c7c10 */ /* 0x000fe4000ff9e0ff */
[----:B------:R-:W-:Y:S02]  /*18130*/  FSEL R4, R4, -INF , !P2 ;  /* 0xff80000004047808 */ /* 0x000fe40005000000 */
[----:B------:R-:W-:-:S02]  /*18140*/  IADD3.X R61, PT, PT, R67, UR4, RZ, P4, !PT ;  /* 0x00000004433d7c10 */ /* 0x000fc4000a7fe4ff */
[----:B------:R-:W-:-:S04]  /*18150*/  IADD3 R66, P4, PT, R72, UR29, RZ ;  /* 0x0000001d48427c10 */ /* 0x000fc8000ff9e0ff */
[----:B------:R-:W-:Y:S02]  /*18160*/  IADD3.X R67, PT, PT, R73, UR4, RZ, P4, !PT ;  /* 0x0000000449437c10 */ /* 0x000fe4000a7fe4ff */
        /* <DEDUP_REMOVED lines=10> */
[----:B------:R-:W-:Y:S02]  /*18210*/  FSEL R7, R7, -INF , !P0 ;  /* 0xff80000007077808 */ /* 0x000fe40004000000 */
[----:B------:R-:W-:Y:S02]  /*18220*/  FSEL R8, R8, -INF , !P1 ;  /* 0xff80000008087808 */ /* 0x000fe40004800000 */
[C---:B------:R-:W-:Y:S02]  /*18230*/  LOP3.LUT P0, RZ, R133.reuse, 0x8000000, RZ, 0xc0, !PT ;  /* 0x0800000085ff7812 */ /* 0x040fe4000780c0ff */
[----:B------:R-:W-:Y:S02]  /*18240*/  LOP3.LUT P1, RZ, R133, 0x4000000, RZ, 0xc0, !PT ;  /* 0x0400000085ff7812 */ /* 0x000fe4000782c0ff */
[----:B--2---:R-:W-:-:S04]  /*18250*/  IADD3 R56, P5, PT, R62, UR29, RZ ;  /* 0x0000001d3e387c10 */ /* 0x004fc8000ffbe0ff */
[----:B------:R-:W-:Y:S02]  /*18260*/  IADD3.X R57, PT, PT, R63, UR4, RZ, P5, !PT ;  /* 0x000000043f397c10 */ /* 0x000fe4000affe4ff */
[----:B------:R-:W-:-:S04]  /*18270*/  IADD3 R62, P5, PT, R68, UR29, RZ ;  /* 0x0000001d443e7c10 */ /* 0x000fc8000ffbe0ff */
[----:B------:R-:W-:Y:S02]  /*18280*/  IADD3.X R63, PT, PT, R69, UR4, RZ, P5, !PT ;  /* 0x00000004453f7c10 */ /* 0x000fe4000affe4ff */
[----:B------:R-:W-:Y:S02]  /*18290*/  IADD3 R58, P2, PT, R64, UR29, RZ ;  /* 0x0000001d403a7c10 */ /* 0x000fe4000ff5e0ff */
[----:B------:R-:W-:Y:S02]  /*182a0*/  IADD3 R68, P5, PT, R74, UR29, RZ ;  /* 0x0000001d4a447c10 */ /* 0x000fe4000ffbe0ff */
[----:B------:R-:W-:Y:S02]  /*182b0*/  IADD3.X R59, PT, PT, R65, UR4, RZ, P2, !PT ;  /* 0x00000004413b7c10 */ /* 0x000fe400097fe4ff */
[----:B------:R-:W-:Y:S02]  /*182c0*/  IADD3.X R69, PT, PT, R75, UR4, RZ, P5, !PT ;  /* 0x000000044b457c10 */ /* 0x000fe4000affe4ff */
[----:B------:R-:W-:-:S02]  /*182d0*/  IADD3 R64, P2, PT, R70, UR29, RZ ;  /* 0x0000001d46407c10 */ /* 0x000fc4000ff5e0ff */
[----:B------:R-:W-:Y:S02]  /*182e0*/  IADD3 R74, P5, PT, R80, UR29, RZ ;  /* 0x0000001d504a7c10 */ /* 0x000fe4000ffbe0ff */
[----:B------:R-:W-:Y:S02]  /*182f0*/  IADD3.X R65, PT, PT, R71, UR4, RZ, P2, !PT ;  /* 0x0000000447417c10 */ /* 0x000fe400097fe4ff */
[----:B------:R-:W-:Y:S02]  /*18300*/  IADD3.X R75, PT, PT, R81, UR4, RZ, P5, !PT ;  /* 0x00000004514b7c10 */ /* 0x000fe4000affe4ff */
[----:B------:R-:W-:Y:S02]  /*18310*/  IADD3 R70, P2, PT, R76, UR29, RZ ;  /* 0x0000001d4c467c10 */ /* 0x000fe4000ff5e0ff */
[----:B------:R-:W-:Y:S02]  /*18320*/  IADD3 R80, P5, PT, R86, UR29, RZ ;  /* 0x0000001d56507c10 */ /* 0x000fe4000ffbe0ff */
[----:B------:R-:W-:-:S02]  /*18330*/  IADD3.X R71, PT, PT, R77, UR4, RZ, P2, !PT ;  /* 0x000000044d477c10 */ /* 0x000fc400097fe4ff */
        /* <DEDUP_REMOVED lines=15> */
[----:B------:R-:W-:Y:S02]  /*18430*/  IADD3 R104, P5, PT, R110, UR29, RZ ;  /* 0x0000001d6e687c10 */ /* 0x000fe4000ffbe0ff */
[----:B------:R-:W-:Y:S02]  /*18440*/  IADD3.X R95, PT, PT, R101, UR4, RZ, P2, !PT ;  /* 0x00000004655f7c10 */ /* 0x000fe400097fe4ff */
        /* <DEDUP_REMOVED lines=9> */
[----:B-----5:R-:W-:Y:S02]  /*184e0*/  IADD3 R114, P4, PT, R120, UR29, RZ ;  /* 0x0000001d78727c10 */ /* 0x020fe4000ff9e0ff */
[----:B---3--:R-:W-:Y:S02]  /*184f0*/  IADD3 R116, P5, PT, R122, UR29, RZ ;  /* 0x0000001d7a747c10 */ /* 0x008fe4000ffbe0ff */
[----:B------:R-:W-:Y:S02]  /*18500*/  IADD3.X R107, PT, PT, R113, UR4, RZ, P2, !PT ;  /* 0x00000004716b7c10 */ /* 0x000fe400097fe4ff */
[----:B------:R-:W-:-:S02]  /*18510*/  IADD3.X R115, PT, PT, R121, UR4, RZ, P4, !PT ;  /* 0x0000000479737c10 */ /* 0x000fc4000a7fe4ff */
[----:B------:R-:W-:Y:S02]  /*18520*/  IADD3.X R117, PT, PT, R123, UR4, RZ, P5, !PT ;  /* 0x000000047b757c10 */ /* 0x000fe4000affe4ff */
[----:B------:R-:W-:Y:S02]  /*18530*/  IADD3 R112, P2, PT, R118, UR29, RZ ;  /* 0x0000001d76707c10 */ /* 0x000fe4000ff5e0ff */
[----:B----4-:R-:W-:Y:S02]  /*18540*/  IADD3 R120, P4, PT, R124, UR29, RZ ;  /* 0x0000001d7c787c10 */ /* 0x010fe4000ff9e0ff */
        /* <DEDUP_REMOVED lines=10> */
[-C--:B------:R-:W-:Y:S02]  /*185f0*/  ISETP.GT.U32.AND P2, PT, R145, R134.reuse, PT ;  /* 0x000000869100720c */ /* 0x080fe40003f44070 */
[-C--:B------:R-:W-:Y:S02]  /*18600*/  ISETP.GT.U32.AND P4, PT, R144, R134.reuse, PT ;  /* 0x000000869000720c */ /* 0x080fe40003f84070 */
[----:B------:R-:W-:Y:S01]  /*18610*/  ISETP.GT.U32.AND P5, PT, R3, R134, PT ;  /* 0x000000860300720c */ /* 0x000fe20003fa4070 */
[----:B-1----:R-:W-:-:S12]  /*18620*/  @!P3 BRA `(.L_x_14) ;  /* 0x000000ac0008b947 */ /* 0x002fd80003800000 */
.L_x_23:
[----:B------:R-:W2:Y:S04]  /*18630*/  LDL.64 R144, [R1+0x520] ;  /* 0x0005200001907983 */ /* 0x000ea80000100a00 */
[----:B------:R-:W3:Y:S04]  /*18640*/  LDL.64 R146, [R1+0x4f0] ;  /* 0x0004f00001927983 */ /* 0x000ee80000100a00 */
[----:B------:R-:W4:Y:S04]  /*18650*/  LDL.64 R148, [R1+0x4c8] ;  /* 0x0004c80001947983 */ /* 0x000f280000100a00 */
        /* <DEDUP_REMOVED lines=9> */
[----:B------:R-:W-:Y:S04]  /*186f0*/  STL [R1+0x930], R139 ;  /* 0x0009308b01007387 */ /* 0x000fe80000100800 */
[----:B------:R0:W-:Y:S04]  /*18700*/  STL [R1+0x92c], R138 ;  /* 0x00092c8a01007387 */ /* 0x0001e80000100800 */
[----:B------:R-:W-:Y:S04]  /*18710*/  STL [R1+0x928], R137 ;  /* 0x0009288901007387 */ /* 0x000fe80000100800 */
[----:B------:R-:W-:Y:S04]  /*18720*/  STL [R1+0x924], R136 ;  /* 0x0009248801007387 */ /* 0x000fe80000100800 */
[----:B------:R-:W-:Y:S04]  /*18730*/  STL [R1+0x920], R133 ;  /* 0x0009208501007387 */ /* 0x000fe80000100800 */
[----:B------:R-:W-:Y:S04]  /*18740*/  STL [R1+0x91c], R132 ;  /* 0x00091c8401007387 */ /* 0x000fe80000100800 */
[----:B------:R1:W-:Y:S04]  /*18750*/  STL [R1+0x918], R2 ;  /* 0x0009180201007387 */ /* 0x0003e80000100800 */
[----:B------:R-:W4:Y:S04]  /*18760*/  LDL.64 R168, [R1+0x5d8] ;  /* 0x0005d80001a87983 */ /* 0x000f280000100a00 */
[----:B------:R-:W4:Y:S04]  /*18770*/  LDL.64 R170, [R1+0x5a8] ;  /* 0x0005a80001aa7983 */ /* 0x000f280000100a00 */
[----:B0-----:R-:W4:Y:S04]  /*18780*/  LDL.64 R138, [R1+0x578] ;  /* 0x00057800018a7983 */ /* 0x001f280000100a00 */
[----:B-1----:R-:W4:Y:S04]  /*18790*/  LDL.64 R2, [R1+0x548] ;  /* 0x0005480001027983 */ /* 0x002f280000100a00 */
        /* <DEDUP_REMOVED lines=8> */
[----:B------:R-:W4:Y:S04]  /*18820*/  LDG.E.U8 R252, desc[UR32][R64.64] ;  /* 0x0000002040fc7981 */ /* 0x000f28000c1e1100 */
[----:B------:R-:W4:Y:S04]  /*18830*/  LDG.E.U8 R251, desc[UR32][R66.64] ;  /* 0x0000002042fb7981 */ /* 0x000f28000c1e1100 */
[----:B------:R-:W4:Y:S04]  /*18840*/  LDG.E.U8 R250, desc[UR32][R68.64] ;  /* 0x0000002044fa7981 */ /* 0x000f28000c1e1100 */
[----:B------:R-:W4:Y:S04]  /*18850*/  LDG.E.U8 R249, desc[UR32][R70.64] ;  /* 0x0000002046f97981 */ /* 0x000f28000c1e1100 */
[----:B------:R-:W4:Y:S04]  /*18860*/  LDG.E.U8 R246, desc[UR32][R72.64] ;  /* 0x0000002048f67981 */ /* 0x000f28000c1e1100 */
[----:B------:R-:W4:Y:S04]  /*18870*/  LDG.E.U8 R245, desc[UR32][R74.64] ;  /* 0x000000204af57981 */ /* 0x000f28000c1e1100 */
[----:B------:R0:W4:Y:S04]  /*18880*/  LDG.E.U8 R232, desc[UR32][R54.64] ;  /* 0x0000002036e87981 */ /* 0x000128000c1e1100 */
[----:B------:R1:W4:Y:S04]  /*18890*/  LDG.E.U8 R231, desc[UR32][R56.64] ;  /* 0x0000002038e77981 */ /* 0x000328000c1e1100 */
[----:B------:R0:W4:Y:S04]  /*188a0*/  LDG.E.U8 R230, desc[UR32][R58.64] ;  /* 0x000000203ae67981 */ /* 0x000128000c1e1100 */
[----:B------:R0:W4:Y:S04]  /*188b0*/  LDG.E.U8 R225, desc[UR32][R60.64] ;  /* 0x000000203ce17981 */ /* 0x000128000c1e1100 */
[----:B------:R-:W4:Y:S04]  /*188c0*/  LDG.E.U8 R243, desc[UR32][R76.64] ;  /* 0x000000204cf37981 */ /* 0x000f28000c1e1100 */
        /* <DEDUP_REMOVED lines=16> */
[----:B------:R-:W4:Y:S01]  /*189d0*/  LDG.E.U8 R114, desc[UR32][R114.64] ;  /* 0x0000002072727981 */ /* 0x000f22000c1e1100 */
[----:B--2---:R-:W-:-:S04]  /*189e0*/  IADD3 R142, P3, PT, R144, UR29, RZ ;  /* 0x0000001d908e7c10 */ /* 0x004fc8000ff7e0ff */
[----:B------:R-:W-:Y:S02]  /*189f0*/  IADD3.X R143, PT, PT, R145, UR4, RZ, P3, !PT ;  /* 0x00000004918f7c10 */ /* 0x000fe40009ffe4ff */
[----:B---3--:R-:W-:-:S03]  /*18a00*/  IADD3 R144, P3, PT, R146, UR29, RZ ;  /* 0x0000001d92907c10 */ /* 0x008fc6000ff7e0ff */
[----:B------:R-:W2:Y:S01]  /*18a10*/  LDG.E.U8 R142, desc[UR32][R142.64] ;  /* 0x000000208e8e7981 */ /* 0x000ea2000c1e1100 */
[----:B------:R-:W-:Y:S02]  /*18a20*/  IADD3.X R145, PT, PT, R147, UR4, RZ, P3, !PT ;  /* 0x0000000493917c10 */ /* 0x000fe40009ffe4ff */
[----:B----4-:R-:W-:-:S03]  /*18a30*/  IADD3 R146, P3, PT, R148, UR29, RZ ;  /* 0x0000001d94927c10 */ /* 0x010fc6000ff7e0ff */
[----:B------:R-:W3:Y:S01]  /*18a40*/  LDG.E.U8 R144, desc[UR32][R144.64] ;  /* 0x0000002090907981 */ /* 0x000ee2000c1e1100 */
[----:B------:R-:W-:Y:S02]  /*18a50*/  IADD3.X R147, PT, PT, R149, UR4, RZ, P3, !PT ;  /* 0x0000000495937c10 */ /* 0x000fe40009ffe4ff */
[----:B------:R-:W-:-:S03]  /*18a60*/  IADD3 R148, P3, PT, R150, UR29, RZ ;  /* 0x0000001d96947c10 */ /* 0x000fc6000ff7e0ff */
[----:B------:R-:W4:Y:S01]  /*18a70*/  LDG.E.U8 R146, desc[UR32][R146.64] ;  /* 0x0000002092927981 */ /* 0x000f22000c1e1100 */
[----:B------:R-:W-:Y:S02]  /*18a80*/  IADD3.X R149, PT, PT, R151, UR4, RZ, P3, !PT ;  /* 0x0000000497957c10 */ /* 0x000fe40009ffe4ff */
[----:B------:R-:W-:-:S03]  /*18a90*/  IADD3 R150, P3, PT, R152, UR29, RZ ;  /* 0x0000001d98967c10 */ /* 0x000fc6000ff7e0ff */
[----:B------:R-:W2:Y:S01]  /*18aa0*/  LDG.E.U8 R148, desc[UR32][R148.64] ;  /* 0x0000002094947981 */ /* 0x000ea2000c1e1100 */
        /* <DEDUP_REMOVED lines=21> */
[----:B------:R-:W-:-:S05]  /*18c00*/  IADD3.X R165, PT, PT, R167, UR4, RZ, P3, !PT ;  /* 0x00000004a7a57c10 */ /* 0x000fca0009ffe4ff */
[----:B------:R-:W2:Y:S01]  /*18c10*/  LDG.E.U8 R164, desc[UR32][R164.64] ;  /* 0x00000020a4a47981 */ /* 0x000ea2000c1e1100 */
[----:B------:R-:W-:-:S04]  /*18c20*/  IADD3 R166, P3, PT, R168, UR29, RZ ;  /* 0x0000001da8a67c10 */ /* 0x000fc8000ff7e0ff */
[----:B------:R-:W-:Y:S02]  /*18c30*/  IADD3.X R167, PT, PT, R169, UR4, RZ, P3, !PT ;  /* 0x00000004a9a77c10 */ /* 0x000fe40009ffe4ff */
[----:B------:R-:W-:-:S03]  /*18c40*/  IADD3 R168, P3, PT, R170, UR29, RZ ;  /* 0x0000001daaa87c10 */ /* 0x000fc6000ff7e0ff */
[----:B------:R-:W2:Y:S01]  /*18c50*/  LDG.E.U8 R166, desc[UR32][R166.64] ;  /* 0x00000020a6a67981 */ /* 0x000ea2000c1e1100 */
[----:B------:R-:W-:Y:S02]  /*18c60*/  IADD3.X R169, PT, PT, R171, UR4, RZ, P3, !PT ;  /* 0x00000004aba97c10 */ /* 0x000fe40009ffe4ff */
[----:B------:R-:W-:Y:S02]  /*18c70*/  IADD3 R170, P3, PT, R138, UR29, RZ ;  /* 0x0000001d8aaa7c10 */ /* 0x000fe4000ff7e0ff */
[----:B------:R-:W2:Y:S02]  /*18c80*/  LDL.LU R138, [R1+0xf0] ;  /* 0x0000f000018a7983 */ /* 0x000ea40000300800 */
[----:B------:R-:W-:Y:S02]  /*18c90*/  IADD3.X R171, PT, PT, R139, UR4, RZ, P3, !PT ;  /* 0x000000048bab7c10 */ /* 0x000fe40009ffe4ff */
[----:B------:R-:W-:Y:S01]  /*18ca0*/  IADD3 R172, P3, PT, R2, UR29, RZ ;  /* 0x0000001d02ac7c10 */ /* 0x000fe2000ff7e0ff */
[----:B------:R-:W3:Y:S03]  /*18cb0*/  LDL.64 R192, [R1+0x3c8] ;  /* 0x0003c80001c07983 */ /* 0x000ee60000100a00 */
[----:B------:R-:W-:Y:S01]  /*18cc0*/  IADD3.X R173, PT, PT, R3, UR4, RZ, P3, !PT ;  /* 0x0000000403ad7c10 */ /* 0x000fe20009ffe4ff */
[----:B------:R-:W3:Y:S04]  /*18cd0*/  LDG.E.U8 R170, desc[UR32][R170.64] ;  /* 0x00000020aaaa7981 */ /* 0x000ee8000c1e1100 */
[----:B------:R-:W3:Y:S04]  /*18ce0*/  LDL.LU R3, [R1+0xf4] ;  /* 0x0000f40001037983 */ /* 0x000ee80000300800 */
[----:B------:R-:W4:Y:S01]  /*18cf0*/  LDL.LU R2, [R1+0xf8] ;  /* 0x0000f80001027983 */ /* 0x000f220000300800 */
[----:B------:R-:W-:-:S03]  /*18d00*/  IADD3 R174, P3, PT, R176, UR29, RZ ;  /* 0x0000001db0ae7c10 */ /* 0x000fc6000ff7e0ff */
[----:B------:R-:W4:Y:S01]  /*18d10*/  LDL.64 R228, [R1+0x3a0] ;  /* 0x0003a00001e47983 */ /* 0x000f220000100a00 */
[----:B------:R-:W-:Y:S02]  /*18d20*/  IADD3.X R175, PT, PT, R177, UR4, RZ, P3, !PT ;  /* 0x00000004b1af7c10 */ /* 0x000fe40009ffe4ff */
[----:B------:R-:W-:Y:S01]  /*18d30*/  IADD3 R176, P3, PT, R136, UR29, RZ ;  /* 0x0000001d88b07c10 */ /* 0x000fe2000ff7e0ff */
[----:B------:R-:W4:Y:S03]  /*18d40*/  LDL.LU R195, [R1+0xfc] ;  /* 0x0000fc0001c37983 */ /* 0x000f260000300800 */
[----:B------:R-:W-:Y:S01]  /*18d50*/  IADD3.X R177, PT, PT, R137, UR4, RZ, P3, !PT ;  /* 0x0000000489b17c10 */ /* 0x000fe20009ffe4ff */
        /* <DEDUP_REMOVED lines=12> */
[----:B------:R-:W4:Y:S03]  /*18e20*/  LDL.64 R132, [R1+0x5d0] ;  /* 0x0005d00001847983 */ /* 0x000f260000100a00 */
[----:B------:R-:W-:Y:S01]  /*18e30*/  IADD3.X R185, PT, PT, R187, UR4, RZ, P3, !PT ;  /* 0x00000004bbb97c10 */ /* 0x000fe20009ffe4ff */
[----:B------:R-:W0:Y:S01]  /*18e40*/  LDL.64 R226, [R1+0x5a0] ;  /* 0x0005a00001e27983 */ /* 0x000e220000100a00 */
[----:B------:R-:W-:-:S03]  /*18e50*/  IADD3 R186, P3, PT, R188, UR29, RZ ;  /* 0x0000001dbcba7c10 */ /* 0x000fc6000ff7e0ff */
[----:B------:R-:W4:Y:S01]  /*18e60*/  LDG.E.U8 R184, desc[UR32][R184.64] ;  /* 0x00000020b8b87981 */ /* 0x000f22000c1e1100 */
[----:B------:R-:W-:Y:S02]  /*18e70*/  IADD3.X R187, PT, PT, R189, UR4, RZ, P3, !PT ;  /* 0x00000004bdbb7c10 */ /* 0x000fe40009ffe4ff */
[----:B------:R-:W-:Y:S01]  /*18e80*/  IADD3 R188, P3, PT, R190, UR29, RZ ;  /* 0x0000001dbebc7c10 */ /* 0x000fe2000ff7e0ff */
[----:B------:R-:W4:Y:S03]  /*18e90*/  LDG.E.U8 R182, desc[UR32][R182.64] ;  /* 0x00000020b6b67981 */ /* 0x000f26000c1e1100 */
[----:B------:R-:W-:Y:S01]  /*18ea0*/  IADD3.X R189, PT, PT, R191, UR4, RZ, P3, !PT ;  /* 0x00000004bfbd7c10 */ /* 0x000fe20009ffe4ff */
        /* <DEDUP_REMOVED lines=8> */
[----:B--2---:R-:W-:-:S03]  /*18f30*/  ISETP.GT.U32.AND P3, PT, R138, R134, PT ;  /* 0x000000868a00720c */ /* 0x004fc60003f64070 */
[----:B------:R-:W1:Y:S04]  /*18f40*/  LDL.64 R138, [R1+0x570] ;  /* 0x00057000018a7983 */ /* 0x000e680000100a00 */
[----:B------:R2:W-:Y:S01]  /*18f50*/  STL [R1+0x934], R134 ;  /* 0x0009348601007387 */ /* 0x0005e20000100800 */
[----:B---3--:R-:W-:Y:S02]  /*18f60*/  ISETP.GT.U32.AND.EX P1, PT, R3, RZ, PT, P1 ;  /* 0x000000ff0300720c */ /* 0x008fe40003f24110 */
[----:B----4-:R-:W-:Y:S01]  /*18f70*/  ISETP.GT.U32.AND.EX P0, PT, R2, RZ, PT, P0 ;  /* 0x000000ff0200720c */ /* 0x010fe20003f04100 */
[----:B--2---:R2:W3:Y:S04]  /*18f80*/  LDG.E.U8 R134, desc[UR32][R62.64] ;  /* 0x000000203e867981 */ /* 0x0044e8000c1e1100 */
[----:B------:R-:W4:Y:S01]  /*18f90*/  LDL.64 R2, [R1+0x540] ;  /* 0x0005400001027983 */ /* 0x000f220000100a00 */
[----:B------:R-:W-:-:S04]  /*18fa0*/  IADD3 R190, P6, PT, R192, UR29, RZ ;  /* 0x0000001dc0be7c10 */ /* 0x000fc8000ffde0ff */
[----:B------:R-:W-:Y:S02]  /*18fb0*/  IADD3.X R191, PT, PT, R193, UR4, RZ, P6, !PT ;  /* 0x00000004c1bf7c10 */ /* 0x000fe4000b7fe4ff */
[----:B------:R-:W-:Y:S02]  /*18fc0*/  IADD3 R192, P6, PT, R228, UR29, RZ ;  /* 0x0000001de4c07c10 */ /* 0x000fe4000ffde0ff */
[----:B------:R-:W-:Y:S01]  /*18fd0*/  ISETP.GT.U32.AND.EX P4, PT, R194, RZ, PT, P4 ;  /* 0x000000ffc200720c */ /* 0x000fe20003f84140 */
[----:B------:R-:W2:Y:S01]  /*18fe0*/  LDG.E.U8 R190, desc[UR32][R190.64] ;  /* 0x00000020bebe7981 */ /* 0x000ea2000c1e1100 */
[----:B------:R-:W-:Y:S02]  /*18ff0*/  IADD3.X R193, PT, PT, R229, UR4, RZ, P6, !PT ;  /* 0x00000004e5c17c10 */ /* 0x000fe4000b7fe4ff */
[----:B------:R-:W-:Y:S01]  /*19000*/  IADD3 R194, P6, PT, R196, UR29, RZ ;  /* 0x0000001dc4c27c10 */ /* 0x000fe2000ffde0ff */
[----:B------:R-:W2:Y:S01]  /*19010*/  LDL.64 R228, [R1+0x4b8] ;  /* 0x0004b80001e47983 */ /* 0x000ea20000100a00 */
[----:B------:R-:W-:-:S02]  /*19020*/  ISETP.GT.U32.AND.EX P2, PT, R195, RZ, PT, P2 ;  /* 0x000000ffc300720c */ /* 0x000fc40003f44120 */
[----:B------:R-:W-:Y:S01]  /*19030*/  IADD3.X R195, PT, PT, R197, UR4, RZ, P6, !PT ;  /* 0x00000004c5c37c10 */ /* 0x000fe2000b7fe4ff */
[----:B------:R-:W2:Y:S01]  /*19040*/  LDG.E.U8 R192, desc[UR32][R192.64] ;  /* 0x00000020c0c07981 */ /* 0x000ea2000c1e1100 */
[----:B------:R-:W-:Y:S02]  /*19050*/  ISETP.GT.U32.AND.EX P5, PT, R137, RZ, PT, P5 ;  /* 0x000000ff8900720c */ /* 0x000fe40003fa4150 */
[----:B------:R-:W-:Y:S01]  /*19060*/  ISETP.GT.U32.AND.EX P3, PT, R136, RZ, PT, P3 ;  /* 0x000000ff8800720c */ /* 0x000fe20003f64130 */
[----:B------:R-:W-:Y:S01]  /*19070*/  FMUL R126, R126, UR62 ;  /* 0x0000003e7e7e7c20 */ /* 0x000fe20008400000 */
[----:B------:R-:W2:Y:S01]  /*19080*/  LDL.64 R136, [R1+0x510] ;  /* 0x0005100001887983 */ /* 0x000ea20000100a00 */
[----:B------:R-:W-:Y:S01]  /*19090*/  IADD3 R196, P6, PT, R198, UR29, RZ ;  /* 0x0000001dc6c47c10 */ /* 0x000fe2000ffde0ff */
[----:B------:R-:W-:Y:S01]  /*190a0*/  FMUL R127, R127, UR62 ;  /* 0x0000003e7f7f7c20 */ /* 0x000fe20008400000 */
[----:B------:R-:W-:Y:S01]  /*190b0*/  FMUL R128, R128, UR62 ;  /* 0x0000003e80807c20 */ /* 0x000fe20008400000 */
[----:B------:R-:W-:Y:S01]  /*190c0*/  FMUL R129, R129, UR62 ;  /* 0x0000003e81817c20 */ /* 0x000fe20008400000 */
[----:B------:R-:W-:Y:S01]  /*190d0*/  IADD3.X R197, PT, PT, R199, UR4, RZ, P6, !PT ;  /* 0x00000004c7c57c10 */ /* 0x000fe2000b7fe4ff */
[----:B------:R-:W-:Y:S01]  /*190e0*/  FMUL R130, R130, UR62 ;  /* 0x0000003e82827c20 */ /* 0x000fe20008400000 */
[----:B------:R-:W-:Y:S01]  /*190f0*/  IADD3 R198, P6, PT, R132, UR29, RZ ;  /* 0x0000001d84c67c10 */ /* 0x000fe2000ffde0ff */
[----:B------:R-:W-:Y:S01]  /*19100*/  FMUL R131, R131, UR62 ;  /* 0x0000003e83837c20 */ /* 0x000fe20008400000 */
[----:B------:R-:W3:Y:S02]  /*19110*/  LDG.E.U8 R194, desc[UR32][R194.64] ;  /* 0x00000020c2c27981 */ /* 0x000ee4000c1e1100 */
[----:B------:R-:W-:-:S02]  /*19120*/  IADD3.X R199, PT, PT, R133, UR4, RZ, P6, !PT ;  /* 0x0000000485c77c10 */ /* 0x000fc4000b7fe4ff */
[----:B------:R-:W3:Y:S01]  /*19130*/  LDL.64 R132, [R1+0x4e0] ;  /* 0x0004e00001847983 */ /* 0x000ee20000100a00 */
[----:B0-----:R-:W-:-:S03]  /*19140*/  IADD3 R54, P6, PT, R226, UR29, RZ ;  /* 0x0000001de2367c10 */ /* 0x001fc6000ffde0ff */
[----:B------:R-:W-:Y:S01]  /*19150*/  STL [R1+0x968], R252 ;  /* 0x000968fc01007387 */ /* 0x000fe20000100800 */
[----:B------:R-:W-:-:S03]  /*19160*/  IADD3.X R55, PT, PT, R227, UR4, RZ, P6, !PT ;  /* 0x00000004e3377c10 */ /* 0x000fc6000b7fe4ff */
[----:B------:R-:W3:Y:S04]  /*19170*/  LDL.64 R226, [R1+0x490] ;  /* 0x0004900001e27983 */ /* 0x000ee80000100a00 */
[----:B------:R-:W-:Y:S04]  /*19180*/  STL.64 [R1+0x958], R250 ;  /* 0x000958fa01007387 */ /* 0x000fe80000100a00 */
[----:B------:R-:W3:Y:S04]  /*19190*/  LDG.E.U8 R115, desc[UR32][R54.64] ;  /* 0x0000002036737981 */ /* 0x000ee8000c1e1100 */
[----:B------:R-:W3:Y:S04]  /*191a0*/  LDG.E.U8 R196, desc[UR32][R196.64] ;  /* 0x00000020c4c47981 */ /* 0x000ee8000c1e1100 */
[----:B------:R-:W3:Y:S01]  /*191b0*/  LDG.E.U8 R198, desc[UR32][R198.64] ;  /* 0x00000020c6c67981 */ /* 0x000ee2000c1e1100 */
[----:B-1----:R-:W-:-:S04]  /*191c0*/  IADD3 R56, P6, PT, R138, UR29, RZ ;  /* 0x0000001d8a387c10 */ /* 0x002fc8000ffde0ff */
[----:B------:R-:W-:Y:S02]  /*191d0*/  IADD3.X R57, PT, PT, R139, UR4, RZ, P6, !PT ;  /* 0x000000048b397c10 */ /* 0x000fe4000b7fe4ff */
[----:B------:R-:W3:Y:S04]  /*191e0*/  LDL.64 R138, [R1+0x468] ;  /* 0x00046800018a7983 */ /* 0x000ee80000100a00 */
[----:B------:R-:W3:Y:S01]  /*191f0*/  LDG.E.U8 R56, desc[UR32][R56.64] ;  /* 0x0000002038387981 */ /* 0x000ee2000c1e1100 */
[----:B----4-:R-:W-:-:S04]  /*19200*/  IADD3 R58, P6, PT, R2, UR29, RZ ;  /* 0x0000001d023a7c10 */ /* 0x010fc8000ffde0ff */
[----:B------:R-:W-:Y:S02]  /*19210*/  IADD3.X R59, PT, PT, R3, UR4, RZ, P6, !PT ;  /* 0x00000004033b7c10 */ /* 0x000fe4000b7fe4ff */
[----:B------:R-:W4:Y:S04]  /*19220*/  LDL.64 R2, [R1+0x440] ;  /* 0x0004400001027983 */ /* 0x000f280000100a00 */
[----:B------:R-:W-:Y:S04]  /*19230*/  STL [R1+0x96c], R249 ;  /* 0x00096cf901007387 */ /* 0x000fe80000100800 */
[----:B------:R-:W-:Y:S04]  /*19240*/  STL [R1+0x970], R246 ;  /* 0x000970f601007387 */ /* 0x000fe80000100800 */
[----:B------:R-:W4:Y:S01]  /*19250*/  LDG.E.U8 R58, desc[UR32][R58.64] ;  /* 0x000000203a3a7981 */ /* 0x000f22000c1e1100 */
[----:B--2---:R-:W-:-:S04]  /*19260*/  IADD3 R60, P6, PT, R136, UR29, RZ ;  /* 0x0000001d883c7c10 */ /* 0x004fc8000ffde0ff */
[----:B------:R-:W-:Y:S02]  /*19270*/  IADD3.X R61, PT, PT, R137, UR4, RZ, P6, !PT ;  /* 0x00000004893d7c10 */ /* 0x000fe4000b7fe4ff */
[----:B------:R-:W2:Y:S04]  /*19280*/  LDL.64 R136, [R1+0x418] ;  /* 0x0004180001887983 */ /* 0x000ea80000100a00 */
[----:B------:R-:W-:Y:S04]  /*19290*/  STL [R1+0x974], R245 ;  /* 0x000974f501007387 */ /* 0x000fe80000100800 */
[----:B------:R0:W-:Y:S01]  /*192a0*/  STL [R1+0x1c], R232 ;  /* 0x00001ce801007387 */ /* 0x0001e20000100800 */
[----:B---3--:R-:W-:-:S03]  /*192b0*/  IADD3 R62, P6, PT, R132, UR29, RZ ;  /* 0x0000001d843e7c10 */ /* 0x008fc6000ffde0ff */
[----:B------:R-:W-:Y:S04]  /*192c0*/  STL [R1+0x18], R231 ;  /* 0x000018e701007387 */ /* 0x000fe80000100800 */
[----:B------:R-:W3:Y:S01]  /*192d0*/  LDL.64 R76, [R1+0x3f0] ;  /* 0x0003f000014c7983 */ /* 0x000ee20000100a00 */
[----:B------:R-:W-:Y:S02]  /*192e0*/  IADD3.X R63, PT, PT, R133, UR4, RZ, P6, !PT ;  /* 0x00000004853f7c10 */ /* 0x000fe4000b7fe4ff */
[----:B------:R-:W-:Y:S01]  /*192f0*/  IADD3 R64, P6, PT, R228, UR29, RZ ;  /* 0x0000001de4407c10 */ /* 0x000fe2000ffde0ff */
[----:B------:R1:W-:Y:S04]  /*19300*/  STL [R1+0x10], R230 ;  /* 0x000010e601007387 */ /* 0x0003e80000100800 */
[----:B------:R-:W3:Y:S01]  /*19310*/  LDL.64 R132, [R1+0x3c0] ;  /* 0x0003c00001847983 */ /* 0x000ee20000100a00 */
[----:B------:R-:W-:-:S03]  /*19320*/  IADD3.X R65, PT, PT, R229, UR4, RZ, P6, !PT ;  /* 0x00000004e5417c10 */ /* 0x000fc6000b7fe4ff */
[----:B------:R0:W-:Y:S01]  /*19330*/  STL [R1+0xc], R225 ;  /* 0x00000ce101007387 */ /* 0x0001e20000100800 */
[----:B------:R-:W-:-:S03]  /*19340*/  IADD3 R66, P6, PT, R226, UR29, RZ ;  /* 0x0000001de2427c10 */ /* 0x000fc6000ffde0ff */
[----:B------:R-:W-:Y:S04]  /*19350*/  STL.64 [R1+0x960], R242 ;  /* 0x000960f201007387 */ /* 0x000fe80000100a00 */
[----:B------:R-:W-:Y:S04]  /*19360*/  STL [R1+0x4], R134 ;  /* 0x0000048601007387 */ /* 0x000fe80000100800 */
[----:B------:R0:W-:Y:S04]  /*19370*/  STL [R1+0x978], R241 ;  /* 0x000978f101007387 */ /* 0x0001e80000100800 */
[----:B------:R-:W3:Y:S01]  /*19380*/  LDL.64 R80, [R1+0x398] ;  /* 0x0003980001507983 */ /* 0x000ee20000100a00 */
[----:B------:R-:W-:-:S03]  /*19390*/  IADD3.X R67, PT, PT, R227, UR4, RZ, P6, !PT ;  /* 0x00000004e3437c10 */ /* 0x000fc6000b7fe4ff */
[----:B------:R-:W3:Y:S04]  /*193a0*/  LDL.64 R82, [R1+0x238] ;  /* 0x0002380001527983 */ /* 0x000ee80000100a00 */
[----:B------:R-:W3:Y:S04]  /*193b0*/  LDL.64 R84, [R1+0x5f8] ;  /* 0x0005f80001547983 */ /* 0x000ee80000100a00 */
[----:B------:R-:W3:Y:S04]  /*193c0*/  LDL.64 R88, [R1+0x598] ;  /* 0x0005980001587983 */ /* 0x000ee80000100a00 */
[----:B------:R-:W3:Y:S04]  /*193d0*/  LDL.64 R90, [R1+0x568] ;  /* 0x00056800015a7983 */ /* 0x000ee80000100a00 */
[----:B------:R-:W3:Y:S04]  /*193e0*/  LDL.64 R92, [R1+0x538] ;  /* 0x00053800015c7983 */ /* 0x000ee80000100a00 */
[----:B------:R-:W3:Y:S04]  /*193f0*/  LDL.64 R94, [R1+0x508] ;  /* 0x00050800015e7983 */ /* 0x000ee80000100a00 */
[----:B------:R-:W3:Y:S04]  /*19400*/  LDL.64 R96, [R1+0x318] ;  /* 0x0003180001607983 */ /* 0x000ee80000100a00 */
[----:B0-----:R0:W3:Y:S04]  /*19410*/  LDG.E.U8 R232, desc[UR32][R98.64] ;  /* 0x0000002062e87981 */ /* 0x0010e8000c1e1100 */
[----:B-1----:R-:W3:Y:S04]  /*19420*/  LDG.E.U8 R230, desc[UR32][R102.64] ;  /* 0x0000002066e67981 */ /* 0x002ee8000c1e1100 */
[----:B------:R-:W3:Y:S04]  /*19430*/  LDG.E.U8 R229, desc[UR32][R104.64] ;  /* 0x0000002068e57981 */ /* 0x000ee8000c1e1100 */
[----:B------:R-:W3:Y:S04]  /*19440*/  LDL.64 R98, [R1+0x300] ;  /* 0x0003000001627983 */ /* 0x000ee80000100a00 */
[----:B------:R-:W3:Y:S04]  /*19450*/  LDG.E.U8 R228, desc[UR32][R106.64] ;  /* 0x000000206ae47981 */ /* 0x000ee8000c1e1100 */
[----:B------:R-:W3:Y:S04]  /*19460*/  LDG.E.U8 R227, desc[UR32][R108.64] ;  /* 0x000000206ce37981 */ /* 0x000ee8000c1e1100 */
[----:B------:R-:W3:Y:S04]  /*19470*/  LDG.E.U8 R225, desc[UR32][R110.64] ;  /* 0x000000206ee17981 */ /* 0x000ee8000c1e1100 */
[----:B------:R-:W3:Y:S04]  /*19480*/  LDG.E.U8 R226, desc[UR32][R112.64] ;  /* 0x0000002070e27981 */ /* 0x000ee8000c1e1100 */
[----:B------:R-:W3:Y:S04]  /*19490*/  LDL.64 R102, [R1+0x2d0] ;  /* 0x0002d00001667983 */ /* 0x000ee80000100a00 */
[----:B------:R-:W3:Y:S04]  /*194a0*/  LDL.64 R104, [R1+0x2b8] ;  /* 0x0002b80001687983 */ /* 0x000ee80000100a00 */
[----:B------:R-:W3:Y:S04]  /*194b0*/  LDL.64 R106, [R1+0x2a0] ;  /* 0x0002a000016a7983 */ /* 0x000ee80000100a00 */
[----:B------:R-:W3:Y:S04]  /*194c0*/  LDL.64 R108, [R1+0x288] ;  /* 0x00028800016c7983 */ /* 0x000ee80000100a00 */
[----:B------:R-:W3:Y:S04]  /*194d0*/  LDL.64 R110, [R1+0x270] ;  /* 0x00027000016e7983 */ /* 0x000ee80000100a00 */
[----:B------:R-:W3:Y:S04]  /*194e0*/  LDL.64 R112, [R1+0x258] ;  /* 0x0002580001707983 */ /* 0x000ee80000100a00 */
[----:B------:R1:W3:Y:S04]  /*194f0*/  LDG.E.U8 R231, desc[UR32][R100.64] ;  /* 0x0000002064e77981 */ /* 0x0002e8000c1e1100 */
[----:B------:R0:W3:Y:S04]  /*19500*/  LDG.E.U8 R60, desc[UR32][R60.64] ;  /* 0x000000203c3c7981 */ /* 0x0000e8000c1e1100 */
[----:B------:R0:W3:Y:S04]  /*19510*/  LDG.E.U8 R62, desc[UR32][R62.64] ;  /* 0x000000203e3e7981 */ /* 0x0000e8000c1e1100 */
[----:B------:R-:W3:Y:S04]  /*19520*/  LDG.E.U8 R64, desc[UR32][R64.64] ;  /* 0x0000002040407981 */ /* 0x000ee8000c1e1100 */
[----:B------:R-:W3:Y:S01]  /*19530*/  LDG.E.U8 R66, desc[UR32][R66.64] ;  /* 0x0000002042427981 */ /* 0x000ee2000c1e1100 */
[----:B------:R-:W-:-:S04]  /*19540*/  IADD3 R68, P6, PT, R138, UR29, RZ ;  /* 0x0000001d8a447c10 */ /* 0x000fc8000ffde0ff */
[----:B------:R-:W-:Y:S02]  /*19550*/  IADD3.X R69, PT, PT, R139, UR4, RZ, P6, !PT ;  /* 0x000000048b457c10 */ /* 0x000fe4000b7fe4ff */
[----:B------:R-:W-:Y:S02]  /*19560*/  FSEL R139, R126, -INF , !P3 ;  /* 0xff8000007e8b7808 */ /* 0x000fe40005800000 */
[----:B------:R-:W-:Y:S01]  /*19570*/  FSEL R138, R127, -INF , !P5 ;  /* 0xff8000007f8a7808 */ /* 0x000fe20006800000 */
[----:B------:R-:W3:Y:S01]  /*19580*/  LDG.E.U8 R68, desc[UR32][R68.64] ;  /* 0x0000002044447981 */ /* 0x000ee2000c1e1100 */
[----:B----4-:R-:W-:-:S04]  /*19590*/  IADD3 R70, P6, PT, R2, UR29, RZ ;  /* 0x0000001d02467c10 */ /* 0x010fc8000ffde0ff */
[----:B------:R-:W-:Y:S02]  /*195a0*/  IADD3.X R71, PT, PT, R3, UR4, RZ, P6, !PT ;  /* 0x0000000403477c10 */ /* 0x000fe4000b7fe4ff */
[----:B------:R-:W4:Y:S04]  /*195b0*/  LDL.64 R2, [R1+0x5c8] ;  /* 0x0005c80001027983 */ /* 0x000f280000100a00 */
[----:B------:R-:W4:Y:S01]  /*195c0*/  LDG.E.U8 R70, desc[UR32][R70.64] ;  /* 0x0000002046467981 */ /* 0x000f22000c1e1100 */
[----:B--2---:R-:W-:-:S04]  /*195d0*/  IADD3 R72, P6, PT, R136, UR29, RZ ;  /* 0x0000001d88487c10 */ /* 0x004fc8000ffde0ff */
[----:B------:R-:W-:Y:S02]  /*195e0*/  IADD3.X R73, PT, PT, R137, UR4, RZ, P6, !PT ;  /* 0x0000000489497c10 */ /* 0x000fe4000b7fe4ff */
[----:B------:R-:W-:Y:S02]  /*195f0*/  FSEL R137, R130, -INF , !P0 ;  /* 0xff80000082897808 */ /* 0x000fe40004000000 */
[----:B------:R-:W-:Y:S01]  /*19600*/  FSEL R136, R131, -INF , !P1 ;  /* 0xff80000083887808 */ /* 0x000fe20004800000 */
[----:B------:R-:W2:Y:S01]  /*19610*/  LDG.E.U8 R72, desc[UR32][R72.64] ;  /* 0x0000002048487981 */ /* 0x000ea2000c1e1100 */
[----:B---3--:R-:W-:-:S04]  /*19620*/  IADD3 R74, P6, PT, R76, UR29, RZ ;  /* 0x0000001d4c4a7c10 */ /* 0x008fc8000ffde0ff */
[----:B------:R-:W-:Y:S02]  /*19630*/  IADD3.X R75, PT, PT, R77, UR4, RZ, P6, !PT ;  /* 0x000000044d4b7c10 */ /* 0x000fe4000b7fe4ff */
[----:B------:R-:W-:-:S03]  /*19640*/  IADD3 R76, P6, PT, R132, UR29, RZ ;  /* 0x0000001d844c7c10 */ /* 0x000fc6000ffde0ff */
[----:B------:R-:W3:Y:S01]  /*19650*/  LDG.E.U8 R74, desc[UR32][R74.64] ;  /* 0x000000204a4a7981 */ /* 0x000ee2000c1e1100 */
[----:B------:R-:W-:Y:S02]  /*19660*/  IADD3.X R77, PT, PT, R133, UR4, RZ, P6, !PT ;  /* 0x00000004854d7c10 */ /* 0x000fe4000b7fe4ff */
[----:B------:R-:W-:-:S03]  /*19670*/  FSEL R132, R128, -INF , !P4 ;  /* 0xff80000080847808 */ /* 0x000fc60006000000 */
[----:B------:R-:W2:Y:S01]  /*19680*/  LDG.E.U8 R76, desc[UR32][R76.64] ;  /* 0x000000204c4c7981 */ /* 0x000ea2000c1e1100 */
[----:B------:R-:W-:-:S04]  /*19690*/  IADD3 R78, P6, PT, R80, UR29, RZ ;  /* 0x0000001d504e7c10 */ /* 0x000fc8000ffde0ff */
        /* <DEDUP_REMOVED lines=8> */
[----:B----4-:R-:W-:-:S04]  /*19720*/  IADD3 R84, P6, PT, R2, UR29, RZ ;  /* 0x0000001d02547c10 */ /* 0x010fc8000ffde0ff */
[----:B------:R-:W-:Y:S02]  /*19730*/  IADD3.X R85, PT, PT, R3, UR4, RZ, P6, !PT ;  /* 0x0000000403557c10 */ /* 0x000fe4000b7fe4ff */
[----:B------:R-:W0:Y:S01]  /*19740*/  LDL.64 R2, [R1+0x2e8] ;  /* 0x0002e80001027983 */ /* 0x000e220000100a00 */
        /* <DEDUP_REMOVED lines=19> */
[----:B0-----:R-:W-:-:S04]  /*19880*/  IADD3 R98, P6, PT, R2, UR29, RZ ;  /* 0x0000001d02627c10 */ /* 0x001fc8000ffde0ff */
[----:B------:R-:W-:Y:S02]  /*19890*/  IADD3.X R99, PT, PT, R3, UR4, RZ, P6, !PT ;  /* 0x0000000403637c10 */ /* 0x000fe4000b7fe4ff */
[----:B------:R-:W2:Y:S04]  /*198a0*/  LDL.64 R2, [R1+0x230] ;  /* 0x0002300001027983 */ /* 0x000ea80000100a00 */
[----:B------:R-:W3:Y:S04]  /*198b0*/  LDL.LU R241, [R1+0x74] ;  /* 0x0000740001f17983 */ /* 0x000ee80000300800 */
[----:B------:R-:W3:Y:S04]  /*198c0*/  LDL.LU R245, [R1+0x70] ;  /* 0x0000700001f57983 */ /* 0x000ee80000300800 */
[----:B------:R-:W4:Y:S04]  /*198d0*/  LDL.LU R246, [R1+0xb8] ;  /* 0x0000b80001f67983 */ /* 0x000f280000300800 */
        /* <DEDUP_REMOVED lines=38> */
[----:B------:R-:W4:Y:S04]  /*19b40*/  LDL.LU R159, [R1] ;  /* 0x00000000019f7983 */ /* 0x000f280000300800 */
[----:B------:R-:W4:Y:S04]  /*19b50*/  LDL.LU R133, [R1+0x10c] ;  /* 0x00010c0001857983 */ /* 0x000f280000300800 */
[----:B------:R-:W4:Y:S01]  /*19b60*/  LDL.LU R193, [R1+0xd0] ;  /* 0x0000d00001c17983 */ /* 0x000f220000300800 */
[----:B-1----:R-:W-:-:S03]  /*19b70*/  IADD3 R100, P6, PT, R102, UR29, RZ ;  /* 0x0000001d66647c10 */ /* 0x002fc6000ffde0ff */
[----:B------:R-:W4:Y:S01]  /*19b80*/  LDL.64 R126, [R1+0x358] ;  /* 0x00035800017e7983 */ /* 0x000f220000100a00 */
[----:B------:R-:W-:Y:S02]  /*19b90*/  IADD3.X R101, PT, PT, R103, UR4, RZ, P6, !PT ;  /* 0x0000000467657c10 */ /* 0x000fe4000b7fe4ff */
[----:B------:R-:W-:Y:S01]  /*19ba0*/  IADD3 R102, P6, PT, R104, UR29, RZ ;  /* 0x0000001d68667c10 */ /* 0x000fe2000ffde0ff */
[----:B------:R-:W-:Y:S03]  /*19bb0*/  STL [R1+0x94c], R216 ;  /* 0x00094cd801007387 */ /* 0x000fe60000100800 */
[----:B------:R-:W-:Y:S01]  /*19bc0*/  IADD3.X R103, PT, PT, R105, UR4, RZ, P6, !PT ;  /* 0x0000000469677c10 */ /* 0x000fe2000b7fe4ff */
[----:B------:R-:W4:Y:S01]  /*19bd0*/  LDG.E.U8 R98, desc[UR32][R98.64] ;  /* 0x0000002062627981 */ /* 0x000f22000c1e1100 */
[----:B------:R-:W-:-:S03]  /*19be0*/  IADD3 R104, P6, PT, R106, UR29, RZ ;  /* 0x0000001d6a687c10 */ /* 0x000fc6000ffde0ff */
[----:B------:R-:W-:Y:S01]  /*19bf0*/  STL [R1+0x93c], R139 ;  /* 0x00093c8b01007387 */ /* 0x000fe20000100800 */
[----:B------:R-:W-:Y:S02]  /*19c00*/  IADD3.X R105, PT, PT, R107, UR4, RZ, P6, !PT ;  /* 0x000000046b697c10 */ /* 0x000fe4000b7fe4ff */
[----:B------:R-:W-:Y:S01]  /*19c10*/  IADD3 R106, P6, PT, R108, UR29, RZ ;  /* 0x0000001d6c6a7c10 */ /* 0x000fe2000ffde0ff */
[----:B------:R-:W4:Y:S03]  /*19c20*/  LDG.E.U8 R100, desc[UR32][R100.64] ;  /* 0x0000002064647981 */ /* 0x000f26000c1e1100 */
[----:B------:R-:W-:Y:S01]  /*19c30*/  IADD3.X R107, PT, PT, R109, UR4, RZ, P6, !PT ;  /* 0x000000046d6b7c10 */ /* 0x000fe2000b7fe4ff */
[----:B------:R-:W4:Y:S01]  /*19c40*/  LDG.E.U8 R104, desc[UR32][R104.64] ;  /* 0x0000002068687981 */ /* 0x000f22000c1e1100 */
[----:B------:R-:W-:-:S03]  /*19c50*/  IADD3 R108, P6, PT, R110, UR29, RZ ;  /* 0x0000001d6e6c7c10 */ /* 0x000fc6000ffde0ff */
[----:B------:R-:W4:Y:S01]  /*19c60*/  LDG.E.U8 R106, desc[UR32][R106.64] ;  /* 0x000000206a6a7981 */ /* 0x000f22000c1e1100 */
[----:B------:R-:W-:Y:S02]  /*19c70*/  IADD3.X R109, PT, PT, R111, UR4, RZ, P6, !PT ;  /* 0x000000046f6d7c10 */ /* 0x000fe4000b7fe4ff */
[----:B------:R-:W-:Y:S01]  /*19c80*/  IADD3 R110, P6, PT, R112, UR29, RZ ;  /* 0x0000001d706e7c10 */ /* 0x000fe2000ffde0ff */
[----:B------:R-:W4:Y:S03]  /*19c90*/  LDG.E.U8 R102, desc[UR32][R102.64] ;  /* 0x0000002066667981 */ /* 0x000f26000c1e1100 */
[----:B------:R-:W-:Y:S01]  /*19ca0*/  IADD3.X R111, PT, PT, R113, UR4, RZ, P6, !PT ;  /* 0x00000004716f7c10 */ /* 0x000fe2000b7fe4ff */
[----:B------:R-:W4:Y:S04]  /*19cb0*/  LDG.E.U8 R108, desc[UR32][R108.64] ;  /* 0x000000206c6c7981 */ /* 0x000f28000c1e1100 */
[----:B------:R-:W4:Y:S01]  /*19cc0*/  LDG.E.U8 R110, desc[UR32][R110.64] ;  /* 0x000000206e6e7981 */ /* 0x000f22000c1e1100 */
[----:B--2---:R-:W-:-:S04]  /*19cd0*/  IADD3 R112, P6, PT, R2, UR29, RZ ;  /* 0x0000001d02707c10 */ /* 0x004fc8000ffde0ff */
[----:B------:R-:W-:Y:S02]  /*19ce0*/  IADD3.X R113, PT, PT, R3, UR4, RZ, P6, !PT ;  /* 0x0000000403717c10 */ /* 0x000fe4000b7fe4ff */
[----:B---3--:R-:W-:-:S03]  /*19cf0*/  FMNMX3 R3, R4, R241, R245, !PT ;  /* 0x000000f104037276 */ /* 0x008fc600078000f5 */
[----:B------:R-:W2:Y:S01]  /*19d00*/  LDG.E.U8 R112, desc[UR32][R112.64] ;  /* 0x0000002070707981 */ /* 0x000ea2000c1e1100 */
[----:B----4-:R-:W-:-:S04]  /*19d10*/  FMNMX3 R3, R3, R246, R249, !PT ;  /* 0x000000f603037276 */ /* 0x010fc800078000f9 */
[----:B------:R-:W-:-:S04]  /*19d20*/  FMNMX3 R3, R3, R252, R193, !PT ;  /* 0x000000fc03037276 */ /* 0x000fc800078000c1 */
        /* <DEDUP_REMOVED lines=56> */
[----:B------:R-:W-:Y:S02]  /*1a0b0*/  FMNMX3 R3, R3, R214, R217, !PT ;  /* 0x000000d603037276 */ /* 0x000fe400078000d9 */
[----:B------:R-:W-:Y:S02]  /*1a0c0*/  FSEL R2, R129, -INF , !P2 ;  /* 0xff80000081027808 */ /* 0x000fe40005000000 */
[----:B------:R-:W-:Y:S01]  /*1a0d0*/  FMNMX3 R3, R3, R216, R139, !PT ;  /* 0x000000d803037276 */ /* 0x000fe2000780008b */
[----:B------:R-:W3:Y:S03]  /*1a0e0*/  LDL.64 R128, [R1+0x368] ;  /* 0x0003680001807983 */ /* 0x000ee60000100a00 */
[----:B------:R-:W-:Y:S01]  /*1a0f0*/  FMNMX3 R3, R3, R138, R132, !PT ;  /* 0x0000008a03037276 */ /* 0x000fe20007800084 */
[----:B------:R0:W-:Y:S04]  /*1a100*/  STL [R1+0x940], R138 ;  /* 0x0009408a01007387 */ /* 0x0001e80000100800 */
[----:B0-----:R-:W4:Y:S01]  /*1a110*/  LDL.64 R138, [R1+0x378] ;  /* 0x00037800018a7983 */ /* 0x001f220000100a00 */
[----:B------:R-:W-:-:S04]  /*1a120*/  FMNMX3 R3, R3, R2, R137, !PT ;  /* 0x0000000203037276 */ /* 0x000fc80007800089 */
[----:B------:R-:W-:-:S05]  /*1a130*/  FMNMX3 R3, R3, R136, R133, !PT ;  /* 0x0000008803037276 */ /* 0x000fca0007800085 */
[--C-:B------:R-:W-:Y:S01]  /*1a140*/  FADD R4, R4, -R3.reuse ;  /* 0x8000000304047221 */ /* 0x100fe20000000000 */
[----:B------:R-:W-:Y:S04]  /*1a150*/  STL [R1+0x938], R132 ;  /* 0x0009388401007387 */ /* 0x000fe80000100800 */
[----:B------:R0:W-:Y:S04]  /*1a160*/  STL [R1+0x948], R2 ;  /* 0x0009480201007387 */ /* 0x0001e80000100800 */
[----:B------:R-:W-:Y:S04]  /*1a170*/  STL [R1+0x944], R137 ;  /* 0x0009448901007387 */ /* 0x000fe80000100800 */
[----:B------:R-:W-:Y:S04]  /*1a180*/  STL [R1+0x954], R136 ;  /* 0x0009548801007387 */ /* 0x000fe80000100800 */
[----:B------:R1:W-:Y:S01]  /*1a190*/  STL [R1+0x950], R133 ;  /* 0x0009508501007387 */ /* 0x0003e20000100800 */
[--C-:B------:R-:W-:Y:S01]  /*1a1a0*/  FADD R61, R245, -R3.reuse ;  /* 0x80000003f53d7221 */ /* 0x100fe20000000000 */
[----:B------:R-:W-:Y:S01]  /*1a1b0*/  FADD R63, R246, -R3 ;  /* 0x80000003f63f7221 */ /* 0x000fe20000000000 */
[----:B----4-:R-:W-:-:S04]  /*1a1c0*/  IADD3 R54, P0, PT, R138, UR29, RZ ;  /* 0x0000001d8a367c10 */ /* 0x010fc8000ff1e0ff */
[----:B------:R-:W-:-:S05]  /*1a1d0*/  IADD3.X R55, PT, PT, R139, UR4, RZ, P0, !PT ;  /* 0x000000048b377c10 */ /* 0x000fca00087fe4ff */
[----:B------:R4:W2:Y:S02]  /*1a1e0*/  LDG.E.U8 R57, desc[UR32][R54.64] ;  /* 0x0000002036397981 */ /* 0x0008a4000c1e1100 */
[----:B----4-:R-:W-:-:S04]  /*1a1f0*/  FMUL R54, R4, 1.4426950216293334961 ;  /* 0x3fb8aa3b04367820 */ /* 0x010fc80000400000 */
[----:B0-----:R3:W0:Y:S01]  /*1a200*/  MUFU.EX2 R2, R54 ;  /* 0x0000003600027308 */ /* 0x0016220000000800 */
[----:B------:R-:W-:Y:S02]  /*1a210*/  FADD R4, R241, -R3 ;  /* 0x80000003f1047221 */ /* 0x000fe40000000000 */
[----:B------:R-:W4:Y:S01]  /*1a220*/  LDL.LU R241, [R1+0x978] ;  /* 0x0009780001f17983 */ /* 0x000f220000300800 */
[----:B---3--:R-:W-:-:S03]  /*1a230*/  IADD3 R54, P0, PT, R128, UR29, RZ ;  /* 0x0000001d80367c10 */ /* 0x008fc6000ff1e0ff */
[----:B0-----:R0:W-:Y:S04]  /*1a240*/  STL [R1+0x74], R2 ;  /* 0x0000740201007387 */ /* 0x0011e80000100800 */
[----:B-1----:R-:W3:Y:S01]  /*1a250*/  LDL.64 R132, [R1+0x348] ;  /* 0x0003480001847983 */ /* 0x002ee20000100a00 */
[----:B------:R-:W-:-:S03]  /*1a260*/  IADD3.X R55, PT, PT, R129, UR4, RZ, P0, !PT ;  /* 0x0000000481377c10 */ /* 0x000fc600087fe4ff */
[----:B------:R-:W2:Y:S04]  /*1a270*/  LDL.LU R245, [R1+0x974] ;  /* 0x0009740001f57983 */ /* 0x000ea80000300800 */
[----:B------:R-:W2:Y:S04]  /*1a280*/  LDL.LU R246, [R1+0x970] ;  /* 0x0009700001f67983 */ /* 0x000ea80000300800 */
[----:B------:R-:W2:Y:S01]  /*1a290*/  LDL.64 R128, [R1+0x338] ;  /* 0x0003380001807983 */ /* 0x000ea20000100a00 */
[----:B------:R-:W-:-:S03]  /*1a2a0*/  FMUL R4, R4, 1.4426950216293334961 ;  /* 0x3fb8aa3b04047820 */ /* 0x000fc60000400000 */
[----:B------:R1:W2:Y:S01]  /*1a2b0*/  LDG.E.U8 R59, desc[UR32][R54.64] ;  /* 0x00000020363b7981 */ /* 0x0002a2000c1e1100 */
[----:B------:R0:W2:Y:S01]  /*1a2c0*/  MUFU.EX2 R216, R4 ;  /* 0x0000000400d87308 */ /* 0x0000a20000000800 */
[----:B-1----:R-:W-:Y:S01]  /*1a2d0*/  IADD3 R54, P0, PT, R126, UR29, RZ ;  /* 0x0000001d7e367c10 */ /* 0x002fe2000ff1e0ff */
[----:B0-----:R-:W-:-:S03]  /*1a2e0*/  FADD R4, R249, -R3 ;  /* 0x80000003f9047221 */ /* 0x001fc60000000000 */
[----:B------:R-:W-:Y:S02]  /*1a2f0*/  IADD3.X R55, PT, PT, R127, UR4, RZ, P0, !PT ;  /* 0x000000047f377c10 */ /* 0x000fe400087fe4ff */
[----:B------:R-:W4:Y:S04]  /*1a300*/  LDL.64 R126, [R1+0x328] ;  /* 0x00032800017e7983 */ /* 0x000f280000100a00 */
[----:B------:R0:W4:Y:S04]  /*1a310*/  LDG.E.U8 R65, desc[UR32][R54.64] ;  /* 0x0000002036417981 */ /* 0x000128000c1e1100 */
[----:B------:R-:W4:Y:S01]  /*1a320*/  LDL.LU R249, [R1+0x96c] ;  /* 0x00096c0001f97983 */ /* 0x000f220000300800 */
[----:B0-----:R-:W-:Y:S01]  /*1a330*/  FMUL R54, R4, 1.4426950216293334961 ;  /* 0x3fb8aa3b04367820 */ /* 0x001fe20000400000 */
[----:B------:R-:W-:-:S02]  /*1a340*/  FADD R4, R252, -R3 ;  /* 0x80000003fc047221 */ /* 0x000fc40000000000 */
[----:B------:R-:W4:Y:S01]  /*1a350*/  LDL.LU R252, [R1+0x968] ;  /* 0x0009680001fc7983 */ /* 0x000f220000300800 */
[----:B------:R3:W-:Y:S03]  /*1a360*/  MUFU.EX2 R136, R54 ;  /* 0x0000003600887308 */ /* 0x0007e60000000800 */
[----:B------:R-:W4:Y:S01]  /*1a370*/  LDL.64 R130, [R1+0x310] ;  /* 0x0003100001827983 */ /* 0x000f220000100a00 */
[----:B---3--:R-:W-:-:S04]  /*1a380*/  IADD3 R54, P0, PT, R132, UR29, RZ ;  /* 0x0000001d84367c10 */ /* 0x008fc8000ff1e0ff */
[----:B------:R-:W-:-:S05]  /*1a390*/  IADD3.X R55, PT, PT, R133, UR4, RZ, P0, !PT ;  /* 0x0000000485377c10 */ /* 0x000fca00087fe4ff */
[----:B------:R2:W3:Y:S02]  /*1a3a0*/  LDG.E.U8 R67, desc[UR32][R54.64] ;  /* 0x0000002036437981 */ /* 0x0004e4000c1e1100 */
[----:B--2---:R-:W-:-:S04]  /*1a3b0*/  IADD3 R54, P0, PT, R128, UR29, RZ ;  /* 0x0000001d80367c10 */ /* 0x004fc8000ff1e0ff */
[----:B------:R-:W-:Y:S02]  /*1a3c0*/  IADD3.X R55, PT, PT, R129, UR4, RZ, P0, !PT ;  /* 0x0000000481377c10 */ /* 0x000fe400087fe4ff */
[----:B------:R-:W2:Y:S01]  /*1a3d0*/  LDL.64 R128, [R1+0x2f8] ;  /* 0x0002f80001807983 */ /* 0x000ea20000100a00 */
[----:B------:R-:W-:-:S03]  /*1a3e0*/  FMUL R4, R4, 1.4426950216293334961 ;  /* 0x3fb8aa3b04047820 */ /* 0x000fc60000400000 */
[----:B------:R0:W3:Y:S01]  /*1a3f0*/  LDG.E.U8 R73, desc[UR32][R54.64] ;  /* 0x0000002036497981 */ /* 0x0000e2000c1e1100 */
[----:B------:R1:W-:Y:S02]  /*1a400*/  MUFU.EX2 R133, R4 ;  /* 0x0000000400857308 */ /* 0x0003e40000000800 */
[----:B-1----:R-:W-:-:S04]  /*1a410*/  FADD R4, R250, -R3 ;  /* 0x80000003fa047221 */ /* 0x002fc80000000000 */
[----:B0-----:R-:W-:-:S04]  /*1a420*/  FMUL R54, R4, 1.4426950216293334961 ;  /* 0x3fb8aa3b04367820 */ /* 0x001fc80000400000 */
[----:B------:R4:W-:Y:S01]  /*1a430*/  MUFU.EX2 R2, R54 ;  /* 0x0000003600027308 */ /* 0x0009e20000000800 */
[----:B------:R-:W-:Y:S01]  /*1a440*/  FADD R4, R244, -R3 ;  /* 0x80000003f4047221 */ /* 0x000fe20000000000 */
[----:B----4-:R-:W-:-:S04]  /*1a450*/  IADD3 R54, P0, PT, R126, UR29, RZ ;  /* 0x0000001d7e367c10 */ /* 0x010fc8000ff1e0ff */
[----:B------:R-:W-:Y:S02]  /*1a460*/  IADD3.X R55, PT, PT, R127, UR4, RZ, P0, !PT ;  /* 0x000000047f377c10 */ /* 0x000fe400087fe4ff */
[----:B------:R-:W4:Y:S01]  /*1a470*/  LDL.64 R126, [R1+0x2e0] ;  /* 0x0002e000017e7983 */ /* 0x000f220000100a00 */
[--C-:B------:R-:W-:Y:S01]  /*1a480*/  FADD R77, R243, -R3.reuse ;  /* 0x80000003f34d7221 */ /* 0x100fe20000000000 */
[----:B------:R-:W-:Y:S02]  /*1a490*/  FMUL R4, R4, 1.4426950216293334961 ;  /* 0x3fb8aa3b04047820 */ /* 0x000fe40000400000 */
[----:B------:R0:W3:Y:S01]  /*1a4a0*/  LDG.E.U8 R75, desc[UR32][R54.64] ;  /* 0x00000020364b7981 */ /* 0x0000e2000c1e1100 */
[----:B------:R-:W-:Y:S01]  /*1a4b0*/  FMUL R77, R77, 1.4426950216293334961 ;  /* 0x3fb8aa3b4d4d7820 */ /* 0x000fe20000400000 */
[----:B------:R1:W-:Y:S01]  /*1a4c0*/  MUFU.EX2 R137, R4 ;  /* 0x0000000400897308 */ /* 0x0003e20000000800 */
[----:B0-----:R-:W-:Y:S01]  /*1a4d0*/  IADD3 R54, P0, PT, R130, UR29, RZ ;  /* 0x0000001d82367c10 */ /* 0x001fe2000ff1e0ff */
[----:B-1----:R-:W-:-:S03]  /*1a4e0*/  FADD R4, R191, -R3 ;  /* 0x80000003bf047221 */ /* 0x002fc60000000000 */
[----:B------:R-:W-:-:S03]  /*1a4f0*/  IADD3.X R55, PT, PT, R131, UR4, RZ, P0, !PT ;  /* 0x0000000483377c10 */ /* 0x000fc600087fe4ff */
[----:B------:R0:W-:Y:S01]  /*1a500*/  MUFU.EX2 R87, R77 ;  /* 0x0000004d00577308 */ /* 0x0001e20000000800 */
[----:B------:R-:W3:Y:S04]  /*1a510*/  LDL.64 R130, [R1+0x2c8] ;  /* 0x0002c80001827983 */ /* 0x000ee80000100a00 */
[----:B0-----:R0:W3:Y:S02]  /*1a520*/  LDG.E.U8 R77, desc[UR32][R54.64] ;  /* 0x00000020364d7981 */ /* 0x0010e4000c1e1100 */
[----:B0-----:R-:W-:-:S04]  /*1a530*/  FMUL R54, R4, 1.4426950216293334961 ;  /* 0x3fb8aa3b04367820 */ /* 0x001fc80000400000 */
[----:B------:R2:W-:Y:S02]  /*1a540*/  MUFU.EX2 R138, R54 ;  /* 0x00000036008a7308 */ /* 0x0005e40000000800 */
[----:B--2---:R-:W-:-:S04]  /*1a550*/  IADD3 R54, P0, PT, R128, UR29, RZ ;  /* 0x0000001d80367c10 */ /* 0x004fc8000ff1e0ff */
[----:B------:R-:W-:Y:S02]  /*1a560*/  IADD3.X R55, PT, PT, R129, UR4, RZ, P0, !PT ;  /* 0x0000000481377c10 */ /* 0x000fe400087fe4ff */
[----:B------:R-:W2:Y:S01]  /*1a570*/  LDL.64 R128, [R1+0x2b0] ;  /* 0x0002b00001807983 */ /* 0x000ea20000100a00 */
[--C-:B------:R-:W-:Y:S01]  /*1a580*/  FADD R4, R189, -R3.reuse ;  /* 0x80000003bd047221 */ /* 0x100fe20000000000 */
[----:B------:R-:W-:Y:S02]  /*1a590*/  FADD R81, R187, -R3 ;  /* 0x80000003bb517221 */ /* 0x000fe40000000000 */
[----:B------:R4:W2:Y:S01]  /*1a5a0*/  LDG.E.U8 R79, desc[UR32][R54.64] ;  /* 0x00000020364f7981 */ /* 0x0008a2000c1e1100 */
[----:B------:R-:W-:Y:S01]  /*1a5b0*/  FMUL R4, R4, 1.4426950216293334961 ;  /* 0x3fb8aa3b04047820 */ /* 0x000fe20000400000 */
[----:B------:R-:W-:-:S03]  /*1a5c0*/  FMUL R81, R81, 1.4426950216293334961 ;  /* 0x3fb8aa3b51517820 */ /* 0x000fc60000400000 */
[----:B------:R0:W-:Y:S02]  /*1a5d0*/  MUFU.EX2 R139, R4 ;  /* 0x00000004008b7308 */ /* 0x0001e40000000800 */
[----:B0-----:R-:W-:-:S06]  /*1a5e0*/  FADD R4, R183, -R3 ;  /* 0x80000003b7047221 */ /* 0x001fcc0000000000 */
[----:B------:R0:W-:Y:S01]  /*1a5f0*/  MUFU.EX2 R97, R81 ;  /* 0x0000005100617308 */ /* 0x0001e20000000800 */
[----:B----4-:R-:W-:-:S04]  /*1a600*/  IADD3 R54, P0, PT, R126, UR29, RZ ;  /* 0x0000001d7e367c10 */ /* 0x010fc8000ff1e0ff */
[----:B------:R-:W-:Y:S02]  /*1a610*/  IADD3.X R55, PT, PT, R127, UR4, RZ, P0, !PT ;  /* 0x000000047f377c10 */ /* 0x000fe400087fe4ff */
[----:B------:R-:W4:Y:S04]  /*1a620*/  LDL.64 R126, [R1+0x298] ;  /* 0x00029800017e7983 */ /* 0x000f280000100a00 */
[----:B0-----:R0:W4:Y:S02]  /*1a630*/  LDG.E.U8 R81, desc[UR32][R54.64] ;  /* 0x0000002036517981 */ /* 0x001124000c1e1100 */
[----:B0-----:R-:W-:-:S04]  /*1a640*/  FMUL R54, R4, 1.4426950216293334961 ;  /* 0x3fb8aa3b04367820 */ /* 0x001fc80000400000 */
[----:B------:R3:W-:Y:S02]  /*1a650*/  MUFU.EX2 R132, R54 ;  /* 0x0000003600847308 */ /* 0x0007e40000000800 */
[----:B---3--:R-:W-:-:S04]  /*1a660*/  IADD3 R54, P0, PT, R130, UR29, RZ ;  /* 0x0000001d82367c10 */ /* 0x008fc8000ff1e0ff */
[----:B------:R-:W-:Y:S02]  /*1a670*/  IADD3.X R55, PT, PT, R131, UR4, RZ, P0, !PT ;  /* 0x0000000483377c10 */ /* 0x000fe400087fe4ff */
[----:B------:R-:W3:Y:S04]  /*1a680*/  LDL.64 R130, [R1+0x280] ;  /* 0x0002800001827983 */ /* 0x000ee80000100a00 */
[----:B------:R2:W3:Y:S02]  /*1a690*/  LDG.E.U8 R83, desc[UR32][R54.64] ;  /* 0x0000002036537981 */ /* 0x0004e4000c1e1100 */
[----:B--2---:R-:W-:-:S04]  /*1a6a0*/  IADD3 R54, P0, PT, R128, UR29, RZ ;  /* 0x0000001d80367c10 */ /* 0x004fc8000ff1e0ff */
[----:B------:R-:W-:Y:S02]  /*1a6b0*/  IADD3.X R55, PT, PT, R129, UR4, RZ, P0, !PT ;  /* 0x0000000481377c10 */ /* 0x000fe400087fe4ff */
[----:B------:R-:W2:Y:S01]  /*1a6c0*/  LDL.64 R128, [R1+0x268] ;  /* 0x0002680001807983 */ /* 0x000ea20000100a00 */
[----:B------:R-:W-:-:S04]  /*1a6d0*/  FADD R85, R134, -R3 ;  /* 0x8000000386557221 */ /* 0x000fc80000000000 */
[----:B------:R-:W-:-:S04]  /*1a6e0*/  FMUL R85, R85, 1.4426950216293334961 ;  /* 0x3fb8aa3b55557820 */ /* 0x000fc80000400000 */
[----:B------:R0:W-:Y:S02]  /*1a6f0*/  MUFU.EX2 R113, R85 ;  /* 0x0000005500717308 */ /* 0x0001e40000000800 */
[----:B0-----:R4:W2:Y:S02]  /*1a700*/  LDG.E.U8 R85, desc[UR32][R54.64] ;  /* 0x0000002036557981 */ /* 0x0018a4000c1e1100 */
[----:B----4-:R-:W-:-:S04]  /*1a710*/  IADD3 R54, P0, PT, R126, UR29, RZ ;  /* 0x0000001d7e367c10 */ /* 0x010fc8000ff1e0ff */
[----:B------:R-:W-:-:S05]  /*1a720*/  IADD3.X R55, PT, PT, R127, UR4, RZ, P0, !PT ;  /* 0x000000047f377c10 */ /* 0x000fca00087fe4ff */
[----:B------:R3:W4:Y:S01]  /*1a730*/  LDG.E.U8 R93, desc[UR32][R54.64] ;  /* 0x00000020365d7981 */ /* 0x000722000c1e1100 */
[----:B------:R-:W-:-:S03]  /*1a740*/  FADD R91, R242, -R3 ;  /* 0x80000003f25b7221 */ /* 0x000fc60000000000 */
[----:B------:R-:W4:Y:S01]  /*1a750*/  LDL.64 R242, [R1+0x250] ;  /* 0x0002500001f27983 */ /* 0x000f220000100a00 */
[----:B---3--:R-:W-:-:S04]  /*1a760*/  IADD3 R54, P0, PT, R130, UR29, RZ ;  /* 0x0000001d82367c10 */ /* 0x008fc8000ff1e0ff */
[----:B------:R-:W-:-:S05]  /*1a770*/  IADD3.X R55, PT, PT, R131, UR4, RZ, P0, !PT ;  /* 0x0000000483377c10 */ /* 0x000fca00087fe4ff */
[----:B------:R2:W3:Y:S02]  /*1a780*/  LDG.E.U8 R95, desc[UR32][R54.64] ;  /* 0x00000020365f7981 */ /* 0x0004e4000c1e1100 */
[----:B--2---:R-:W-:-:S04]  /*1a790*/  IADD3 R54, P0, PT, R128, UR29, RZ ;  /* 0x0000001d80367c10 */ /* 0x004fc8000ff1e0ff */
[----:B------:R-:W-:Y:S02]  /*1a7a0*/  IADD3.X R55, PT, PT, R129, UR4, RZ, P0, !PT ;  /* 0x0000000481377c10 */ /* 0x000fe400087fe4ff */
[----:B------:R-:W2:Y:S04]  /*1a7b0*/  LDL.64 R128, [R1+0x228] ;  /* 0x0002280001807983 */ /* 0x000ea80000100a00 */
[----:B------:R4:W3:Y:S01]  /*1a7c0*/  LDG.E.U8 R105, desc[UR32][R54.64] ;  /* 0x0000002036697981 */ /* 0x0008e2000c1e1100 */
[----:B------:R-:W-:-:S04]  /*1a7d0*/  FADD R69, R193, -R3 ;  /* 0x80000003c1457221 */ /* 0x000fc80000000000 */
[----:B------:R-:W-:Y:S01]  /*1a7e0*/  FMUL R71, R69, 1.4426950216293334961 ;  /* 0x3fb8aa3b45477820 */ /* 0x000fe20000400000 */
[----:B------:R-:W-:Y:S02]  /*1a7f0*/  FADD R69, R251, -R3 ;  /* 0x80000003fb457221 */ /* 0x000fe40000000000 */
[----:B------:R-:W3:Y:S01]  /*1a800*/  LDL.64 R250, [R1+0x350] ;  /* 0x0003500001fa7983 */ /* 0x000ee20000100a00 */
[----:B----4-:R-:W-:-:S04]  /*1a810*/  IADD3 R54, P0, PT, R242, UR29, RZ ;  /* 0x0000001df2367c10 */ /* 0x010fc8000ff1e0ff */
[----:B------:R-:W-:Y:S02]  /*1a820*/  IADD3.X R55, PT, PT, R243, UR4, RZ, P0, !PT ;  /* 0x00000004f3377c10 */ /* 0x000fe400087fe4ff */
[----:B------:R-:W4:Y:S04]  /*1a830*/  LDL.64 R242, [R1+0x370] ;  /* 0x0003700001f27983 */ /* 0x000f280000100a00 */
[----:B------:R2:W3:Y:S01]  /*1a840*/  LDG.E.U8 R107, desc[UR32][R54.64] ;  /* 0x00000020366b7981 */ /* 0x0004e2000c1e1100 */
[----:B------:R-:W-:-:S04]  /*1a850*/  FADD R4, R181, -R3 ;  /* 0x80000003b5047221 */ /* 0x000fc80000000000 */
[----:B------:R-:W-:Y:S01]  /*1a860*/  FMUL R4, R4, 1.4426950216293334961 ;  /* 0x3fb8aa3b04047820 */ /* 0x000fe20000400000 */
[----:B--2---:R-:W-:-:S04]  /*1a870*/  IADD3 R54, P0, PT, R128, UR29, RZ ;  /* 0x0000001d80367c10 */ /* 0x004fc8000ff1e0ff */
[----:B------:R-:W-:Y:S02]  /*1a880*/  IADD3.X R55, PT, PT, R129, UR4, RZ, P0, !PT ;  /* 0x0000000481377c10 */ /* 0x000fe400087fe4ff */
[----:B------:R-:W2:Y:S01]  /*1a890*/  LDL.64 R128, [R1+0x360] ;  /* 0x0003600001807983 */ /* 0x000ea20000100a00 */
[----:B------:R0:W-:Y:S02]  /*1a8a0*/  MUFU.EX2 R134, R4 ;  /* 0x0000000400867308 */ /* 0x0001e40000000800 */
[----:B0-----:R-:W-:-:S04]  /*1a8b0*/  FADD R4, R179, -R3 ;  /* 0x80000003b3047221 */ /* 0x001fc80000000000 */
[----:B------:R-:W-:-:S04]  /*1a8c0*/  FMUL R4, R4, 1.4426950216293334961 ;  /* 0x3fb8aa3b04047820 */ /* 0x000fc80000400000 */
        /* <DEDUP_REMOVED lines=12> */
[----:B------:R0:W-:Y:S01]  /*1a990*/  MUFU.EX2 R109, R4 ;  /* 0x00000004006d7308 */ /* 0x0001e20000000800 */
[--C-:B------:R-:W-:Y:S01]  /*1a9a0*/  FADD R111, R143, -R3.reuse ;  /* 0x800000038f6f7221 */ /* 0x100fe20000000000 */
[----:B0-----:R-:W-:Y:S02]  /*1a9b0*/  FADD R4, R119, -R3 ;  /* 0x8000000377047221 */ /* 0x001fe40000000000 */
[----:B------:R4:W3:Y:S02]  /*1a9c0*/  LDG.E.U8 R119, desc[UR32][R54.64] ;  /* 0x0000002036777981 */ /* 0x0008e4000c1e1100 */
[----:B------:R-:W-:Y:S01]  /*1a9d0*/  FMUL R4, R4, 1.4426950216293334961 ;  /* 0x3fb8aa3b04047820 */ /* 0x000fe20000400000 */
[----:B----4-:R-:W-:-:S03]  /*1a9e0*/  IADD3 R54, P0, PT, R242, UR29, RZ ;  /* 0x0000001df2367c10 */ /* 0x010fc6000ff1e0ff */
[----:B------:R0:W-:Y:S01]  /*1a9f0*/  MUFU.EX2 R143, R4 ;  /* 0x00000004008f7308 */ /* 0x0001e20000000800 */
[----:B------:R-:W-:Y:S02]  /*1aa00*/  IADD3.X R55, PT, PT, R243, UR4, RZ, P0, !PT ;  /* 0x00000004f3377c10 */ /* 0x000fe400087fe4ff */
[----:B------:R-:W4:Y:S01]  /*1aa10*/  LDL.64 R242, [R1+0x340] ;  /* 0x0003400001f27983 */ /* 0x000f220000100a00 */
[----:B0-----:R-:W-:-:S03]  /*1aa20*/  FADD R4, R121, -R3 ;  /* 0x8000000379047221 */ /* 0x001fc60000000000 */
[----:B------:R2:W4:Y:S02]  /*1aa30*/  LDG.E.U8 R121, desc[UR32][R54.64] ;  /* 0x0000002036797981 */ /* 0x000524000c1e1100 */
[----:B--2---:R-:W-:-:S04]  /*1aa40*/  IADD3 R54, P0, PT, R128, UR29, RZ ;  /* 0x0000001d80367c10 */ /* 0x004fc8000ff1e0ff */
[----:B------:R-:W-:-:S05]  /*1aa50*/  IADD3.X R55, PT, PT, R129, UR4, RZ, P0, !PT ;  /* 0x0000000481377c10 */ /* 0x000fca00087fe4ff */
[----:B------:R3:W2:Y:S02]  /*1aa60*/  LDG.E.U8 R128, desc[UR32][R54.64] ;  /* 0x0000002036807981 */ /* 0x0006a4000c1e1100 */
[----:B---3--:R-:W-:-:S04]  /*1aa70*/  IADD3 R54, P0, PT, R250, UR29, RZ ;  /* 0x0000001dfa367c10 */ /* 0x008fc8000ff1e0ff */
[----:B------:R-:W-:Y:S02]  /*1aa80*/  IADD3.X R55, PT, PT, R251, UR4, RZ, P0, !PT ;  /* 0x00000004fb377c10 */ /* 0x000fe400087fe4ff */
[----:B------:R-:W3:Y:S01]  /*1aa90*/  LDL.64 R250, [R1+0x330] ;  /* 0x0003300001fa7983 */ /* 0x000ee20000100a00 */
[----:B------:R-:W-:Y:S01]  /*1aaa0*/  FMUL R4, R4, 1.4426950216293334961 ;  /* 0x3fb8aa3b04047820 */ /* 0x000fe20000400000 */
[--C-:B------:R-:W-:Y:S01]  /*1aab0*/  FADD R145, R125, -R3.reuse ;  /* 0x800000037d917221 */ /* 0x100fe20000000000 */
[--C-:B------:R-:W-:Y:S01]  /*1aac0*/  FADD R125, R123, -R3.reuse ;  /* 0x800000037b7d7221 */ /* 0x100fe20000000000 */
[----:B------:R4:W2:Y:S01]  /*1aad0*/  LDG.E.U8 R129, desc[UR32][R54.64] ;  /* 0x0000002036817981 */ /* 0x0008a2000c1e1100 */
[----:B------:R0:W-:Y:S02]  /*1aae0*/  MUFU.EX2 R123, R4 ;  /* 0x00000004007b7308 */ /* 0x0001e40000000800 */
[--C-:B0-----:R-:W-:Y:S01]  /*1aaf0*/  FADD R4, R149, -R3.reuse ;  /* 0x8000000395047221 */ /* 0x101fe20000000000 */
[----:B------:R-:W-:-:S03]  /*1ab00*/  FADD R149, R147, -R3 ;  /* 0x8000000393957221 */ /* 0x000fc60000000000 */
[----:B------:R-:W-:-:S04]  /*1ab10*/  FMUL R4, R4, 1.4426950216293334961 ;  /* 0x3fb8aa3b04047820 */ /* 0x000fc80000400000 */
[----:B------:R0:W-:Y:S02]  /*1ab20*/  MUFU.EX2 R147, R4 ;  /* 0x0000000400937308 */ /* 0x0001e40000000800 */
[----:B0-----:R-:W-:-:S04]  /*1ab30*/  FADD R4, R157, -R3 ;  /* 0x800000039d047221 */ /* 0x001fc80000000000 */
[----:B------:R-:W-:-:S04]  /*1ab40*/  FMUL R4, R4, 1.4426950216293334961 ;  /* 0x3fb8aa3b04047820 */ /* 0x000fc80000400000 */
[----:B------:R0:W-:Y:S02]  /*1ab50*/  MUFU.EX2 R131, R4 ;  /* 0x0000000400837308 */ /* 0x0001e40000000800 */
[----:B0-----:R-:W-:Y:S01]  /*1ab60*/  FADD R4, R155, -R3 ;  /* 0x800000039b047221 */ /* 0x001fe20000000000 */
[----:B----4-:R-:W-:-:S04]  /*1ab70*/  IADD3 R54, P0, PT, R242, UR29, RZ ;  /* 0x0000001df2367c10 */ /* 0x010fc8000ff1e0ff */
[----:B------:R-:W-:Y:S02]  /*1ab80*/  IADD3.X R55, PT, PT, R243, UR4, RZ, P0, !PT ;  /* 0x00000004f3377c10 */ /* 0x000fe400087fe4ff */
[----:B------:R-:W4:Y:S04]  /*1ab90*/  LDL.64 R242, [R1+0x320] ;  /* 0x0003200001f27983 */ /* 0x000f280000100a00 */
[----:B------:R3:W2:Y:S02]  /*1aba0*/  LDG.E.U8 R155, desc[UR32][R54.64] ;  /* 0x00000020369b7981 */ /* 0x0006a4000c1e1100 */
[----:B---3--:R-:W-:-:S04]  /*1abb0*/  IADD3 R54, P0, PT, R250, UR29, RZ ;  /* 0x0000001dfa367c10 */ /* 0x008fc8000ff1e0ff */
[----:B------:R-:W-:Y:S02]  /*1abc0*/  IADD3.X R55, PT, PT, R251, UR4, RZ, P0, !PT ;  /* 0x00000004fb377c10 */ /* 0x000fe400087fe4ff */
[----:B------:R-:W3:Y:S01]  /*1abd0*/  LDL.64 R250, [R1+0x308] ;  /* 0x0003080001fa7983 */ /* 0x000ee20000100a00 */
[----:B------:R-:W-:-:S03]  /*1abe0*/  FADD R89, R177, -R3 ;  /* 0x80000003b1597221 */ /* 0x000fc60000000000 */
[----:B------:R4:W2:Y:S02]  /*1abf0*/  LDG.E.U8 R177, desc[UR32][R54.64] ;  /* 0x0000002036b17981 */ /* 0x0008a4000c1e1100 */
[----:B----4-:R-:W-:-:S04]  /*1ac00*/  IADD3 R54, P0, PT, R242, UR29, RZ ;  /* 0x0000001df2367c10 */ /* 0x010fc8000ff1e0ff */
[----:B------:R-:W-:Y:S02]  /*1ac10*/  IADD3.X R55, PT, PT, R243, UR4, RZ, P0, !PT ;  /* 0x00000004f3377c10 */ /* 0x000fe400087fe4ff */
[----:B------:R-:W4:Y:S04]  /*1ac20*/  LDL.64 R242, [R1+0x2f0] ;  /* 0x0002f00001f27983 */ /* 0x000f280000100a00 */
[----:B------:R3:W2:Y:S02]  /*1ac30*/  LDG.E.U8 R183, desc[UR32][R54.64] ;  /* 0x0000002036b77981 */ /* 0x0006a4000c1e1100 */
[----:B---3--:R-:W-:-:S04]  /*1ac40*/  IADD3 R54, P0, PT, R250, UR29, RZ ;  /* 0x0000001dfa367c10 */ /* 0x008fc8000ff1e0ff */
[----:B------:R-:W-:Y:S02]  /*1ac50*/  IADD3.X R55, PT, PT, R251, UR4, RZ, P0, !PT ;  /* 0x00000004fb377c10 */ /* 0x000fe400087fe4ff */
[----:B------:R-:W3:Y:S04]  /*1ac60*/  LDL.64 R250, [R1+0x2d8] ;  /* 0x0002d80001fa7983 */ /* 0x000ee80000100a00 */
[----:B------:R4:W2:Y:S02]  /*1ac70*/  LDG.E.U8 R191, desc[UR32][R54.64] ;  /* 0x0000002036bf7981 */ /* 0x0008a4000c1e1100 */
[----:B----4-:R-:W-:-:S04]  /*1ac80*/  IADD3 R54, P0, PT, R242, UR29, RZ ;  /* 0x0000001df2367c10 */ /* 0x010fc8000ff1e0ff */
[----:B------:R-:W-:Y:S02]  /*1ac90*/  IADD3.X R55, PT, PT, R243, UR4, RZ, P0, !PT ;  /* 0x00000004f3377c10 */ /* 0x000fe400087fe4ff */
[----:B------:R-:W4:Y:S04]  /*1aca0*/  LDL.64 R242, [R1+0x2c0] ;  /* 0x0002c00001f27983 */ /* 0x000f280000100a00 */
[----:B------:R3:W2:Y:S02]  /*1acb0*/  LDG.E.U8 R197, desc[UR32][R54.64] ;  /* 0x0000002036c57981 */ /* 0x0006a4000c1e1100 */
[----:B---3--:R-:W-:-:S04]  /*1acc0*/  IADD3 R54, P0, PT, R250, UR29, RZ ;  /* 0x0000001dfa367c10 */ /* 0x008fc8000ff1e0ff */
[----:B------:R-:W-:Y:S02]  /*1acd0*/  IADD3.X R55, PT, PT, R251, UR4, RZ, P0, !PT ;  /* 0x00000004fb377c10 */ /* 0x000fe400087fe4ff */
[----:B------:R-:W3:Y:S01]  /*1ace0*/  LDL.64 R250, [R1+0x2a8] ;  /* 0x0002a80001fa7983 */ /* 0x000ee20000100a00 */
[----:B------:R-:W-:Y:S01]  /*1acf0*/  FMUL R4, R4, 1.4426950216293334961 ;  /* 0x3fb8aa3b04047820 */ /* 0x000fe20000400000 */
[----:B------:R-:W-:-:S03]  /*1ad00*/  FADD R157, R153, -R3 ;  /* 0x80000003999d7221 */ /* 0x000fc60000000000 */
[----:B------:R0:W-:Y:S02]  /*1ad10*/  MUFU.EX2 R153, R4 ;  /* 0x0000000400997308 */ /* 0x0001e40000000800 */
[----:B0-----:R-:W-:-:S04]  /*1ad20*/  FADD R4, R165, -R3 ;  /* 0x80000003a5047221 */ /* 0x001fc80000000000 */
[----:B------:R-:W-:-:S04]  /*1ad30*/  FMUL R4, R4, 1.4426950216293334961 ;  /* 0x3fb8aa3b04047820 */ /* 0x000fc80000400000 */
[----:B------:R0:W-:Y:S02]  /*1ad40*/  MUFU.EX2 R179, R4 ;  /* 0x0000000400b37308 */ /* 0x0001e40000000800 */
[--C-:B0-----:R-:W-:Y:S01]  /*1ad50*/  FADD R4, R161, -R3.reuse ;  /* 0x80000003a1047221 */ /* 0x101fe20000000000 */
[----:B------:R-:W-:-:S03]  /*1ad60*/  FADD R161, R159, -R3 ;  /* 0x800000039fa17221 */ /* 0x000fc60000000000 */
[----:B------:R-:W-:-:S04]  /*1ad70*/  FMUL R4, R4, 1.4426950216293334961 ;  /* 0x3fb8aa3b04047820 */ /* 0x000fc80000400000 */
[----:B------:R0:W-:Y:S02]  /*1ad80*/  MUFU.EX2 R159, R4 ;  /* 0x00000004009f7308 */ /* 0x0001e40000000800 */
[--C-:B0-----:R-:W-:Y:S02]  /*1ad90*/  FADD R4, R222, -R3.reuse ;  /* 0x80000003de047221 */ /* 0x101fe40000000000 */
[----:B------:R4:W2:Y:S01]  /*1ada0*/  LDG.E.U8 R222, desc[UR32][R54.64] ;  /* 0x0000002036de7981 */ /* 0x0008a2000c1e1100 */
[----:B------:R-:W-:Y:S01]  /*1adb0*/  FADD R167, R221, -R3 ;  /* 0x80000003dda77221 */ /* 0x000fe20000000000 */
        /* <DEDUP_REMOVED lines=8> */
[----:B------:R-:W-:-:S03]  /*1ae40*/  FMUL R167, R167, 1.4426950216293334961 ;  /* 0x3fb8aa3ba7a77820 */ /* 0x000fc60000400000 */
[----:B------:R0:W-:Y:S02]  /*1ae50*/  MUFU.EX2 R199, R4 ;  /* 0x0000000400c77308 */ /* 0x0001e40000000800 */
[----:B0-----:R-:W-:-:S04]  /*1ae60*/  FADD R4, R220, -R3 ;  /* 0x80000003dc047221 */ /* 0x001fc80000000000 */
[----:B------:R-:W-:Y:S02]  /*1ae70*/  FMUL R4, R4, 1.4426950216293334961 ;  /* 0x3fb8aa3b04047820 */ /* 0x000fe40000400000 */
[----:B------:R-:W-:Y:S08]  /*1ae80*/  MUFU.EX2 R220, R167 ;  /* 0x000000a700dc7308 */ /* 0x000ff00000000800 */
[----:B------:R0:W-:Y:S01]  /*1ae90*/  MUFU.EX2 R167, R4 ;  /* 0x0000000400a77308 */ /* 0x0001e20000000800 */
[--C-:B------:R-:W-:Y:S01]  /*1aea0*/  FADD R5, R5, -R3.reuse ;  /* 0x8000000305057221 */ /* 0x100fe20000000000 */
[----:B0-----:R-:W-:-:S02]  /*1aeb0*/  FADD R4, R218, -R3 ;  /* 0x80000003da047221 */ /* 0x001fc40000000000 */
[----:B------:R4:W2:Y:S01]  /*1aec0*/  LDG.E.U8 R218, desc[UR32][R54.64] ;  /* 0x0000002036da7981 */ /* 0x0008a2000c1e1100 */
[--C-:B------:R-:W-:Y:S01]  /*1aed0*/  FADD R101, R169, -R3.reuse ;  /* 0x80000003a9657221 */ /* 0x100fe20000000000 */
[----:B------:R-:W-:Y:S01]  /*1aee0*/  FMUL R4, R4, 1.4426950216293334961 ;  /* 0x3fb8aa3b04047820 */ /* 0x000fe20000400000 */
[--C-:B------:R-:W-:Y:S01]  /*1aef0*/  FADD R169, R219, -R3.reuse ;  /* 0x80000003dba97221 */ /* 0x100fe20000000000 */
[--C-:B------:R-:W-:Y:S01]  /*1af00*/  FADD R248, R248, -R3.reuse ;  /* 0x80000003f8f87221 */ /* 0x100fe20000000000 */
[----:B------:R-:W-:Y:S01]  /*1af10*/  FADD R219, R0, -R3 ;  /* 0x8000000300db7221 */ /* 0x000fe20000000000 */
[----:B------:R-:W-:Y:S01]  /*1af20*/  FMUL R5, R5, 1.4426950216293334961 ;  /* 0x3fb8aa3b05057820 */ /* 0x000fe20000400000 */
[----:B------:R3:W-:Y:S01]  /*1af30*/  MUFU.EX2 R0, R4 ;  /* 0x0000000400007308 */ /* 0x0007e20000000800 */
[----:B------:R-:W-:Y:S01]  /*1af40*/  FMUL R193, R248, 1.4426950216293334961 ;  /* 0x3fb8aa3bf8c17820 */ /* 0x000fe20000400000 */
[----:B----4-:R-:W-:-:S04]  /*1af50*/  IADD3 R54, P0, PT, R242, UR29, RZ ;  /* 0x0000001df2367c10 */ /* 0x010fc8000ff1e0ff */
[----:B------:R-:W-:Y:S02]  /*1af60*/  IADD3.X R55, PT, PT, R243, UR4, RZ, P0, !PT ;  /* 0x00000004f3377c10 */ /* 0x000fe400087fe4ff */
[----:B------:R-:W4:Y:S04]  /*1af70*/  LDL.64 R242, [R1+0x260] ;  /* 0x0002600001f27983 */ /* 0x000f280000100a00 */
[----:B------:R0:W2:Y:S04]  /*1af80*/  LDG.E.U8 R54, desc[UR32][R54.64] ;  /* 0x0000002036367981 */ /* 0x0000a8000c1e1100 */
[----:B------:R-:W2:Y:S01]  /*1af90*/  LDL.LU R248, [R1+0x74] ;  /* 0x0000740001f87983 */ /* 0x000ea20000300800 */
[----:B0-----:R0:W-:Y:S01]  /*1afa0*/  MUFU.EX2 R55, R5 ;  /* 0x0000000500377308 */ /* 0x0011e20000000800 */
[----:B---3--:R-:W-:-:S04]  /*1afb0*/  IADD3 R4, P0, PT, R250, UR29, RZ ;  /* 0x0000001dfa047c10 */ /* 0x008fc8000ff1e0ff */
[----:B0-----:R-:W-:Y:S02]  /*1afc0*/  IADD3.X R5, PT, PT, R251, UR4, RZ, P0, !PT ;  /* 0x00000004fb057c10 */ /* 0x001fe400087fe4ff */
[----:B------:R-:W3:Y:S01]  /*1afd0*/  LDL.64 R250, [R1+0x248] ;  /* 0x0002480001fa7983 */ /* 0x000ee20000100a00 */
[--C-:B------:R-:W-:Y:S01]  /*1afe0*/  FADD R171, R6, -R3.reuse ;  /* 0x8000000306ab7221 */ /* 0x100fe20000000000 */
[--C-:B------:R-:W-:Y:S02]  /*1aff0*/  FADD R6, R7, -R3.reuse ;  /* 0x8000000307067221 */ /* 0x100fe40000000000 */
[----:B------:R4:W2:Y:S01]  /*1b000*/  LDG.E.U8 R7, desc[UR32][R4.64] ;  /* 0x0000002004077981 */ /* 0x0008a2000c1e1100 */
[--C-:B------:R-:W-:Y:S01]  /*1b010*/  FADD R127, R173, -R3.reuse ;  /* 0x80000003ad7f7221 */ /* 0x100fe20000000000 */
[----:B------:R-:W-:Y:S01]  /*1b020*/  FADD R173, R9, -R3 ;  /* 0x8000000309ad7221 */ /* 0x000fe20000000000 */
[----:B----4-:R-:W-:-:S04]  /*1b030*/  IADD3 R4, P0, PT, R242, UR29, RZ ;  /* 0x0000001df2047c10 */ /* 0x010fc8000ff1e0ff */
[----:B------:R-:W-:Y:S02]  /*1b040*/  IADD3.X R5, PT, PT, R243, UR4, RZ, P0, !PT ;  /* 0x00000004f3057c10 */ /* 0x000fe400087fe4ff */
[----:B------:R-:W4:Y:S04]  /*1b050*/  LDL.LU.64 R242, [R1+0x960] ;  /* 0x0009600001f27983 */ /* 0x000f280000300a00 */
[----:B------:R3:W4:Y:S02]  /*1b060*/  LDG.E.U8 R9, desc[UR32][R4.64] ;  /* 0x0000002004097981 */ /* 0x000724000c1e1100 */
[----:B---3--:R-:W-:-:S04]  /*1b070*/  IADD3 R4, P0, PT, R250, UR29, RZ ;  /* 0x0000001dfa047c10 */ /* 0x008fc8000ff1e0ff */
[----:B------:R-:W-:Y:S02]  /*1b080*/  IADD3.X R5, PT, PT, R251, UR4, RZ, P0, !PT ;  /* 0x00000004fb057c10 */ /* 0x000fe400087fe4ff */
[----:B------:R-:W3:Y:S01]  /*1b090*/  LDL.64 R250, [R1+0x220] ;  /* 0x0002200001fa7983 */ /* 0x000ee20000100a00 */
[----:B------:R-:W-:Y:S01]  /*1b0a0*/  FMUL R61, R61, 1.4426950216293334961 ;  /* 0x3fb8aa3b3d3d7820 */ /* 0x000fe20000400000 */
[----:B------:R-:W-:-:S05]  /*1b0b0*/  FMUL R63, R63, 1.4426950216293334961 ;  /* 0x3fb8aa3b3f3f7820 */ /* 0x000fca0000400000 */
[----:B------:R-:W0:Y:S08]  /*1b0c0*/  MUFU.EX2 R61, R61 ;  /* 0x0000003d003d7308 */ /* 0x000e300000000800 */
[----:B------:R-:W1:Y:S01]  /*1b0d0*/  MUFU.EX2 R63, R63 ;  /* 0x0000003f003f7308 */ /* 0x000e620000000800 */
[----:B--2---:R-:W-:Y:S01]  /*1b0e0*/  FADD R187, R248, R216 ;  /* 0x000000d8f8bb7221 */ /* 0x004fe20000000000 */
[----:B------:R-:W-:-:S06]  /*1b0f0*/  FMUL R69, R69, 1.4426950216293334961 ;  /* 0x3fb8aa3b45457820 */ /* 0x000fcc0000400000 */
[----:B------:R-:W2:Y:S01]  /*1b100*/  MUFU.EX2 R71, R71 ;  /* 0x0000004700477308 */ /* 0x000ea20000000800 */
[----:B0-----:R-:W-:-:S07]  /*1b110*/  FADD R187, R61, R187 ;  /* 0x000000bb3dbb7221 */ /* 0x001fce0000000000 */
[----:B------:R-:W0:Y:S01]  /*1b120*/  MUFU.EX2 R69, R69 ;  /* 0x0000004500457308 */ /* 0x000e220000000800 */
[----:B-1----:R-:W-:Y:S01]  /*1b130*/  FADD R187, R63, R187 ;  /* 0x000000bb3fbb7221 */ /* 0x002fe20000000000 */
[----:B------:R-:W-:-:S03]  /*1b140*/  FADD R103, R185, -R3 ;  /* 0x80000003b9677221 */ /* 0x000fc60000000000 */
[----:B------:R-:W-:Y:S01]  /*1b150*/  FADD R187, R136, R187 ;  /* 0x000000bb88bb7221 */ /* 0x000fe20000000000 */
[----:B------:R-:W-:Y:S01]  /*1b160*/  FADD R185, R14, -R3 ;  /* 0x800000030eb97221 */ /* 0x000fe20000000000 */
[----:B------:R-:W-:Y:S02]  /*1b170*/  FMUL R91, R91, 1.4426950216293334961 ;  /* 0x3fb8aa3b5b5b7820 */ /* 0x000fe40000400000 */
[----:B------:R-:W-:Y:S01]  /*1b180*/  FADD R14, R133, R187 ;  /* 0x000000bb850e7221 */ /* 0x000fe20000000000 */
[--C-:B------:R-:W-:Y:S01]  /*1b190*/  FADD R175, R10, -R3.reuse ;  /* 0x800000030aaf7221 */ /* 0x100fe20000000000 */
[----:B------:R-:W-:Y:S02]  /*1b1a0*/  FADD R10, R11, -R3 ;  /* 0x800000030b0a7221 */ /* 0x000fe40000000000 */
[----:B--2---:R-:W-:Y:S01]  /*1b1b0*/  FADD R14, R71, R14 ;  /* 0x0000000e470e7221 */ /* 0x004fe20000000000 */
[----:B------:R-:W1:Y:S01]  /*1b1c0*/  MUFU.EX2 R91, R91 ;  /* 0x0000005b005b7308 */ /* 0x000e620000000800 */
[----:B------:R2:W4:Y:S02]  /*1b1d0*/  LDG.E.U8 R11, desc[UR32][R4.64] ;  /* 0x00000020040b7981 */ /* 0x000524000c1e1100 */
[----:B0-----:R-:W-:Y:S01]  /*1b1e0*/  FADD R14, R69, R14 ;  /* 0x0000000e450e7221 */ /* 0x001fe20000000000 */
[----:B------:R-:W-:-:S03]  /*1b1f0*/  F2FP.SATFINITE.E4M3.F32.PACK_AB_MERGE_C R61, R63, R61, RZ ;  /* 0x0000003d3f3d723e */ /* 0x000fc600048070ff */
[----:B------:R-:W-:Y:S01]  /*1b200*/  FADD R14, R2, R14 ;  /* 0x0000000e020e7221 */ /* 0x000fe20000000000 */
[--C-:B--2---:R-:W-:Y:S01]  /*1b210*/  FADD R4, R12, -R3.reuse ;  /* 0x800000030c047221 */ /* 0x104fe20000000000 */
[----:B------:R-:W-:-:S03]  /*1b220*/  FADD R5, R13, -R3 ;  /* 0x800000030d057221 */ /* 0x000fc60000000000 */
[----:B------:R-:W-:Y:S01]  /*1b230*/  FMUL R4, R4, 1.4426950216293334961 ;  /* 0x3fb8aa3b04047820 */ /* 0x000fe20000400000 */
[----:B------:R-:W-:Y:S01]  /*1b240*/  FMUL R5, R5, 1.4426950216293334961 ;  /* 0x3fb8aa3b05057820 */ /* 0x000fe20000400000 */
[----:B------:R-:W-:Y:S01]  /*1b250*/  FADD R14, R137, R14 ;  /* 0x0000000e890e7221 */ /* 0x000fe20000000000 */
[----:B------:R-:W-:Y:S01]  /*1b260*/  FMUL R103, R103, 1.4426950216293334961 ;  /* 0x3fb8aa3b67677820 */ /* 0x000fe20000400000 */
[----:B------:R3:W-:Y:S02]  /*1b270*/  MUFU.EX2 R63, R4 ;  /* 0x00000004003f7308 */ /* 0x0007e40000000800 */
[----:B------:R-:W-:Y:S01]  /*1b280*/  FADD R14, R87, R14 ;  /* 0x0000000e570e7221 */ /* 0x000fe20000000000 */
[--C-:B------:R-:W-:Y:S01]  /*1b290*/  FADD R15, R15, -R3.reuse ;  /* 0x800000030f0f7221 */ /* 0x100fe20000000000 */
[----:B------:R-:W-:-:S04]  /*1b2a0*/  FADD R16, R16, -R3 ;  /* 0x8000000310107221 */ /* 0x000fc80000000000 */
[----:B------:R0:W-:Y:S01]  /*1b2b0*/  MUFU.EX2 R12, R5 ;  /* 0x00000005000c7308 */ /* 0x0001e20000000800 */
[----:B-1----:R-:W-:Y:S01]  /*1b2c0*/  FADD R14, R91, R14 ;  /* 0x0000000e5b0e7221 */ /* 0x002fe20000000000 */
[----:B------:R-:W-:-:S06]  /*1b2d0*/  FMUL R16, R16, 1.4426950216293334961 ;  /* 0x3fb8aa3b10107820 */ /* 0x000fcc0000400000 */
[----:B------:R-:W1:Y:S01]  /*1b2e0*/  MUFU.EX2 R103, R103 ;  /* 0x0000006700677308 */ /* 0x000e620000000800 */
[----:B------:R-:W-:Y:S01]  /*1b2f0*/  FADD R117, R117, -R3 ;  /* 0x8000000375757221 */ /* 0x000fe20000000000 */
[----:B------:R-:W-:-:S03]  /*1b300*/  F2FP.SATFINITE.E4M3.F32.PACK_AB_MERGE_C R69, R69, R71, RZ ;  /* 0x000000474545723e */ /* 0x000fc600048070ff */
[----:B------:R-:W-:-:S03]  /*1b310*/  FMUL R117, R117, 1.4426950216293334961 ;  /* 0x3fb8aa3b75757820 */ /* 0x000fc60000400000 */
[----:B------:R2:W-:Y:S01]  /*1b320*/  MUFU.EX2 R71, R16 ;  /* 0x0000001000477308 */ /* 0x0005e20000000800 */
[----:B------:R-:W-:-:S07]  /*1b330*/  FMUL R89, R89, 1.4426950216293334961 ;  /* 0x3fb8aa3b59597820 */ /* 0x000fce0000400000 */
[----:B------:R-:W0:Y:S01]  /*1b340*/  MUFU.EX2 R117, R117 ;  /* 0x0000007500757308 */ /* 0x000e220000000800 */
[----:B------:R-:W-:-:S07]  /*1b350*/  FMUL R127, R127, 1.4426950216293334961 ;  /* 0x3fb8aa3b7f7f7820 */ /* 0x000fce0000400000 */
[----:B------:R-:W0:Y:S01]  /*1b360*/  MUFU.EX2 R89, R89 ;  /* 0x0000005900597308 */ /* 0x000e220000000800 */
[--C-:B------:R-:W-:Y:S01]  /*1b370*/  FADD R17, R17, -R3.reuse ;  /* 0x8000000311117221 */ /* 0x100fe20000000000 */
[----:B------:R-:W-:Y:S01]  /*1b380*/  FADD R18, R18, -R3 ;  /* 0x8000000312127221 */ /* 0x000fe20000000000 */
[----:B------:R-:W-:-:S05]  /*1b390*/  FMUL R101, R101, 1.4426950216293334961 ;  /* 0x3fb8aa3b65657820 */ /* 0x000fca0000400000 */
[----:B------:R-:W0:Y:S01]  /*1b3a0*/  MUFU.EX2 R127, R127 ;  /* 0x0000007f007f7308 */ /* 0x000e220000000800 */
[----:B------:R-:W-:Y:S01]  /*1b3b0*/  FMUL R18, R18, 1.4426950216293334961 ;  /* 0x3fb8aa3b12127820 */ /* 0x000fe20000400000 */
[----:B------:R-:W-:-:S04]  /*1b3c0*/  FADD R141, R141, -R3 ;  /* 0x800000038d8d7221 */ /* 0x000fc80000000000 */
[----:B------:R-:W-:Y:S02]  /*1b3d0*/  FMUL R141, R141, 1.4426950216293334961 ;  /* 0x3fb8aa3b8d8d7820 */ /* 0x000fe40000400000 */
[----:B------:R-:W0:Y:S01]  /*1b3e0*/  MUFU.EX2 R101, R101 ;  /* 0x0000006500657308 */ /* 0x000e220000000800 */
[----:B------:R-:W-:-:S07]  /*1b3f0*/  FMUL R111, R111, 1.4426950216293334961 ;  /* 0x3fb8aa3b6f6f7820 */ /* 0x000fce0000400000 */
[----:B------:R-:W0:Y:S01]  /*1b400*/  MUFU.EX2 R141, R141 ;  /* 0x0000008d008d7308 */ /* 0x000e220000000800 */
[----:B------:R-:W-:Y:S01]  /*1b410*/  FMUL R145, R145, 1.4426950216293334961 ;  /* 0x3fb8aa3b91917820 */ /* 0x000fe20000400000 */
[----:B------:R-:W-:-:S06]  /*1b420*/  FADD R19, R19, -R3 ;  /* 0x8000000313137221 */ /* 0x000fcc0000000000 */
[----:B------:R-:W0:Y:S01]  /*1b430*/  MUFU.EX2 R111, R111 ;  /* 0x0000006f006f7308 */ /* 0x000e220000000800 */
[----:B------:R-:W-:Y:S01]  /*1b440*/  FMUL R19, R19, 1.4426950216293334961 ;  /* 0x3fb8aa3b13137820 */ /* 0x000fe20000400000 */
[----:B------:R-:W-:Y:S01]  /*1b450*/  FADD R20, R20, -R3 ;  /* 0x8000000314147221 */ /* 0x000fe20000000000 */
[----:B------:R-:W-:-:S05]  /*1b460*/  FMUL R125, R125, 1.4426950216293334961 ;  /* 0x3fb8aa3b7d7d7820 */ /* 0x000fca0000400000 */
[----:B------:R-:W0:Y:S01]  /*1b470*/  MUFU.EX2 R145, R145 ;  /* 0x0000009100917308 */ /* 0x000e220000000800 */
[----:B------:R-:W-:Y:S01]  /*1b480*/  FMUL R20, R20, 1.4426950216293334961 ;  /* 0x3fb8aa3b14147820 */ /* 0x000fe20000400000 */
[----:B------:R-:W-:-:S06]  /*1b490*/  FMUL R149, R149, 1.4426950216293334961 ;  /* 0x3fb8aa3b95957820 */ /* 0x000fcc0000400000 */
[----:B------:R-:W-:Y:S01]  /*1b4a0*/  MUFU.EX2 R187, R19 ;  /* 0x0000001300bb7308 */ /* 0x000fe20000000800 */
[----:B------:R-:W-:-:S07]  /*1b4b0*/  FADD R151, R151, -R3 ;  /* 0x8000000397977221 */ /* 0x000fce0000000000 */
[----:B------:R-:W0:Y:S01]  /*1b4c0*/  MUFU.EX2 R125, R125 ;  /* 0x0000007d007d7308 */ /* 0x000e220000000800 */
[----:B------:R-:W-:-:S07]  /*1b4d0*/  FMUL R151, R151, 1.4426950216293334961 ;  /* 0x3fb8aa3b97977820 */ /* 0x000fce0000400000 */
[----:B------:R-:W0:Y:S01]  /*1b4e0*/  MUFU.EX2 R149, R149 ;  /* 0x0000009500957308 */ /* 0x000e220000000800 */
[----:B------:R-:W-:Y:S01]  /*1b4f0*/  FMUL R157, R157, 1.4426950216293334961 ;  /* 0x3fb8aa3b9d9d7820 */ /* 0x000fe20000400000 */
[----:B------:R-:W-:-:S06]  /*1b500*/  FADD R181, R163, -R3 ;  /* 0x80000003a3b57221 */ /* 0x000fcc0000000000 */
[----:B------:R-:W0:Y:S01]  /*1b510*/  MUFU.EX2 R151, R151 ;  /* 0x0000009700977308 */ /* 0x000e220000000800 */
[--C-:B------:R-:W-:Y:S01]  /*1b520*/  FADD R21, R21, -R3.reuse ;  /* 0x8000000315157221 */ /* 0x100fe20000000000 */
[----:B------:R-:W-:Y:S01]  /*1b530*/  FADD R23, R23, -R3 ;  /* 0x8000000317177221 */ /* 0x000fe20000000000 */
[----:B------:R-:W-:-:S05]  /*1b540*/  FMUL R181, R181, 1.4426950216293334961 ;  /* 0x3fb8aa3bb5b57820 */ /* 0x000fca0000400000 */
[----:B------:R-:W0:Y:S01]  /*1b550*/  MUFU.EX2 R157, R157 ;  /* 0x0000009d009d7308 */ /* 0x000e220000000800 */
[----:B------:R-:W-:Y:S01]  /*1b560*/  FMUL R23, R23, 1.4426950216293334961 ;  /* 0x3fb8aa3b17177820 */ /* 0x000fe20000400000 */
[----:B------:R-:W-:Y:S01]  /*1b570*/  FMUL R161, R161, 1.4426950216293334961 ;  /* 0x3fb8aa3ba1a17820 */ /* 0x000fe20000400000 */
[----:B---3--:R-:W-:-:S04]  /*1b580*/  IADD3 R4, P0, PT, R250, UR29, RZ ;  /* 0x0000001dfa047c10 */ /* 0x008fc8000ff1e0ff */
[----:B0-----:R-:W-:Y:S01]  /*1b590*/  IADD3.X R5, PT, PT, R251, UR4, RZ, P0, !PT ;  /* 0x00000004fb057c10 */ /* 0x001fe200087fe4ff */
[----:B------:R-:W0:Y:S01]  /*1b5a0*/  MUFU.EX2 R181, R181 ;  /* 0x000000b500b57308 */ /* 0x000e220000000800 */
[--C-:B------:R-:W-:Y:S01]  /*1b5b0*/  FADD R195, R247, -R3.reuse ;  /* 0x80000003f7c37221 */ /* 0x100fe20000000000 */
[--C-:B------:R-:W-:Y:S01]  /*1b5c0*/  FADD R224, R224, -R3.reuse ;  /* 0x80000003e0e07221 */ /* 0x100fe20000000000 */
[--C-:B------:R-:W-:Y:S01]  /*1b5d0*/  FADD R165, R223, -R3.reuse ;  /* 0x80000003dfa57221 */ /* 0x100fe20000000000 */
[----:B------:R3:W4:Y:S04]  /*1b5e0*/  LDG.E.U8 R13, desc[UR32][R4.64] ;  /* 0x00000020040d7981 */ /* 0x000728000c1e1100 */
[----:B------:R-:W-:Y:S08]  /*1b5f0*/  MUFU.EX2 R189, R23 ;  /* 0x0000001700bd7308 */ /* 0x000ff00000000800 */
[----:B------:R-:W-:Y:S01]  /*1b600*/  MUFU.EX2 R193, R193 ;  /* 0x000000c100c17308 */ /* 0x000fe20000000800 */
[----:B---3--:R-:W-:Y:S01]  /*1b610*/  FMUL R4, R15, 1.4426950216293334961 ;  /* 0x3fb8aa3b0f047820 */ /* 0x008fe20000400000 */
[----:B------:R-:W-:Y:S01]  /*1b620*/  FADD R15, R138, R14 ;  /* 0x0000000e8a0f7221 */ /* 0x000fe20000000000 */
[--C-:B------:R-:W-:Y:S01]  /*1b630*/  FADD R25, R25, -R3.reuse ;  /* 0x8000000319197221 */ /* 0x100fe20000000000 */
[----:B------:R-:W-:Y:S01]  /*1b640*/  FADD R26, R26, -R3 ;  /* 0x800000031a1a7221 */ /* 0x000fe20000000000 */
[----:B------:R-:W-:Y:S01]  /*1b650*/  FMUL R169, R169, 1.4426950216293334961 ;  /* 0x3fb8aa3ba9a97820 */ /* 0x000fe20000400000 */
[----:B--2---:R-:W-:Y:S01]  /*1b660*/  FADD R16, R139, R15 ;  /* 0x0000000f8b107221 */ /* 0x004fe20000000000 */
[----:B------:R-:W-:Y:S01]  /*1b670*/  FMUL R219, R219, 1.4426950216293334961 ;  /* 0x3fb8aa3bdbdb7820 */ /* 0x000fe20000400000 */
[----:B------:R-:W2:Y:S01]  /*1b680*/  MUFU.EX2 R161, R161 ;  /* 0x000000a100a17308 */ /* 0x000ea20000000800 */
[--C-:B------:R-:W-:Y:S01]  /*1b690*/  FADD R28, R28, -R3.reuse ;  /* 0x800000031c1c7221 */ /* 0x100fe20000000000 */
[----:B------:R-:W-:Y:S01]  /*1b6a0*/  FADD R16, R97, R16 ;  /* 0x0000001061107221 */ /* 0x000fe20000000000 */
[----:B------:R-:W-:Y:S01]  /*1b6b0*/  FMUL R171, R171, 1.4426950216293334961 ;  /* 0x3fb8aa3babab7820 */ /* 0x000fe20000400000 */
[----:B------:R-:W-:Y:S01]  /*1b6c0*/  FMUL R6, R6, 1.4426950216293334961 ;  /* 0x3fb8aa3b06067820 */ /* 0x000fe20000400000 */
[--C-:B------:R-:W-:Y:S01]  /*1b6d0*/  FADD R8, R8, -R3.reuse ;  /* 0x8000000308087221 */ /* 0x100fe20000000000 */
[----:B-1----:R-:W-:Y:S01]  /*1b6e0*/  FADD R16, R103, R16 ;  /* 0x0000001067107221 */ /* 0x002fe20000000000 */
[--C-:B------:R-:W-:Y:S01]  /*1b6f0*/  FADD R31, R31, -R3.reuse ;  /* 0x800000031f1f7221 */ /* 0x100fe20000000000 */
[----:B------:R-:W-:Y:S01]  /*1b700*/  FMUL R173, R173, 1.4426950216293334961 ;  /* 0x3fb8aa3badad7820 */ /* 0x000fe20000400000 */
[----:B------:R-:W-:Y:S01]  /*1b710*/  FMUL R175, R175, 1.4426950216293334961 ;  /* 0x3fb8aa3bafaf7820 */ /* 0x000fe20000400000 */
[----:B------:R-:W-:Y:S01]  /*1b720*/  FADD R16, R132, R16 ;  /* 0x0000001084107221 */ /* 0x000fe20000000000 */
[----:B------:R-:W-:Y:S01]  /*1b730*/  FMUL R10, R10, 1.4426950216293334961 ;  /* 0x3fb8aa3b0a0a7820 */ /* 0x000fe20000400000 */
[----:B------:R-:W-:Y:S01]  /*1b740*/  FMUL R185, R185, 1.4426950216293334961 ;  /* 0x3fb8aa3bb9b97820 */ /* 0x000fe20000400000 */
[--C-:B------:R-:W-:Y:S01]  /*1b750*/  FADD R36, R36, -R3.reuse ;  /* 0x8000000324247221 */ /* 0x100fe20000000000 */
[----:B------:R-:W-:Y:S01]  /*1b760*/  FADD R16, R134, R16 ;  /* 0x0000001086107221 */ /* 0x000fe20000000000 */
[--C-:B------:R-:W-:Y:S01]  /*1b770*/  FADD R38, R38, -R3.reuse ;  /* 0x8000000326267221 */ /* 0x100fe20000000000 */
[--C-:B------:R-:W-:Y:S01]  /*1b780*/  FADD R39, R39, -R3.reuse ;  /* 0x8000000327277221 */ /* 0x100fe20000000000 */
[--C-:B------:R-:W-:Y:S01]  /*1b790*/  FADD R40, R40, -R3.reuse ;  /* 0x8000000328287221 */ /* 0x100fe20000000000 */
[----:B------:R-:W-:Y:S01]  /*1b7a0*/  FADD R16, R113, R16 ;  /* 0x0000001071107221 */ /* 0x000fe20000000000 */
[----:B------:R-:W-:Y:S01]  /*1b7b0*/  FMUL R5, R17, 1.4426950216293334961 ;  /* 0x3fb8aa3b11057820 */ /* 0x000fe20000400000 */
[--C-:B------:R-:W-:Y:S01]  /*1b7c0*/  FADD R50, R50, -R3.reuse ;  /* 0x8000000332327221 */ /* 0x100fe20000000000 */
[--C-:B------:R-:W-:Y:S01]  /*1b7d0*/  FADD R49, R49, -R3.reuse ;  /* 0x8000000331317221 */ /* 0x100fe20000000000 */
[----:B------:R-:W-:Y:S01]  /*1b7e0*/  FADD R16, R117, R16 ;  /* 0x0000001075107221 */ /* 0x000fe20000000000 */
[----:B------:R1:W-:Y:S01]  /*1b7f0*/  MUFU.EX2 R14, R18 ;  /* 0x00000012000e7308 */ /* 0x0003e20000000800 */
[--C-:B------:R-:W-:Y:S01]  /*1b800*/  FADD R29, R29, -R3.reuse ;  /* 0x800000031d1d7221 */ /* 0x100fe20000000000 */
[--C-:B------:R-:W-:Y:S01]  /*1b810*/  FADD R33, R33, -R3.reuse ;  /* 0x8000000321217221 */ /* 0x100fe20000000000 */
[----:B------:R-:W-:Y:S01]  /*1b820*/  FADD R17, R244, R16 ;  /* 0x00000010f4117221 */ /* 0x000fe20000000000 */
[--C-:B------:R-:W-:Y:S01]  /*1b830*/  FADD R35, R35, -R3.reuse ;  /* 0x8000000323237221 */ /* 0x100fe20000000000 */
[--C-:B------:R-:W-:Y:S01]  /*1b840*/  FADD R44, R44, -R3.reuse ;  /* 0x800000032c2c7221 */ /* 0x100fe20000000000 */
[----:B------:R-:W-:Y:S01]  /*1b850*/  FADD R48, R48, -R3 ;  /* 0x8000000330307221 */ /* 0x000fe20000000000 */
[----:B------:R-:W3:Y:S01]  /*1b860*/  LDL.LU.64 R250, [R1+0x958] ;  /* 0x0009580001fa7983 */ /* 0x000ee20000300a00 */
[----:B-1----:R-:W-:-:S04]  /*1b870*/  FADD R18, R89, R17 ;  /* 0x0000001159127221 */ /* 0x002fc80000000000 */
[----:B------:R-:W-:-:S04]  /*1b880*/  FADD R18, R126, R18 ;  /* 0x000000127e127221 */ /* 0x000fc80000000000 */
[----:B------:R-:W-:-:S04]  /*1b890*/  FADD R18, R127, R18 ;  /* 0x000000127f127221 */ /* 0x000fc80000000000 */
[----:B------:R-:W-:-:S04]  /*1b8a0*/  FADD R18, R99, R18 ;  /* 0x0000001263127221 */ /* 0x000fc80000000000 */
[----:B------:R-:W-:-:S04]  /*1b8b0*/  FADD R18, R101, R18 ;  /* 0x0000001265127221 */ /* 0x000fc80000000000 */
[----:B------:R-:W-:-:S04]  /*1b8c0*/  FADD R18, R130, R18 ;  /* 0x0000001282127221 */ /* 0x000fc80000000000 */
[----:B------:R-:W-:Y:S01]  /*1b8d0*/  FADD R18, R141, R18 ;  /* 0x000000128d127221 */ /* 0x000fe20000000000 */
[----:B------:R-:W-:-:S03]  /*1b8e0*/  F2FP.SATFINITE.E4M3.F32.PACK_AB_MERGE_C R97, R103, R97, RZ ;  /* 0x000000616761723e */ /* 0x000fc600048070ff */
[----:B------:R-:W-:Y:S01]  /*1b8f0*/  FADD R19, R109, R18 ;  /* 0x000000126d137221 */ /* 0x000fe20000000000 */
[----:B------:R1:W-:Y:S03]  /*1b900*/  MUFU.EX2 R103, R20 ;  /* 0x0000001400677308 */ /* 0x0003e60000000800 */
[----:B-1----:R-:W-:-:S04]  /*1b910*/  FADD R20, R111, R19 ;  /* 0x000000136f147221 */ /* 0x002fc80000000000 */
[----:B------:R-:W-:-:S04]  /*1b920*/  FADD R20, R143, R20 ;  /* 0x000000148f147221 */ /* 0x000fc80000000000 */
[----:B------:R-:W-:-:S04]  /*1b930*/  FADD R20, R145, R20 ;  /* 0x0000001491147221 */ /* 0x000fc80000000000 */
[----:B------:R-:W-:-:S04]  /*1b940*/  FADD R20, R123, R20 ;  /* 0x000000147b147221 */ /* 0x000fc80000000000 */
[----:B------:R-:W-:-:S04]  /*1b950*/  FADD R20, R125, R20 ;  /* 0x000000147d147221 */ /* 0x000fc80000000000 */
[----:B------:R-:W-:Y:S01]  /*1b960*/  FADD R20, R147, R20 ;  /* 0x0000001493147221 */ /* 0x000fe20000000000 */
[----:B------:R-:W-:-:S03]  /*1b970*/  FMUL R15, R21, 1.4426950216293334961 ;  /* 0x3fb8aa3b150f7820 */ /* 0x000fc60000400000 */
[----:B------:R-:W-:-:S04]  /*1b980*/  FADD R20, R149, R20 ;  /* 0x0000001495147221 */ /* 0x000fc80000000000 */
[----:B------:R-:W-:-:S04]  /*1b990*/  FADD R21, R131, R20 ;  /* 0x0000001483157221 */ /* 0x000fc80000000000 */
[----:B------:R-:W-:-:S04]  /*1b9a0*/  FADD R23, R151, R21 ;  /* 0x0000001597177221 */ /* 0x000fc80000000000 */
[----:B------:R-:W-:Y:S01]  /*1b9b0*/  FADD R23, R153, R23 ;  /* 0x0000001799177221 */ /* 0x000fe20000000000 */
[----:B------:R-:W-:-:S03]  /*1b9c0*/  FMUL R195, R195, 1.4426950216293334961 ;  /* 0x3fb8aa3bc3c37820 */ /* 0x000fc60000400000 */
[----:B------:R-:W-:Y:S01]  /*1b9d0*/  FADD R23, R157, R23 ;  /* 0x000000179d177221 */ /* 0x000fe20000000000 */
[----:B------:R-:W-:-:S03]  /*1b9e0*/  FMUL R163, R224, 1.4426950216293334961 ;  /* 0x3fb8aa3be0a37820 */ /* 0x000fc60000400000 */
[----:B------:R-:W-:Y:S01]  /*1b9f0*/  FADD R23, R179, R23 ;  /* 0x00000017b3177221 */ /* 0x000fe20000000000 */
[----:B------:R-:W1:Y:S01]  /*1ba00*/  MUFU.EX2 R195, R195 ;  /* 0x000000c300c37308 */ /* 0x000e620000000800 */
[----:B------:R-:W-:Y:S02]  /*1ba10*/  FMUL R165, R165, 1.4426950216293334961 ;  /* 0x3fb8aa3ba5a57820 */ /* 0x000fe40000400000 */
[----:B0-----:R-:W-:-:S04]  /*1ba20*/  FADD R23, R181, R23 ;  /* 0x00000017b5177221 */ /* 0x001fc80000000000 */
[----:B------:R-:W-:Y:S01]  /*1ba30*/  FADD R23, R159, R23 ;  /* 0x000000179f177221 */ /* 0x000fe20000000000 */
[----:B------:R-:W0:Y:S03]  /*1ba40*/  MUFU.EX2 R163, R163 ;  /* 0x000000a300a37308 */ /* 0x000e260000000800 */
[----:B--2---:R-:W-:Y:S01]  /*1ba50*/  FADD R23, R161, R23 ;  /* 0x00000017a1177221 */ /* 0x004fe20000000000 */
[----:B------:R-:W-:-:S04]  /*1ba60*/  FMUL R17, R25, 1.4426950216293334961 ;  /* 0x3fb8aa3b19117820 */ /* 0x000fc80000400000 */
[----:B------:R-:W2:Y:S01]  /*1ba70*/  MUFU.EX2 R165, R165 ;  /* 0x000000a500a57308 */ /* 0x000ea20000000800 */
[----:B------:R-:W-:Y:S01]  /*1ba80*/  FMUL R26, R26, 1.4426950216293334961 ;  /* 0x3fb8aa3b1a1a7820 */ /* 0x000fe20000400000 */
[----:B------:R-:W-:Y:S01]  /*1ba90*/  FADD R25, R193, R23 ;  /* 0x00000017c1197221 */ /* 0x000fe20000000000 */
[----:B------:R-:W-:-:S05]  /*1baa0*/  F2FP.SATFINITE.E4M3.F32.PACK_AB_MERGE_C R126, R127, R126, RZ ;  /* 0x0000007e7f7e723e */ /* 0x000fca00048070ff */
[----:B------:R1:W-:Y:S02]  /*1bab0*/  MUFU.EX2 R127, R26 ;  /* 0x0000001a007f7308 */ /* 0x0003e40000000800 */
[----:B-1----:R-:W-:-:S06]  /*1bac0*/  FADD R26, R195, R25 ;  /* 0x00000019c31a7221 */ /* 0x002fcc0000000000 */
[----:B------:R-:W1:Y:S01]  /*1bad0*/  MUFU.EX2 R169, R169 ;  /* 0x000000a900a97308 */ /* 0x000e620000000800 */
[----:B0-----:R-:W-:-:S04]  /*1bae0*/  FADD R26, R163, R26 ;  /* 0x0000001aa31a7221 */ /* 0x001fc80000000000 */
[----:B--2---:R-:W-:-:S03]  /*1baf0*/  FADD R26, R165, R26 ;  /* 0x0000001aa51a7221 */ /* 0x004fc60000000000 */
[----:B------:R-:W0:Y:S01]  /*1bb00*/  MUFU.EX2 R219, R219 ;  /* 0x000000db00db7308 */ /* 0x000e220000000800 */
[----:B------:R-:W-:Y:S01]  /*1bb10*/  FADD R26, R199, R26 ;  /* 0x0000001ac71a7221 */ /* 0x000fe20000000000 */
[----:B------:R-:W-:-:S03]  /*1bb20*/  FMUL R28, R28, 1.4426950216293334961 ;  /* 0x3fb8aa3b1c1c7820 */ /* 0x000fc60000400000 */
[----:B------:R-:W-:-:S03]  /*1bb30*/  FADD R26, R220, R26 ;  /* 0x0000001adc1a7221 */ /* 0x000fc60000000000 */
[----:B------:R2:W-:Y:S01]  /*1bb40*/  MUFU.EX2 R223, R28 ;  /* 0x0000001c00df7308 */ /* 0x0005e20000000800 */
[----:B------:R-:W-:Y:S01]  /*1bb50*/  FMUL R8, R8, 1.4426950216293334961 ;  /* 0x3fb8aa3b08087820 */ /* 0x000fe20000400000 */
[----:B------:R-:W-:Y:S01]  /*1bb60*/  FMUL R31, R31, 1.4426950216293334961 ;  /* 0x3fb8aa3b1f1f7820 */ /* 0x000fe20000400000 */
[----:B--2---:R-:W-:-:S05]  /*1bb70*/  FADD R28, R167, R26 ;  /* 0x0000001aa71c7221 */ /* 0x004fca0000000000 */
[----:B------:R-:W2:Y:S01]  /*1bb80*/  MUFU.EX2 R171, R171 ;  /* 0x000000ab00ab7308 */ /* 0x000ea20000000800 */
[----:B-1----:R-:W-:-:S04]  /*1bb90*/  FADD R28, R169, R28 ;  /* 0x0000001ca91c7221 */ /* 0x002fc80000000000 */
[----:B------:R-:W-:-:S03]  /*1bba0*/  FADD R28, R0, R28 ;  /* 0x0000001c001c7221 */ /* 0x000fc60000000000 */
[----:B------:R-:W1:Y:S08]  /*1bbb0*/  MUFU.EX2 R6, R6 ;  /* 0x0000000600067308 */ /* 0x000e700000000800 */
[----:B------:R-:W0:Y:S08]  /*1bbc0*/  MUFU.EX2 R8, R8 ;  /* 0x0000000800087308 */ /* 0x000e300000000800 */
[----:B------:R0:W-:Y:S02]  /*1bbd0*/  MUFU.EX2 R20, R31 ;  /* 0x0000001f00147308 */ /* 0x0001e40000000800 */
[----:B0-----:R-:W-:-:S06]  /*1bbe0*/  FADD R31, R219, R28 ;  /* 0x0000001cdb1f7221 */ /* 0x001fcc0000000000 */
[----:B------:R-:W0:Y:S01]  /*1bbf0*/  MUFU.EX2 R173, R173 ;  /* 0x000000ad00ad7308 */ /* 0x000e220000000800 */
[----:B------:R-:W-:-:S04]  /*1bc00*/  FADD R31, R55, R31 ;  /* 0x0000001f371f7221 */ /* 0x000fc80000000000 */
[----:B--2---:R-:W-:-:S03]  /*1bc10*/  FADD R31, R171, R31 ;  /* 0x0000001fab1f7221 */ /* 0x004fc60000000000 */
[----:B------:R-:W2:Y:S01]  /*1bc20*/  MUFU.EX2 R175, R175 ;  /* 0x000000af00af7308 */ /* 0x000ea20000000800 */
[----:B-1----:R-:W-:-:S07]  /*1bc30*/  FADD R31, R6, R31 ;  /* 0x0000001f061f7221 */ /* 0x002fce0000000000 */
[----:B------:R-:W1:Y:S01]  /*1bc40*/  MUFU.EX2 R10, R10 ;  /* 0x0000000a000a7308 */ /* 0x000e620000000800 */
[----:B------:R-:W-:Y:S01]  /*1bc50*/  FADD R31, R8, R31 ;  /* 0x0000001f081f7221 */ /* 0x000fe20000000000 */
[----:B------:R-:W-:-:S03]  /*1bc60*/  FMUL R36, R36, 1.4426950216293334961 ;  /* 0x3fb8aa3b24247820 */ /* 0x000fc60000400000 */
[----:B0-----:R-:W-:-:S03]  /*1bc70*/  FADD R31, R173, R31 ;  /* 0x0000001fad1f7221 */ /* 0x001fc60000000000 */
[----:B------:R-:W0:Y:S01]  /*1bc80*/  MUFU.EX2 R185, R185 ;  /* 0x000000b900b97308 */ /* 0x000e220000000800 */
[----:B--2---:R-:W-:Y:S01]  /*1bc90*/  FADD R31, R175, R31 ;  /* 0x0000001faf1f7221 */ /* 0x004fe20000000000 */
[----:B------:R-:W-:Y:S01]  /*1bca0*/  FADD R26, R41, -R3 ;  /* 0x80000003291a7221 */ /* 0x000fe20000000000 */
[----:B------:R-:W-:-:S05]  /*1bcb0*/  FMUL R25, R38, 1.4426950216293334961 ;  /* 0x3fb8aa3b26197820 */ /* 0x000fca0000400000 */
[----:B------:R-:W2:Y:S08]  /*1bcc0*/  MUFU.EX2 R4, R4 ;  /* 0x0000000400047308 */ /* 0x000eb00000000800 */
[----:B------:R1:W-:Y:S02]  /*1bcd0*/  MUFU.EX2 R41, R36 ;  /* 0x0000002400297308 */ /* 0x0003e40000000800 */
[----:B-1----:R-:W-:-:S06]  /*1bce0*/  FADD R36, R10, R31 ;  /* 0x0000001f0a247221 */ /* 0x002fcc0000000000 */
[----:B------:R-:W1:Y:S01]  /*1bcf0*/  MUFU.EX2 R5, R5 ;  /* 0x0000000500057308 */ /* 0x000e620000000800 */
[----:B------:R-:W-:-:S04]  /*1bd00*/  FADD R38, R12, R36 ;  /* 0x000000240c267221 */ /* 0x000fc80000000000 */
[----:B------:R-:W-:-:S04]  /*1bd10*/  FADD R38, R63, R38 ;  /* 0x000000263f267221 */ /* 0x000fc80000000000 */
[----:B0-----:R-:W-:-:S04]  /*1bd20*/  FADD R38, R185, R38 ;  /* 0x00000026b9267221 */ /* 0x001fc80000000000 */
[----:B--2---:R-:W-:Y:S01]  /*1bd30*/  FADD R38, R4, R38 ;  /* 0x0000002604267221 */ /* 0x004fe20000000000 */
[----:B------:R-:W-:-:S03]  /*1bd40*/  FMUL R39, R39, 1.4426950216293334961 ;  /* 0x3fb8aa3b27277820 */ /* 0x000fc60000400000 */
[----:B-1----:R-:W-:Y:S01]  /*1bd50*/  FADD R38, R5, R38 ;  /* 0x0000002605267221 */ /* 0x002fe20000000000 */
[----:B------:R-:W-:Y:S01]  /*1bd60*/  FMUL R50, R50, 1.4426950216293334961 ;  /* 0x3fb8aa3b32327820 */ /* 0x000fe20000400000 */
[----:B------:R-:W-:Y:S02]  /*1bd70*/  FMUL R28, R40, 1.4426950216293334961 ;  /* 0x3fb8aa3b281c7820 */ /* 0x000fe40000400000 */
[----:B------:R-:W-:Y:S01]  /*1bd80*/  FADD R38, R71, R38 ;  /* 0x0000002647267221 */ /* 0x000fe20000000000 */
[----:B------:R-:W-:Y:S01]  /*1bd90*/  FMUL R49, R49, 1.4426950216293334961 ;  /* 0x3fb8aa3b31317820 */ /* 0x000fe20000400000 */
[----:B------:R-:W-:Y:S01]  /*1bda0*/  FMUL R19, R29, 1.4426950216293334961 ;  /* 0x3fb8aa3b1d137820 */ /* 0x000fe20000400000 */
[----:B------:R0:W-:Y:S01]  /*1bdb0*/  MUFU.EX2 R40, R39 ;  /* 0x0000002700287308 */ /* 0x0001e20000000800 */
[----:B------:R-:W-:Y:S01]  /*1bdc0*/  F2FP.SATFINITE.E4M3.F32.PACK_AB_MERGE_C R87, R91, R87, RZ ;  /* 0x000000575b57723e */ /* 0x000fe200048070ff */
[----:B------:R-:W-:Y:S01]  /*1bdd0*/  FMUL R21, R33, 1.4426950216293334961 ;  /* 0x3fb8aa3b21157820 */ /* 0x000fe20000400000 */
[----:B------:R-:W-:Y:S01]  /*1bde0*/  F2FP.SATFINITE.E4M3.F32.PACK_AB_MERGE_C R29, R165, R163, RZ ;  /* 0x000000a3a51d723e */ /* 0x000fe200048070ff */
[----:B------:R-:W-:Y:S01]  /*1bdf0*/  FMUL R33, R35, 1.4426950216293334961 ;  /* 0x3fb8aa3b23217820 */ /* 0x000fe20000400000 */
[----:B------:R-:W-:Y:S01]  /*1be00*/  F2FP.SATFINITE.E4M3.F32.PACK_AB_MERGE_C R91, R145, R143, RZ ;  /* 0x0000008f915b723e */ /* 0x000fe200048070ff */
[----:B------:R-:W2:Y:S01]  /*1be10*/  LDL.LU R163, [R1+0x4] ;  /* 0x0000040001a37983 */ /* 0x000ea20000300800 */
[C---:B0-----:R-:W-:Y:S01]  /*1be20*/  FADD R39, R187.reuse, R38 ;  /* 0x00000026bb277221 */ /* 0x041fe20000000000 */
[----:B------:R-:W-:Y:S01]  /*1be30*/  F2FP.SATFINITE.E4M3.F32.PACK_AB_MERGE_C R38, R187, R71, RZ ;  /* 0x00000047bb26723e */ /* 0x000fe200048070ff */
[----:B------:R0:W-:Y:S01]  /*1be40*/  MUFU.EX2 R143, R50 ;  /* 0x00000032008f7308 */ /* 0x0001e20000000800 */
[----:B------:R-:W2:Y:S01]  /*1be50*/  LDL.LU R71, [R1+0xc] ;  /* 0x00000c0001477983 */ /* 0x000ea20000300800 */
[----:B------:R-:W-:Y:S01]  /*1be60*/  FMUL R35, R44, 1.4426950216293334961 ;  /* 0x3fb8aa3b2c237820 */ /* 0x000fe20000400000 */
[----:B------:R-:W-:-:S05]  /*1be70*/  FMUL R44, R48, 1.4426950216293334961 ;  /* 0x3fb8aa3b302c7820 */ /* 0x000fca0000400000 */
[----:B------:R1:W-:Y:S01]  /*1be80*/  MUFU.EX2 R165, R49 ;  /* 0x0000003100a57308 */ /* 0x0003e20000000800 */
[----:B0-----:R-:W2:Y:S04]  /*1be90*/  LDL.LU R50, [R1+0x10] ;  /* 0x0000100001327983 */ /* 0x001ea80000300800 */
[----:B-1----:R-:W2:Y:S04]  /*1bea0*/  LDL.LU R49, [R1+0x18] ;  /* 0x0000180001317983 */ /* 0x002ea80000300800 */
[----:B------:R-:W2:Y:S01]  /*1beb0*/  LDL.LU R48, [R1+0x1c] ;  /* 0x00001c0001307983 */ /* 0x000ea20000300800 */
[----:B------:R-:W0:Y:S01]  /*1bec0*/  MUFU.EX2 R15, R15 ;  /* 0x0000000f000f7308 */ /* 0x000e220000000800 */
[----:B------:R-:W-:-:S04]  /*1bed0*/  FADD R22, R22, -R3 ;  /* 0x8000000316167221 */ /* 0x000fc80000000000 */
[----:B------:R-:W-:Y:S01]  /*1bee0*/  FMUL R22, R22, 1.4426950216293334961 ;  /* 0x3fb8aa3b16167820 */ /* 0x000fe20000400000 */
[----:B------:R-:W-:Y:S01]  /*1bef0*/  FADD R24, R24, -R3 ;  /* 0x8000000318187221 */ /* 0x000fe20000000000 */
[----:B------:R-:W-:Y:S02]  /*1bf00*/  FADD R39, R14, R39 ;  /* 0x000000270e277221 */ /* 0x000fe40000000000 */
[----:B------:R-:W1:Y:S01]  /*1bf10*/  MUFU.EX2 R16, R22 ;  /* 0x0000001600107308 */ /* 0x000e620000000800 */
[----:B------:R-:W-:Y:S01]  /*1bf20*/  FMUL R24, R24, 1.4426950216293334961 ;  /* 0x3fb8aa3b18187820 */ /* 0x000fe20000400000 */
[----:B------:R-:W-:Y:S01]  /*1bf30*/  F2FP.SATFINITE.E4M3.F32.PACK_AB_MERGE_C R113, R117, R113, RZ ;  /* 0x000000717571723e */ /* 0x000fe200048070ff */
[----:B------:R-:W-:-:S05]  /*1bf40*/  FADD R27, R27, -R3 ;  /* 0x800000031b1b7221 */ /* 0x000fca0000000000 */
[----:B------:R-:W3:Y:S01]  /*1bf50*/  MUFU.EX2 R17, R17 ;  /* 0x0000001100117308 */ /* 0x000ee20000000800 */
[----:B0-----:R-:W-:Y:S01]  /*1bf60*/  FADD R39, R15, R39 ;  /* 0x000000270f277221 */ /* 0x001fe20000000000 */
[----:B------:R-:W-:-:S03]  /*1bf70*/  FMUL R27, R27, 1.4426950216293334961 ;  /* 0x3fb8aa3b1b1b7820 */ /* 0x000fc60000400000 */
[----:B------:R-:W-:-:S03]  /*1bf80*/  FADD R39, R103, R39 ;  /* 0x0000002767277221 */ /* 0x000fc60000000000 */
[----:B------:R-:W0:Y:S01]  /*1bf90*/  MUFU.EX2 R117, R24 ;  /* 0x0000001800757308 */ /* 0x000e220000000800 */
[----:B------:R-:W-:Y:S01]  /*1bfa0*/  FADD R39, R189, R39 ;  /* 0x00000027bd277221 */ /* 0x000fe20000000000 */
[----:B------:R-:W-:-:S03]  /*1bfb0*/  FADD R30, R30, -R3 ;  /* 0x800000031e1e7221 */ /* 0x000fc60000000000 */
[----:B-1----:R-:W-:-:S03]  /*1bfc0*/  FADD R39, R16, R39 ;  /* 0x0000002710277221 */ /* 0x002fc60000000000 */
[----:B------:R-:W1:Y:S01]  /*1bfd0*/  MUFU.EX2 R18, R27 ;  /* 0x0000001b00127308 */ /* 0x000e620000000800 */
[----:B---3--:R-:W-:Y:S01]  /*1bfe0*/  FADD R39, R17, R39 ;  /* 0x0000002711277221 */ /* 0x008fe20000000000 */
[----:B------:R-:W-:-:S06]  /*1bff0*/  FMUL R30, R30, 1.4426950216293334961 ;  /* 0x3fb8aa3b1e1e7820 */ /* 0x000fcc0000400000 */
[----:B------:R-:W3:Y:S01]  /*1c000*/  MUFU.EX2 R19, R19 ;  /* 0x0000001300137308 */ /* 0x000ee20000000800 */
[----:B0-----:R-:W-:Y:S01]  /*1c010*/  FADD R39, R117, R39 ;  /* 0x0000002775277221 */ /* 0x001fe20000000000 */
[----:B------:R-:W-:-:S03]  /*1c020*/  FADD R32, R32, -R3 ;  /* 0x8000000320207221 */ /* 0x000fc60000000000 */
[----:B------:R-:W-:-:S03]  /*1c030*/  FADD R39, R127, R39 ;  /* 0x000000277f277221 */ /* 0x000fc60000000000 */
[----:B------:R-:W0:Y:S01]  /*1c040*/  MUFU.EX2 R224, R30 ;  /* 0x0000001e00e07308 */ /* 0x000e220000000800 */
[----:B-1----:R-:W-:Y:S01]  /*1c050*/  FADD R39, R18, R39 ;  /* 0x0000002712277221 */ /* 0x002fe20000000000 */
[----:B------:R-:W-:Y:S01]  /*1c060*/  FMUL R32, R32, 1.4426950216293334961 ;  /* 0x3fb8aa3b20207820 */ /* 0x000fe20000400000 */
[----:B------:R-:W-:-:S05]  /*1c070*/  FADD R34, R34, -R3 ;  /* 0x8000000322227221 */ /* 0x000fca0000000000 */
[----:B------:R-:W1:Y:S01]  /*1c080*/  MUFU.EX2 R21, R21 ;  /* 0x0000001500157308 */ /* 0x000e620000000800 */
[----:B---3--:R-:W-:Y:S01]  /*1c090*/  FADD R39, R19, R39 ;  /* 0x0000002713277221 */ /* 0x008fe20000000000 */
[----:B------:R-:W-:-:S03]  /*1c0a0*/  FMUL R34, R34, 1.4426950216293334961 ;  /* 0x3fb8aa3b22227820 */ /* 0x000fc60000400000 */
[----:B------:R-:W-:-:S03]  /*1c0b0*/  FADD R39, R223, R39 ;  /* 0x00000027df277221 */ /* 0x000fc60000000000 */
[----:B------:R-:W3:Y:S01]  /*1c0c0*/  MUFU.EX2 R32, R32 ;  /* 0x0000002000207308 */ /* 0x000ee20000000800 */
[----:B0-----:R-:W-:Y:S01]  /*1c0d0*/  FADD R39, R224, R39 ;  /* 0x00000027e0277221 */ /* 0x001fe20000000000 */
[----:B------:R-:W-:-:S06]  /*1c0e0*/  FADD R37, R37, -R3 ;  /* 0x8000000325257221 */ /* 0x000fcc0000000000 */
[----:B------:R-:W0:Y:S01]  /*1c0f0*/  MUFU.EX2 R33, R33 ;  /* 0x0000002100217308 */ /* 0x000e220000000800 */
[----:B------:R-:W-:Y:S01]  /*1c100*/  FADD R39, R20, R39 ;  /* 0x0000002714277221 */ /* 0x000fe20000000000 */
[----:B------:R-:W-:-:S06]  /*1c110*/  FADD R43, R43, -R3 ;  /* 0x800000032b2b7221 */ /* 0x000fcc0000000000 */
[----:B------:R0:W4:Y:S01]  /*1c120*/  MUFU.EX2 R23, R34 ;  /* 0x0000002200177308 */ /* 0x0001220000000800 */
[----:B-1----:R-:W-:Y:S01]  /*1c130*/  FADD R39, R21, R39 ;  /* 0x0000002715277221 */ /* 0x002fe20000000000 */
[----:B------:R-:W-:Y:S01]  /*1c140*/  FMUL R43, R43, 1.4426950216293334961 ;  /* 0x3fb8aa3b2b2b7820 */ /* 0x000fe20000400000 */
[----:B------:R-:W-:Y:S01]  /*1c150*/  FADD R46, R46, -R3 ;  /* 0x800000032e2e7221 */ /* 0x000fe20000000000 */
[----:B0-----:R-:W-:-:S04]  /*1c160*/  FMUL R34, R37, 1.4426950216293334961 ;  /* 0x3fb8aa3b25227820 */ /* 0x001fc80000400000 */
[----:B------:R-:W0:Y:S01]  /*1c170*/  MUFU.EX2 R25, R25 ;  /* 0x0000001900197308 */ /* 0x000e220000000800 */
[----:B---3--:R-:W-:Y:S01]  /*1c180*/  FADD R39, R32, R39 ;  /* 0x0000002720277221 */ /* 0x008fe20000000000 */
[----:B------:R-:W-:-:S06]  /*1c190*/  FMUL R26, R26, 1.4426950216293334961 ;  /* 0x3fb8aa3b1a1a7820 */ /* 0x000fcc0000400000 */
[----:B------:R-:W1:Y:S08]  /*1c1a0*/  MUFU.EX2 R34, R34 ;  /* 0x0000002200227308 */ /* 0x000e700000000800 */
[----:B------:R3:W-:Y:S02]  /*1c1b0*/  MUFU.EX2 R31, R43 ;  /* 0x0000002b001f7308 */ /* 0x0007e40000000800 */
[----:B---3--:R-:W-:Y:S01]  /*1c1c0*/  FMUL R43, R46, 1.4426950216293334961 ;  /* 0x3fb8aa3b2e2b7820 */ /* 0x008fe20000400000 */
[----:B------:R-:W-:-:S05]  /*1c1d0*/  FADD R46, R33, R39 ;  /* 0x00000027212e7221 */ /* 0x000fca0000000000 */
[----:B------:R-:W3:Y:S01]  /*1c1e0*/  MUFU.EX2 R26, R26 ;  /* 0x0000001a001a7308 */ /* 0x000ee20000000800 */
[----:B------:R-:W-:Y:S01]  /*1c1f0*/  F2FP.SATFINITE.E4M3.F32.PACK_AB_MERGE_C R39, R33, R32, RZ ;  /* 0x000000202127723e */ /* 0x000fe200048070ff */
[----:B----4-:R-:W-:Y:S01]  /*1c200*/  FADD R46, R23, R46 ;  /* 0x0000002e172e7221 */ /* 0x010fe20000000000 */
[--C-:B------:R-:W-:Y:S01]  /*1c210*/  FADD R32, R135, -R3.reuse ;  /* 0x8000000387207221 */ /* 0x100fe20000000000 */
[----:B------:R-:W-:Y:S02]  /*1c220*/  F2FP.SATFINITE.E4M3.F32.PACK_AB_MERGE_C R22, R149, R147, RZ ;  /* 0x000000939516723e */ /* 0x000fe400048070ff */
[----:B0-----:R-:W-:Y:S02]  /*1c230*/  FADD R46, R25, R46 ;  /* 0x0000002e192e7221 */ /* 0x001fe40000000000 */
[----:B------:R-:W0:Y:S01]  /*1c240*/  MUFU.EX2 R28, R28 ;  /* 0x0000001c001c7308 */ /* 0x000e220000000800 */
[----:B------:R-:W-:Y:S01]  /*1c250*/  FMUL R149, R32, 1.4426950216293334961 ;  /* 0x3fb8aa3b20957820 */ /* 0x000fe20000400000 */
[--C-:B------:R-:W-:Y:S01]  /*1c260*/  FADD R42, R42, -R3.reuse ;  /* 0x800000032a2a7221 */ /* 0x100fe20000000000 */
[----:B-1----:R-:W-:Y:S01]  /*1c270*/  FADD R32, R34, R46 ;  /* 0x0000002e22207221 */ /* 0x002fe20000000000 */
[----:B------:R-:W-:-:S02]  /*1c280*/  FADD R47, R47, -R3 ;  /* 0x800000032f2f7221 */ /* 0x000fc40000000000 */
[----:B------:R-:W-:Y:S01]  /*1c290*/  FMUL R36, R42, 1.4426950216293334961 ;  /* 0x3fb8aa3b2a247820 */ /* 0x000fe20000400000 */
[----:B------:R-:W-:Y:S01]  /*1c2a0*/  FADD R32, R41, R32 ;  /* 0x0000002029207221 */ /* 0x000fe20000000000 */
[----:B------:R-:W1:Y:S01]  /*1c2b0*/  MUFU.EX2 R35, R35 ;  /* 0x0000002300237308 */ /* 0x000e620000000800 */
[----:B------:R-:W-:Y:S02]  /*1c2c0*/  FMUL R42, R47, 1.4426950216293334961 ;  /* 0x3fb8aa3b2f2a7820 */ /* 0x000fe40000400000 */
[----:B------:R-:W4:Y:S01]  /*1c2d0*/  S2R R47, SR_TID.X ;  /* 0x00000000002f7919 */ /* 0x000f220000002100 */
[----:B---3--:R-:W-:-:S04]  /*1c2e0*/  FADD R32, R26, R32 ;  /* 0x000000201a207221 */ /* 0x008fc80000000000 */
[----:B------:R-:W3:Y:S01]  /*1c2f0*/  MUFU.EX2 R36, R36 ;  /* 0x0000002400247308 */ /* 0x000ee20000000800 */
[----:B0-----:R-:W-:Y:S01]  /*1c300*/  FADD R33, R28, R32 ;  /* 0x000000201c217221 */ /* 0x001fe20000000000 */
[----:B------:R-:W-:-:S03]  /*1c310*/  FADD R45, R45, -R3 ;  /* 0x800000032d2d7221 */ /* 0x000fc60000000000 */
[----:B------:R-:W-:-:S03]  /*1c320*/  FADD R33, R40, R33 ;  /* 0x0000002128217221 */ /* 0x000fc60000000000 */
[----:B------:R-:W0:Y:S01]  /*1c330*/  MUFU.EX2 R42, R42 ;  /* 0x0000002a002a7308 */ /* 0x000e220000000800 */
[----:B------:R-:W-:Y:S01]  /*1c340*/  FMUL R45, R45, 1.4426950216293334961 ;  /* 0x3fb8aa3b2d2d7820 */ /* 0x000fe20000400000 */
[----:B-1----:R-:W-:Y:S01]  /*1c350*/  FADD R33, R35, R33 ;  /* 0x0000002123217221 */ /* 0x002fe20000000000 */
[----:B------:R-:W-:-:S05]  /*1c360*/  F2FP.SATFINITE.E4M3.F32.PACK_AB_MERGE_C R130, R141, R130, RZ ;  /* 0x000000828d82723e */ /* 0x000fca00048070ff */
[----:B------:R-:W1:Y:S01]  /*1c370*/  MUFU.EX2 R43, R43 ;  /* 0x0000002b002b7308 */ /* 0x000e620000000800 */
[----:B------:R-:W-:-:S07]  /*1c380*/  FADD R33, R31, R33 ;  /* 0x000000211f217221 */ /* 0x000fce0000000000 */
[----:B------:R-:W4:Y:S01]  /*1c390*/  MUFU.EX2 R141, R45 ;  /* 0x0000002d008d7308 */ /* 0x000f220000000800 */
[----:B---3--:R-:W-:Y:S01]  /*1c3a0*/  FADD R33, R36, R33 ;  /* 0x0000002124217221 */ /* 0x008fe20000000000 */
[----:B------:R-:W-:-:S03]  /*1c3b0*/  FADD R53, R53, -R3 ;  /* 0x8000000335357221 */ /* 0x000fc60000000000 */
[----:B0-----:R-:W-:Y:S01]  /*1c3c0*/  FADD R33, R42, R33 ;  /* 0x000000212a217221 */ /* 0x001fe20000000000 */
[----:B------:R-:W-:Y:S01]  /*1c3d0*/  FMUL R53, R53, 1.4426950216293334961 ;  /* 0x3fb8aa3b35357820 */ /* 0x000fe20000400000 */
[----:B------:R-:W-:Y:S01]  /*1c3e0*/  FADD R52, R52, -R3 ;  /* 0x8000000334347221 */ /* 0x000fe20000000000 */
[----:B------:R-:W0:Y:S01]  /*1c3f0*/  MUFU.EX2 R44, R44 ;  /* 0x0000002c002c7308 */ /* 0x000e220000000800 */
[----:B-1----:R-:W-:Y:S01]  /*1c400*/  FADD R33, R43, R33 ;  /* 0x000000212b217221 */ /* 0x002fe20000000000 */
[--C-:B------:R-:W-:Y:S01]  /*1c410*/  FADD R51, R51, -R3.reuse ;  /* 0x8000000333337221 */ /* 0x100fe20000000000 */
[----:B------:R-:W-:Y:S01]  /*1c420*/  FMUL R52, R52, 1.4426950216293334961 ;  /* 0x3fb8aa3b34347820 */ /* 0x000fe20000400000 */
[----:B----4-:R-:W-:Y:S01]  /*1c430*/  LOP3.LUT R247, R47, 0x7f, RZ, 0xc0, !PT ;  /* 0x0000007f2ff77812 */ /* 0x010fe200078ec0ff */
[----:B------:R-:W-:-:S03]  /*1c440*/  FADD R201, R201, -R3 ;  /* 0x80000003c9c97221 */ /* 0x000fc60000000000 */
[----:B------:R-:W1:Y:S01]  /*1c450*/  MUFU.EX2 R145, R53 ;  /* 0x0000003500917308 */ /* 0x000e620000000800 */
[----:B------:R-:W-:Y:S01]  /*1c460*/  FADD R33, R141, R33 ;  /* 0x000000218d217221 */ /* 0x000fe20000000000 */
[----:B------:R-:W-:Y:S01]  /*1c470*/  FMUL R51, R51, 1.4426950216293334961 ;  /* 0x3fb8aa3b33337820 */ /* 0x000fe20000400000 */
[----:B------:R-:W-:Y:S01]  /*1c480*/  F2FP.SATFINITE.E4M3.F32.PACK_AB_MERGE_C R41, R41, R34, RZ ;  /* 0x000000222929723e */ /* 0x000fe200048070ff */
[----:B------:R-:W-:Y:S01]  /*1c490*/  FMUL R45, R201, 1.4426950216293334961 ;  /* 0x3fb8aa3bc92d7820 */ /* 0x000fe20000400000 */
[----:B------:R-:W-:-:S03]  /*1c4a0*/  FADD R34, R143, R33 ;  /* 0x000000218f227221 */ /* 0x000fc60000000000 */
[----:B------:R-:W3:Y:S01]  /*1c4b0*/  MUFU.EX2 R147, R52 ;  /* 0x0000003400937308 */ /* 0x000ee20000000800 */
[----:B------:R-:W-:Y:S01]  /*1c4c0*/  F2FP.SATFINITE.E4M3.F32.PACK_AB_MERGE_C R37, R175, R173, RZ ;  /* 0x000000adaf25723e */ /* 0x000fe200048070ff */
[----:B------:R-:W-:Y:S01]  /*1c4d0*/  FADD R200, R200, -R3 ;  /* 0x80000003c8c87221 */ /* 0x000fe20000000000 */
[----:B------:R-:W-:-:S05]  /*1c4e0*/  FADD R34, R165, R34 ;  /* 0x00000022a5227221 */ /* 0x000fca0000000000 */
[----:B------:R-:W4:Y:S01]  /*1c4f0*/  MUFU.EX2 R173, R51 ;  /* 0x0000003300ad7308 */ /* 0x000f220000000800 */
[----:B------:R-:W-:Y:S01]  /*1c500*/  FMUL R200, R200, 1.4426950216293334961 ;  /* 0x3fb8aa3bc8c87820 */ /* 0x000fe20000400000 */
[----:B0-----:R-:W-:Y:S01]  /*1c510*/  FADD R34, R44, R34 ;  /* 0x000000222c227221 */ /* 0x001fe20000000000 */
[----:B------:R-:W-:-:S05]  /*1c520*/  FADD R204, R204, -R3 ;  /* 0x80000003cccc7221 */ /* 0x000fca0000000000 */
[----:B------:R-:W0:Y:S01]  /*1c530*/  MUFU.EX2 R45, R45 ;  /* 0x0000002d002d7308 */ /* 0x000e220000000800 */
[----:B------:R-:W-:Y:S01]  /*1c540*/  F2FP.SATFINITE.E4M3.F32.PACK_AB_MERGE_C R103, R189, R103, RZ ;  /* 0x00000067bd67723e */ /* 0x000fe200048070ff */
[----:B-1----:R-:W-:Y:S01]  /*1c550*/  FADD R34, R145, R34 ;  /* 0x0000002291227221 */ /* 0x002fe20000000000 */
[----:B------:R-:W-:Y:S01]  /*1c560*/  FMUL R189, R204, 1.4426950216293334961 ;  /* 0x3fb8aa3bccbd7820 */ /* 0x000fe20000400000 */
[----:B------:R-:W-:-:S04]  /*1c570*/  FADD R203, R203, -R3 ;  /* 0x80000003cbcb7221 */ /* 0x000fc80000000000 */
[----:B------:R-:W1:Y:S01]  /*1c580*/  MUFU.EX2 R135, R200 ;  /* 0x000000c800877308 */ /* 0x000e620000000800 */
[----:B---3--:R-:W-:Y:S01]  /*1c590*/  FADD R34, R147, R34 ;  /* 0x0000002293227221 */ /* 0x008fe20000000000 */
[----:B------:R-:W-:Y:S01]  /*1c5a0*/  FMUL R32, R203, 1.4426950216293334961 ;  /* 0x3fb8aa3bcb207820 */ /* 0x000fe20000400000 */
[----:B------:R-:W-:-:S05]  /*1c5b0*/  FADD R202, R202, -R3 ;  /* 0x80000003caca7221 */ /* 0x000fca0000000000 */
[----:B------:R-:W3:Y:S01]  /*1c5c0*/  MUFU.EX2 R149, R149 ;  /* 0x0000009500957308 */ /* 0x000ee20000000800 */
[----:B------:R-:W-:Y:S01]  /*1c5d0*/  F2FP.SATFINITE.E4M3.F32.PACK_AB_MERGE_C R24, R157, R153, RZ ;  /* 0x000000999d18723e */ /* 0x000fe200048070ff */
[----:B----4-:R-:W-:Y:S01]  /*1c5e0*/  FADD R34, R173, R34 ;  /* 0x00000022ad227221 */ /* 0x010fe20000000000 */
[----:B------:R-:W-:Y:S01]  /*1c5f0*/  FMUL R153, R202, 1.4426950216293334961 ;  /* 0x3fb8aa3bca997820 */ /* 0x000fe20000400000 */
[----:B------:R-:W-:-:S04]  /*1c600*/  FADD R207, R207, -R3 ;  /* 0x80000003cfcf7221 */ /* 0x000fc80000000000 */
[----:B------:R-:W4:Y:S01]  /*1c610*/  MUFU.EX2 R189, R189 ;  /* 0x000000bd00bd7308 */ /* 0x000f220000000800 */
[----:B0-----:R-:W-:Y:S01]  /*1c620*/  FADD R34, R45, R34 ;  /* 0x000000222d227221 */ /* 0x001fe20000000000 */
[----:B------:R-:W-:Y:S01]  /*1c630*/  FMUL R157, R207, 1.4426950216293334961 ;  /* 0x3fb8aa3bcf9d7820 */ /* 0x000fe20000400000 */
[----:B------:R-:W-:-:S05]  /*1c640*/  FADD R206, R206, -R3 ;  /* 0x80000003cece7221 */ /* 0x000fca0000000000 */
[----:B------:R-:W0:Y:S01]  /*1c650*/  MUFU.EX2 R32, R32 ;  /* 0x0000002000207308 */ /* 0x000e220000000800 */
[----:B-1----:R-:W-:Y:S01]  /*1c660*/  FADD R34, R135, R34 ;  /* 0x0000002287227221 */ /* 0x002fe20000000000 */
[----:B------:R-:W-:Y:S01]  /*1c670*/  FMUL R187, R206, 1.4426950216293334961 ;  /* 0x3fb8aa3bcebb7820 */ /* 0x000fe20000400000 */
[----:B------:R-:W-:Y:S01]  /*1c680*/  FADD R205, R205, -R3 ;  /* 0x80000003cdcd7221 */ /* 0x000fe20000000000 */
[----:B------:R-:W-:-:S04]  /*1c690*/  F2FP.SATFINITE.E4M3.F32.PACK_AB_MERGE_C R40, R35, R40, RZ ;  /* 0x000000282328723e */ /* 0x000fc800048070ff */
        /* <DEDUP_REMOVED lines=10> */
[----:B--2---:R-:W-:Y:S04]  /*1c740*/  STS.U8 [R247+UR23+0x10000], R48 ;  /* 0x01000030f7007988 */ /* 0x004fe80008000017 */
[----:B------:R-:W-:Y:S04]  /*1c750*/  STS.U8 [R247+UR23+0x10400], R49 ;  /* 0x01040031f7007988 */ /* 0x000fe80008000017 */
[----:B------:R-:W-:Y:S04]  /*1c760*/  STS.U8 [R247+UR23+0x10800], R50 ;  /* 0x01080032f7007988 */ /* 0x000fe80008000017 */
[----:B------:R-:W-:Y:S04]  /*1c770*/  STS.U8 [R247+UR23+0x10c00], R71 ;  /* 0x010c0047f7007988 */ /* 0x000fe80008000017 */
[----:B------:R2:W-:Y:S02]  /*1c780*/  STS.U8 [R247+UR23+0x11000], R163 ;  /* 0x011000a3f7007988 */ /* 0x0005e40008000017 */
[----:B--2---:R-:W2:Y:S01]  /*1c790*/  S2R R163, SR_TID.X ;  /* 0x0000000000a37919 */ /* 0x004ea20000002100 */
[----:B------:R-:W1:Y:S01]  /*1c7a0*/  S2R R71, SR_TID.X ;  /* 0x0000000000477919 */ /* 0x000e620000002100 */
[----:B------:R-:W-:Y:S01]  /*1c7b0*/  STS.U8 [R247+UR23+0x11400], R252 ;  /* 0x011400fcf7007988 */ /* 0x000fe20008000017 */
[----:B------:R-:W1:Y:S03]  /*1c7c0*/  MUFU.EX2 R33, R33 ;  /* 0x0000002100217308 */ /* 0x000e660000000800 */
[----:B------:R-:W-:Y:S01]  /*1c7d0*/  STS.U8 [R247+UR23+0x11800], R251 ;  /* 0x011800fbf7007988 */ /* 0x000fe20008000017 */
[----:B0-----:R-:W-:-:S03]  /*1c7e0*/  FADD R35, R32, R35 ;  /* 0x0000002320237221 */ /* 0x001fc60000000000 */
[----:B------:R-:W-:Y:S01]  /*1c7f0*/  STS.U8 [R247+UR23+0x11c00], R250 ;  /* 0x011c00faf7007988 */ /* 0x000fe20008000017 */
[----:B------:R-:W-:-:S03]  /*1c800*/  FMUL R161, R209, 1.4426950216293334961 ;  /* 0x3fb8aa3bd1a17820 */ /* 0x000fc60000400000 */
[----:B------:R-:W-:Y:S01]  /*1c810*/  STS.U8 [R247+UR23+0x12000], R249 ;  /* 0x012000f9f7007988 */ /* 0x000fe20008000017 */
[----:B------:R-:W-:-:S03]  /*1c820*/  FADD R208, R208, -R3 ;  /* 0x80000003d0d07221 */ /* 0x000fc60000000000 */
[----:B------:R-:W-:Y:S01]  /*1c830*/  STS.U8 [R247+UR23+0x12400], R246 ;  /* 0x012400f6f7007988 */ /* 0x000fe20008000017 */
[----:B------:R-:W0:Y:S03]  /*1c840*/  MUFU.EX2 R159, R159 ;  /* 0x0000009f009f7308 */ /* 0x000e260000000800 */
[----:B------:R-:W-:Y:S01]  /*1c850*/  STS.U8 [R247+UR23+0x12800], R245 ;  /* 0x012800f5f7007988 */ /* 0x000fe20008000017 */
[----:B--2---:R-:W-:-:S03]  /*1c860*/  LOP3.LUT R163, R163, 0x7f, RZ, 0xc0, !PT ;  /* 0x0000007fa3a37812 */ /* 0x004fc600078ec0ff */
[----:B------:R-:W-:Y:S01]  /*1c870*/  STS.U8 [R247+UR23+0x12c00], R243 ;  /* 0x012c00f3f7007988 */ /* 0x000fe20008000017 */
[----:B------:R-:W-:-:S03]  /*1c880*/  LOP3.LUT R50, R163, 0x10, RZ, 0x3c, !PT ;  /* 0x00000010a3327812 */ /* 0x000fc600078e3cff */
[----:B------:R-:W-:Y:S01]  /*1c890*/  STS.U8 [R247+UR23+0x13000], R242 ;  /* 0x013000f2f7007988 */ /* 0x000fe20008000017 */
[----:B------:R-:W-:Y:S01]  /*1c8a0*/  F2FP.SATFINITE.E4M3.F32.PACK_AB_MERGE_C R30, R169, R167, RZ ;  /* 0x000000a7a91e723e */ /* 0x000fe200048070ff */
[----:B-1----:R-:W-:Y:S02]  /*1c8b0*/  FADD R35, R153, R35 ;  /* 0x0000002399237221 */ /* 0x002fe40000000000 */
[----:B------:R-:W-:Y:S01]  /*1c8c0*/  STS.U8 [R247+UR23+0x13400], R241 ;  /* 0x013400f1f7007988 */ /* 0x000fe20008000017 */
[----:B------:R-:W-:Y:S01]  /*1c8d0*/  FMUL R169, R208, 1.4426950216293334961 ;  /* 0x3fb8aa3bd0a97820 */ /* 0x000fe20000400000 */
[----:B------:R-:W-:Y:S02]  /*1c8e0*/  FADD R213, R213, -R3 ;  /* 0x80000003d5d57221 */ /* 0x000fe40000000000 */
[----:B------:R-:W-:Y:S01]  /*1c8f0*/  STS.U8 [R247+UR23+0x13800], R240 ;  /* 0x013800f0f7007988 */ /* 0x000fe20008000017 */
[----:B------:R-:W1:Y:S03]  /*1c900*/  MUFU.EX2 R161, R161 ;  /* 0x000000a100a17308 */ /* 0x000e660000000800 */
[----:B------:R-:W-:Y:S01]  /*1c910*/  STS.U8 [R247+UR23+0x13c00], R239 ;  /* 0x013c00eff7007988 */ /* 0x000fe20008000017 */
[----:B---3--:R-:W-:-:S03]  /*1c920*/  FADD R35, R157, R35 ;  /* 0x000000239d237221 */ /* 0x008fc60000000000 */
[----:B------:R-:W-:Y:S01]  /*1c930*/  STS.U8 [R50+UR23+0x10080], R238 ;  /* 0x010080ee32007988 */ /* 0x000fe20008000017 */
[----:B------:R-:W-:-:S03]  /*1c940*/  FMUL R34, R213, 1.4426950216293334961 ;  /* 0x3fb8aa3bd5227820 */ /* 0x000fc60000400000 */
[----:B------:R-:W-:Y:S01]  /*1c950*/  STS.U8 [R50+UR23+0x10480], R237 ;  /* 0x010480ed32007988 */ /* 0x000fe20008000017 */
[----:B------:R-:W2:Y:S03]  /*1c960*/  MUFU.EX2 R169, R169 ;  /* 0x000000a900a97308 */ /* 0x000ea60000000800 */
[----:B------:R-:W-:Y:S01]  /*1c970*/  STS.U8 [R50+UR23+0x10880], R236 ;  /* 0x010880ec32007988 */ /* 0x000fe20008000017 */
[----:B----4-:R-:W-:-:S03]  /*1c980*/  FADD R35, R187, R35 ;  /* 0x00000023bb237221 */ /* 0x010fc60000000000 */
[----:B------:R-:W-:Y:S01]  /*1c990*/  STS.U8 [R50+UR23+0x10c80], R235 ;  /* 0x010c80eb32007988 */ /* 0x000fe20008000017 */
[----:B------:R-:W-:-:S03]  /*1c9a0*/  LOP3.LUT R71, R71, 0x7f, RZ, 0xc0, !PT ;  /* 0x0000007f47477812 */ /* 0x000fc600078ec0ff */
[----:B------:R-:W-:Y:S04]  /*1c9b0*/  STS.U8 [R50+UR23+0x11080], R234 ;  /* 0x011080ea32007988 */ /* 0x000fe80008000017 */
[----:B------:R-:W-:Y:S01]  /*1c9c0*/  STS.U8 [R50+UR23+0x11480], R233 ;  /* 0x011480e932007988 */ /* 0x000fe20008000017 */
[----:B------:R-:W3:Y:S03]  /*1c9d0*/  MUFU.EX2 R34, R34 ;  /* 0x0000002200227308 */ /* 0x000ee60000000800 */
[----:B------:R-:W-:Y:S01]  /*1c9e0*/  STS.U8 [R50+UR23+0x11880], R232 ;  /* 0x011880e832007988 */ /* 0x000fe20008000017 */
[----:B------:R-:W-:-:S03]  /*1c9f0*/  FADD R35, R33, R35 ;  /* 0x0000002321237221 */ /* 0x000fc60000000000 */
[----:B------:R-:W-:Y:S01]  /*1ca00*/  STS.U8 [R50+UR23+0x11c80], R231 ;  /* 0x011c80e732007988 */ /* 0x000fe20008000017 */
[----:B------:R-:W-:-:S03]  /*1ca10*/  F2FP.SATFINITE.E4M3.F32.PACK_AB_MERGE_C R187, R33, R187, RZ ;  /* 0x000000bb21bb723e */ /* 0x000fc600048070ff */
[----:B------:R-:W-:Y:S01]  /*1ca20*/  STS.U8 [R50+UR23+0x12080], R230 ;  /* 0x012080e632007988 */ /* 0x000fe20008000017 */
[----:B------:R-:W-:-:S03]  /*1ca30*/  LOP3.LUT R33, R71, 0x20, RZ, 0x3c, !PT ;  /* 0x0000002047217812 */ /* 0x000fc600078e3cff */
[----:B------:R-:W-:Y:S04]  /*1ca40*/  STS.U8 [R50+UR23+0x12480], R229 ;  /* 0x012480e532007988 */ /* 0x000fe80008000017 */
[----:B------:R-:W-:Y:S01]  /*1ca50*/  STS.U8 [R50+UR23+0x12880], R228 ;  /* 0x012880e432007988 */ /* 0x000fe20008000017 */
[----:B0-----:R-:W-:-:S03]  /*1ca60*/  FADD R35, R159, R35 ;  /* 0x000000239f237221 */ /* 0x001fc60000000000 */
[----:B------:R-:W-:Y:S04]  /*1ca70*/  STS.U8 [R50+UR23+0x12c80], R227 ;  /* 0x012c80e332007988 */ /* 0x000fe80008000017 */
[----:B------:R-:W-:Y:S04]  /*1ca80*/  STS.U8 [R50+UR23+0x13080], R225 ;  /* 0x013080e132007988 */ /* 0x000fe80008000017 */
[----:B------:R-:W-:Y:S04]  /*1ca90*/  STS.U8 [R50+UR23+0x13480], R226 ;  /* 0x013480e232007988 */ /* 0x000fe80008000017 */
[----:B------:R-:W-:Y:S01]  /*1caa0*/  STS.U8 [R50+UR23+0x13880], R114 ;  /* 0x0138807232007988 */ /* 0x000fe20008000017 */
[----:B-1----:R-:W-:-:S03]  /*1cab0*/  FADD R35, R161, R35 ;  /* 0x00000023a1237221 */ /* 0x002fc60000000000 */
[----:B------:R-:W-:Y:S04]  /*1cac0*/  STS.U8 [R50+UR23+0x13c80], R116 ;  /* 0x013c807432007988 */ /* 0x000fe80008000017 */
[----:B------:R-:W-:Y:S04]  /*1cad0*/  STS.U8 [R33+UR23+0x10100], R118 ;  /* 0x0101007621007988 */ /* 0x000fe80008000017 */
[----:B------:R-:W-:Y:S04]  /*1cae0*/  STS.U8 [R33+UR23+0x10500], R120 ;  /* 0x0105007821007988 */ /* 0x000fe80008000017 */
[----:B------:R-:W-:Y:S01]  /*1caf0*/  STS.U8 [R33+UR23+0x10900], R122 ;  /* 0x0109007a21007988 */ /* 0x000fe20008000017 */
[----:B--2---:R-:W-:-:S03]  /*1cb00*/  FADD R35, R169, R35 ;  /* 0x00000023a9237221 */ /* 0x004fc60000000000 */
[----:B------:R-:W-:Y:S04]  /*1cb10*/  STS.U8 [R33+UR23+0x10d00], R124 ;  /* 0x010d007c21007988 */ /* 0x000fe80008000017 */
[----:B------:R-:W-:Y:S04]  /*1cb20*/  STS.U8 [R33+UR23+0x11100], R140 ;  /* 0x0111008c21007988 */ /* 0x000fe80008000017 */
[----:B------:R-:W-:Y:S04]  /*1cb30*/  STS.U8 [R33+UR23+0x11500], R142 ;  /* 0x0115008e21007988 */ /* 0x000fe80008000017 */
[----:B------:R-:W-:Y:S01]  /*1cb40*/  STS.U8 [R33+UR23+0x11900], R144 ;  /* 0x0119009021007988 */ /* 0x000fe20008000017 */
[----:B---3--:R-:W-:-:S03]  /*1cb50*/  FADD R35, R34, R35 ;  /* 0x0000002322237221 */ /* 0x008fc60000000000 */
[----:B------:R-:W-:Y:S01]  /*1cb60*/  STS.U8 [R33+UR23+0x11d00], R146 ;  /* 0x011d009221007988 */ /* 0x000fe20008000017 */
[----:B------:R-:W-:-:S03]  /*1cb70*/  F2FP.SATFINITE.E4M3.F32.PACK_AB_MERGE_C R169, R34, R169, RZ ;  /* 0x000000a922a9723e */ /* 0x000fc600048070ff */
        /* <DEDUP_REMOVED lines=11> */
[----:B------:R-:W-:-:S03]  /*1cc30*/  F2FP.SATFINITE.E4M3.F32.PACK_AB_MERGE_C R189, R32, R189, RZ ;  /* 0x000000bd20bd723e */ /* 0x000fc600048070ff */
[----:B------:R-:W-:Y:S01]  /*1cc40*/  STS.U8 [R34+UR23+0x10980], R168 ;  /* 0x010980a822007988 */ /* 0x000fe20008000017 */
[----:B------:R-:W-:-:S03]  /*1cc50*/  IMAD.SHL.U32 R163, R47, 0x10, RZ ;  /* 0x000000102fa37824 */ /* 0x000fc600078e00ff */
[----:B------:R-:W-:Y:S01]  /*1cc60*/  STS.U8 [R34+UR23+0x10d80], R170 ;  /* 0x010d80aa22007988 */ /* 0x000fe20008000017 */
[----:B------:R-:W-:-:S03]  /*1cc70*/  LOP3.LUT R32, R47, 0x7f, RZ, 0xc0, !PT ;  /* 0x0000007f2f207812 */ /* 0x000fc600078ec0ff */
[----:B------:R-:W-:Y:S01]  /*1cc80*/  STS.U8 [R34+UR23+0x11180], R172 ;  /* 0x011180ac22007988 */ /* 0x000fe20008000017 */
[----:B------:R-:W-:-:S03]  /*1cc90*/  LOP3.LUT R47, R47, 0x7f, RZ, 0xc0, !PT ;  /* 0x0000007f2f2f7812 */ /* 0x000fc600078ec0ff */
[----:B------:R-:W-:Y:S04]  /*1cca0*/  STS.U8 [R34+UR23+0x11580], R174 ;  /* 0x011580ae22007988 */ /* 0x000fe80008000017 */
[----:B------:R-:W-:Y:S04]  /*1ccb0*/  STS.U8 [R34+UR23+0x11980], R176 ;  /* 0x011980b022007988 */ /* 0x000fe80008000017 */
[----:B------:R-:W-:Y:S01]  /*1ccc0*/  STS.U8 [R34+UR23+0x11d80], R178 ;  /* 0x011d80b222007988 */ /* 0x000fe20008000017 */
[----:B0-----:R-:W-:-:S03]  /*1ccd0*/  LOP3.LUT R33, R47, 0x40, RZ, 0x3c, !PT ;  /* 0x000000402f217812 */ /* 0x001fc600078e3cff */
        /* <DEDUP_REMOVED lines=10> */
[----:B------:R-:W-:-:S03]  /*1cd80*/  LOP3.LUT R163, R163, 0x70, RZ, 0xc0, !PT ;  /* 0x00000070a3a37812 */ /* 0x000fc600078ec0ff */
[----:B------:R-:W-:Y:S04]  /*1cd90*/  STS.U8 [R33+UR23+0x10a00], R115 ;  /* 0x010a007321007988 */ /* 0x000fe80008000017 */
[----:B------:R-:W-:Y:S04]  /*1cda0*/  STS.U8 [R33+UR23+0x10e00], R56 ;  /* 0x010e003821007988 */ /* 0x000fe80008000017 */
[----:B------:R-:W-:Y:S04]  /*1cdb0*/  STS.U8 [R33+UR23+0x11200], R58 ;  /* 0x0112003a21007988 */ /* 0x000fe80008000017 */
[----:B------:R-:W-:Y:S01]  /*1cdc0*/  STS.U8 [R33+UR23+0x11600], R60 ;  /* 0x0116003c21007988 */ /* 0x000fe20008000017 */
[----:B------:R-:W-:-:S03]  /*1cdd0*/  F2FP.SATFINITE.E4M3.F32.PACK_AB_MERGE_C R69, R133, R136, R69 ;  /* 0x000000888545723e */ /* 0x000fc60004807045 */
[----:B------:R-:W-:Y:S01]  /*1cde0*/  STS.U8 [R33+UR23+0x11a00], R62 ;  /* 0x011a003e21007988 */ /* 0x000fe20008000017 */
[----:B------:R-:W-:-:S03]  /*1cdf0*/  IMAD R163, R32, 0x80, R163 ;  /* 0x0000008020a37824 */ /* 0x000fc600078e02a3 */
[----:B------:R-:W-:Y:S01]  /*1ce00*/  STS.U8 [R33+UR23+0x11e00], R64 ;  /* 0x011e004021007988 */ /* 0x000fe20008000017 */
[----:B------:R-:W-:-:S03]  /*1ce10*/  LOP3.LUT R32, R47, 0x50, RZ, 0x3c, !PT ;  /* 0x000000502f207812 */ /* 0x000fc600078e3cff */
[----:B------:R-:W-:Y:S04]  /*1ce20*/  STS.U8 [R33+UR23+0x12200], R66 ;  /* 0x0122004221007988 */ /* 0x000fe80008000017 */
[----:B------:R0:W-:Y:S04]  /*1ce30*/  STS.U8 [R33+UR23+0x12600], R68 ;  /* 0x0126004421007988 */ /* 0x0001e80008000017 */
[----:B------:R1:W-:Y:S04]  /*1ce40*/  STS.U8 [R33+UR23+0x12a00], R70 ;  /* 0x012a004621007988 */ /* 0x0003e80008000017 */
[----:B------:R-:W2:Y:S01]  /*1ce50*/  LDL.LU R136, [R1+0x954] ;  /* 0x0009540001887983 */ /* 0x000ea20000300800 */
[----:B0-----:R-:W-:-:S03]  /*1ce60*/  F2FP.SATFINITE.E4M3.F32.PACK_AB_MERGE_C R68, R216, R248, R61 ;  /* 0x000000f8d844723e */ /* 0x001fc6000480703d */
[----:B------:R-:W-:Y:S01]  /*1ce70*/  STS.U8 [R33+UR23+0x12e00], R72 ;  /* 0x012e004821007988 */ /* 0x000fe20008000017 */
[----:B-1----:R-:W-:-:S03]  /*1ce80*/  F2FP.SATFINITE.E4M3.F32.PACK_AB_MERGE_C R70, R137, R2, R87 ;  /* 0x000000028946723e */ /* 0x002fc60004807057 */
[----:B------:R-:W3:Y:S01]  /*1ce90*/  LDL.LU R133, [R1+0x950] ;  /* 0x0009500001857983 */ /* 0x000ee20000300800 */
[----:B------:R-:W-:-:S03]  /*1cea0*/  F2FP.SATFINITE.E4M3.F32.PACK_AB_MERGE_C R71, R139, R138, R97 ;  /* 0x0000008a8b47723e */ /* 0x000fc60004807061 */
[----:B------:R-:W-:Y:S04]  /*1ceb0*/  STS.U8 [R33+UR23+0x13200], R74 ;  /* 0x0132004a21007988 */ /* 0x000fe80008000017 */
[----:B------:R-:W4:Y:S04]  /*1cec0*/  LDL.LU R216, [R1+0x94c] ;  /* 0x00094c0001d87983 */ /* 0x000f280000300800 */
        /* <DEDUP_REMOVED lines=9> */
[----:B------:R-:W-:Y:S04]  /*1cf60*/  STS.U8 [R32+UR23+0x10a80], R86 ;  /* 0x010a805620007988 */ /* 0x000fe80008000017 */
[----:B------:R0:W-:Y:S02]  /*1cf70*/  STS.U8 [R32+UR23+0x10e80], R88 ;  /* 0x010e805820007988 */ /* 0x0001e40008000017 */
[----:B0-----:R-:W-:-:S02]  /*1cf80*/  F2FP.SATFINITE.E4M3.F32.PACK_AB_MERGE_C R88, R134, R132, R113 ;  /* 0x000000848658723e */ /* 0x001fc40004807071 */
[----:B------:R-:W4:Y:S04]  /*1cf90*/  LDL.LU R132, [R1+0x938] ;  /* 0x0009380001847983 */ /* 0x000f280000300800 */
        /* <DEDUP_REMOVED lines=41> */
[----:B------:R-:W-:-:S03]  /*1d230*/  F2FP.SATFINITE.E4M3.F32.PACK_AB_MERGE_C R89, R89, R244, R126 ;  /* 0x000000f45959723e */ /* 0x000fc6000480707e */
[----:B------:R-:W-:Y:S01]  /*1d240*/  STS.U8 [R32+UR23+0x12f80], R54 ;  /* 0x012f803620007988 */ /* 0x000fe20008000017 */
[----:B------:R-:W-:-:S03]  /*1d250*/  F2FP.SATFINITE.E4M3.F32.PACK_AB_MERGE_C R90, R101, R99, R130 ;  /* 0x00000063655a723e */ /* 0x000fc60004807082 */
[----:B------:R-:W-:Y:S01]  /*1d260*/  STS.U8 [R32+UR23+0x13380], R7 ;  /* 0x0133800720007988 */ /* 0x000fe20008000017 */
[----:B------:R-:W-:-:S03]  /*1d270*/  F2FP.SATFINITE.E4M3.F32.PACK_AB_MERGE_C R91, R111, R109, R91 ;  /* 0x0000006d6f5b723e */ /* 0x000fc6000480705b */
[----:B------:R0:W-:Y:S01]  /*1d280*/  STS.U8 [R32+UR23+0x13780], R9 ;  /* 0x0137800920007988 */ /* 0x0001e20008000017 */
[----:B------:R-:W-:-:S03]  /*1d290*/  F2FP.SATFINITE.E4M3.F32.PACK_AB_MERGE_C R55, R171, R55, RZ ;  /* 0x00000037ab37723e */ /* 0x000fc600048070ff */
[----:B------:R-:W-:Y:S01]  /*1d2a0*/  STS.U8 [R32+UR23+0x13b80], R11 ;  /* 0x013b800b20007988 */ /* 0x000fe20008000017 */
[----:B------:R-:W-:-:S03]  /*1d2b0*/  F2FP.SATFINITE.E4M3.F32.PACK_AB_MERGE_C R176, R5, R4, R38 ;  /* 0x0000000405b0723e */ /* 0x000fc60004807026 */
[----:B------:R1:W5:Y:S01]  /*1d2c0*/  LDL.LU R134, [R1+0x934] ;  /* 0x0009340001867983 */ /* 0x0003620000300800 */
[----:B0-----:R-:W-:-:S03]  /*1d2d0*/  LOP3.LUT R9, R163, 0x10, RZ, 0x3c, !PT ;  /* 0x00000010a3097812 */ /* 0x001fc600078e3cff */
[----:B------:R-:W-:Y:S01]  /*1d2e0*/  STS.U8 [R32+UR23+0x13f80], R13 ;  /* 0x013f800d20007988 */ /* 0x000fe20008000017 */
[----:B------:R-:W-:-:S03]  /*1d2f0*/  F2FP.SATFINITE.E4M3.F32.PACK_AB_MERGE_C R221, R219, R0, R55 ;  /* 0x00000000dbdd723e */ /* 0x000fc60004807037 */
[----:B------:R-:W-:Y:S04]  /*1d300*/  STS.128 [R163+UR23+0x4000], R68 ;  /* 0x00400044a3007988 */ /* 0x000fe80008000c17 */
[----:B------:R0:W-:Y:S01]  /*1d310*/  STS.128 [R9+UR23+0x4000], R88 ;  /* 0x0040005809007988 */ /* 0x0001e20008000c17 */
[----:B------:R-:W-:Y:S01]  /*1d320*/  F2FP.SATFINITE.E4M3.F32.PACK_AB_MERGE_C R146, R149, R135, R189 ;  /* 0x000000879592723e */ /* 0x000fe200048070bd */
[----:B--2---:R-:W-:Y:S01]  /*1d330*/  FADD R4, R136, -R3 ;  /* 0x8000000388047221 */ /* 0x004fe20000000000 */
[----:B---3--:R-:W-:Y:S01]  /*1d340*/  FADD R140, -R3, R133 ;  /* 0x00000085038c7221 */ /* 0x008fe20000000100 */
[--C-:B----4-:R-:W-:Y:S01]  /*1d350*/  FADD R135, R2, -R3.reuse ;  /* 0x8000000302877221 */ /* 0x110fe20000000000 */
[--C-:B------:R-:W-:Y:S01]  /*1d360*/  FADD R0, R137, -R3.reuse ;  /* 0x8000000389007221 */ /* 0x100fe20000000000 */
[--C-:B0-----:R-:W-:Y:S01]  /*1d370*/  FADD R9, R138, -R3.reuse ;  /* 0x800000038a097221 */ /* 0x101fe20000000000 */
[----:B------:R-:W-:-:S02]  /*1d380*/  FADD R7, R139, -R3 ;  /* 0x800000038b077221 */ /* 0x000fc40000000000 */
[----:B------:R1:W5:Y:S04]  /*1d390*/  LDL.LU R139, [R1+0x930] ;  /* 0x00093000018b7983 */ /* 0x0003680000300800 */
[----:B------:R1:W5:Y:S04]  /*1d3a0*/  LDL.LU R138, [R1+0x92c] ;  /* 0x00092c00018a7983 */ /* 0x0003680000300800 */
[----:B------:R1:W5:Y:S04]  /*1d3b0*/  LDL.LU R137, [R1+0x928] ;  /* 0x0009280001897983 */ /* 0x0003680000300800 */
[----:B------:R1:W5:Y:S04]  /*1d3c0*/  LDL.LU R136, [R1+0x924] ;  /* 0x0009240001887983 */ /* 0x0003680000300800 */
[----:B------:R1:W5:Y:S01]  /*1d3d0*/  LDL.LU R133, [R1+0x920] ;  /* 0x0009200001857983 */ /* 0x0003620000300800 */
[----:B------:R-:W-:-:S03]  /*1d3e0*/  FADD R152, R132, -R3 ;  /* 0x8000000384987221 */ /* 0x000fc60000000000 */
[----:B------:R1:W5:Y:S04]  /*1d3f0*/  LDL.LU R132, [R1+0x91c] ;  /* 0x00091c0001847983 */ /* 0x0003680000300800 */
[----:B------:R1:W5:Y:S01]  /*1d400*/  LDL.LU R2, [R1+0x918] ;  /* 0x0009180001027983 */ /* 0x0003620000300800 */
[--C-:B------:R-:W-:Y:S01]  /*1d410*/  FADD R212, R212, -R3.reuse ;  /* 0x80000003d4d47221 */ /* 0x100fe20000000000 */
[----:B------:R-:W-:-:S03]  /*1d420*/  FADD R211, R211, -R3 ;  /* 0x80000003d3d37221 */ /* 0x000fc60000000000 */
[----:B------:R-:W-:Y:S01]  /*1d430*/  FMUL R171, R212, 1.4426950216293334961 ;  /* 0x3fb8aa3bd4ab7820 */ /* 0x000fe20000400000 */
[----:B------:R-:W-:Y:S01]  /*1d440*/  FMUL R175, R211, 1.4426950216293334961 ;  /* 0x3fb8aa3bd3af7820 */ /* 0x000fe20000400000 */
[--C-:B------:R-:W-:Y:S01]  /*1d450*/  FADD R215, R215, -R3.reuse ;  /* 0x80000003d7d77221 */ /* 0x100fe20000000000 */
[----:B------:R-:W-:Y:S01]  /*1d460*/  F2FP.SATFINITE.E4M3.F32.PACK_AB_MERGE_C R63, R185, R63, RZ ;  /* 0x0000003fb93f723e */ /* 0x000fe200048070ff */
[----:B------:R-:W-:Y:S02]  /*1d470*/  FADD R214, R214, -R3 ;  /* 0x80000003d6d67221 */ /* 0x000fe40000000000 */
[----:B------:R-:W0:Y:S01]  /*1d480*/  MUFU.EX2 R171, R171 ;  /* 0x000000ab00ab7308 */ /* 0x000e220000000800 */
[----:B------:R-:W-:Y:S01]  /*1d490*/  FMUL R185, R215, 1.4426950216293334961 ;  /* 0x3fb8aa3bd7b97820 */ /* 0x000fe20000400000 */
[----:B------:R-:W-:-:S06]  /*1d4a0*/  FMUL R167, R214, 1.4426950216293334961 ;  /* 0x3fb8aa3bd6a77820 */ /* 0x000fcc0000400000 */
[----:B------:R-:W2:Y:S08]  /*1d4b0*/  MUFU.EX2 R175, R175 ;  /* 0x000000af00af7308 */ /* 0x000eb00000000800 */
[----:B------:R-:W3:Y:S01]  /*1d4c0*/  MUFU.EX2 R185, R185 ;  /* 0x000000b900b97308 */ /* 0x000ee20000000800 */
[----:B0-----:R-:W-:-:S07]  /*1d4d0*/  FADD R35, R171, R35 ;  /* 0x00000023ab237221 */ /* 0x001fce0000000000 */
[----:B------:R-:W0:Y:S01]  /*1d4e0*/  MUFU.EX2 R167, R167 ;  /* 0x000000a700a77308 */ /* 0x000e220000000800 */
[----:B--2---:R-:W-:Y:S01]  /*1d4f0*/  FADD R35, R175, R35 ;  /* 0x00000023af237221 */ /* 0x004fe20000000000 */
[--C-:B------:R-:W-:Y:S01]  /*1d500*/  FADD R217, R217, -R3.reuse ;  /* 0x80000003d9d97221 */ /* 0x100fe20000000000 */
[----:B------:R-:W-:Y:S01]  /*1d510*/  FADD R216, R216, -R3 ;  /* 0x80000003d8d87221 */ /* 0x000fe20000000000 */
[----:B------:R-:W-:Y:S01]  /*1d520*/  F2FP.SATFINITE.E4M3.F32.PACK_AB_MERGE_C R173, R45, R173, RZ ;  /* 0x000000ad2dad723e */ /* 0x000fe200048070ff */
[----:B------:R-:W-:Y:S01]  /*1d530*/  FMUL R7, R7, 1.4426950216293334961 ;  /* 0x3fb8aa3b07077820 */ /* 0x000fe20000400000 */
[----:B------:R-:W-:Y:S01]  /*1d540*/  FMUL R9, R9, 1.4426950216293334961 ;  /* 0x3fb8aa3b09097820 */ /* 0x000fe20000400000 */
[----:B---3--:R-:W-:Y:S01]  /*1d550*/  FADD R35, R185, R35 ;  /* 0x00000023b9237221 */ /* 0x008fe20000000000 */
[----:B------:R-:W-:Y:S01]  /*1d560*/  FMUL R142, R217, 1.4426950216293334961 ;  /* 0x3fb8aa3bd98e7820 */ /* 0x000fe20000400000 */
[----:B------:R-:W-:Y:S01]  /*1d570*/  F2FP.SATFINITE.E4M3.F32.PACK_AB_MERGE_C R224, R224, R223, RZ ;  /* 0x000000dfe0e0723e */ /* 0x000fe200048070ff */
[----:B------:R-:W-:Y:S01]  /*1d580*/  FMUL R148, R216, 1.4426950216293334961 ;  /* 0x3fb8aa3bd8947820 */ /* 0x000fe20000400000 */
[----:B------:R-:W-:Y:S01]  /*1d590*/  F2FP.SATFINITE.E4M3.F32.PACK_AB_MERGE_C R33, R151, R131, R24 ;  /* 0x000000839721723e */ /* 0x000fe20004807018 */
[----:B------:R-:W-:Y:S01]  /*1d5a0*/  FMUL R150, R4, 1.4426950216293334961 ;  /* 0x3fb8aa3b04967820 */ /* 0x000fe20000400000 */
[----:B------:R-:W-:-:S02]  /*1d5b0*/  F2FP.SATFINITE.E4M3.F32.PACK_AB_MERGE_C R32, R125, R123, R22 ;  /* 0x0000007b7d20723e */ /* 0x000fc40004807016 */
[C---:B0-----:R-:W-:Y:S01]  /*1d5c0*/  F2FP.SATFINITE.E4M3.F32.PACK_AB_MERGE_C R185, R167.reuse, R185, RZ ;  /* 0x000000b9a7b9723e */ /* 0x041fe200048070ff */
[----:B------:R-:W-:Y:S01]  /*1d5d0*/  FADD R167, R167, R35 ;  /* 0x00000023a7a77221 */ /* 0x000fe20000000000 */
[----:B------:R-:W-:Y:S01]  /*1d5e0*/  F2FP.SATFINITE.E4M3.F32.PACK_AB_MERGE_C R34, R181, R179, R27 ;  /* 0x000000b3b522723e */ /* 0x000fe2000480701b */
[----:B------:R-:W-:Y:S01]  /*1d5f0*/  FMUL R152, R152, 1.4426950216293334961 ;  /* 0x3fb8aa3b98987820 */ /* 0x000fe20000400000 */
[----:B------:R-:W-:Y:S02]  /*1d600*/  F2FP.SATFINITE.E4M3.F32.PACK_AB_MERGE_C R35, R195, R193, R29 ;  /* 0x000000c1c323723e */ /* 0x000fe4000480701d */
[----:B------:R-:W-:Y:S01]  /*1d610*/  LOP3.LUT R11, R163, 0x20, RZ, 0x3c, !PT ;  /* 0x00000020a30b7812 */ /* 0x000fe200078e3cff */
[----:B------:R-:W-:Y:S01]  /*1d620*/  MUFU.EX2 R155, R7 ;  /* 0x00000007009b7308 */ /* 0x000fe20000000800 */
[----:B------:R-:W-:Y:S02]  /*1d630*/  F2FP.SATFINITE.E4M3.F32.PACK_AB_MERGE_C R117, R127, R117, RZ ;  /* 0x000000757f75723e */ /* 0x000fe400048070ff */
[----:B------:R-:W-:-:S02]  /*1d640*/  F2FP.SATFINITE.E4M3.F32.PACK_AB_MERGE_C R42, R43, R42, RZ ;  /* 0x0000002a2b2a723e */ /* 0x000fc400048070ff */
[----:B------:R-:W-:Y:S02]  /*1d650*/  F2FP.SATFINITE.E4M3.F32.PACK_AB_MERGE_C R220, R220, R199, R30 ;  /* 0x000000c7dcdc723e */ /* 0x000fe4000480701e */
[----:B------:R-:W-:Y:S01]  /*1d660*/  F2FP.SATFINITE.E4M3.F32.PACK_AB_MERGE_C R222, R8, R6, R37 ;  /* 0x0000000608de723e */ /* 0x000fe20004807025 */
[----:B------:R-:W-:Y:S01]  /*1d670*/  MUFU.EX2 R154, R9 ;  /* 0x00000009009a7308 */ /* 0x000fe20000000800 */
[----:B------:R-:W-:Y:S02]  /*1d680*/  F2FP.SATFINITE.E4M3.F32.PACK_AB_MERGE_C R223, R12, R10, R63 ;  /* 0x0000000a0cdf723e */ /* 0x000fe4000480703f */
[----:B------:R-:W-:Y:S01]  /*1d690*/  LOP3.LUT R4, R163, 0x30, RZ, 0x3c, !PT ;  /* 0x00000030a3047812 */ /* 0x000fe200078e3cff */
[----:B------:R-:W-:Y:S01]  /*1d6a0*/  FMUL R0, R0, 1.4426950216293334961 ;  /* 0x3fb8aa3b00007820 */ /* 0x000fe20000400000 */
[----:B------:R-:W-:Y:S02]  /*1d6b0*/  F2FP.SATFINITE.E4M3.F32.PACK_AB_MERGE_C R145, R147, R145, R173 ;  /* 0x000000919391723e */ /* 0x000fe400048070ad */
[----:B------:R-:W-:Y:S01]  /*1d6c0*/  F2FP.SATFINITE.E4M3.F32.PACK_AB_MERGE_C R147, R157, R153, R187 ;  /* 0x000000999d93723e */ /* 0x000fe200048070bb */
[----:B------:R-:W0:Y:S01]  /*1d6d0*/  MUFU.EX2 R142, R142 ;  /* 0x0000008e008e7308 */ /* 0x000e220000000800 */
[----:B------:R-:W-:Y:S01]  /*1d6e0*/  STS.128 [R11+UR23+0x4000], R32 ;  /* 0x004000200b007988 */ /* 0x000fe20008000c17 */
[----:B------:R-:W-:-:S02]  /*1d6f0*/  F2FP.SATFINITE.E4M3.F32.PACK_AB_MERGE_C R165, R44, R165, RZ ;  /* 0x000000a52ca5723e */ /* 0x000fc400048070ff */
[----:B------:R-:W-:Y:S01]  /*1d700*/  F2FP.SATFINITE.E4M3.F32.PACK_AB_MERGE_C R177, R15, R14, R103 ;  /* 0x0000000e0fb1723e */ /* 0x000fe20004807067 */
[----:B------:R2:W-:Y:S01]  /*1d710*/  STS.128 [R4+UR23+0x4000], R220 ;  /* 0x004000dc04007988 */ /* 0x0005e20008000c17 */
[----:B------:R-:W-:Y:S02]  /*1d720*/  F2FP.SATFINITE.E4M3.F32.PACK_AB_MERGE_C R178, R17, R16, R117 ;  /* 0x0000001011b2723e */ /* 0x000fe40004807075 */
[----:B------:R3:W-:Y:S01]  /*1d730*/  MUFU.EX2 R153, R152 ;  /* 0x0000009800997308 */ /* 0x0007e20000000800 */
[----:B------:R-:W-:Y:S02]  /*1d740*/  F2FP.SATFINITE.E4M3.F32.PACK_AB_MERGE_C R179, R19, R18, R224 ;  /* 0x0000001213b3723e */ /* 0x000fe400048070e0 */
[----:B------:R-:W-:Y:S02]  /*1d750*/  F2FP.SATFINITE.E4M3.F32.PACK_AB_MERGE_C R181, R25, R23, R41 ;  /* 0x0000001719b5723e */ /* 0x000fe40004807029 */
[----:B------:R-:W-:Y:S02]  /*1d760*/  F2FP.SATFINITE.E4M3.F32.PACK_AB_MERGE_C R180, R21, R20, R39 ;  /* 0x0000001415b4723e */ /* 0x000fe40004807027 */
[----:B------:R-:W-:Y:S01]  /*1d770*/  F2FP.SATFINITE.E4M3.F32.PACK_AB_MERGE_C R182, R28, R26, R40 ;  /* 0x0000001a1cb6723e */ /* 0x000fe20004807028 */
[----:B------:R-:W4:Y:S01]  /*1d780*/  MUFU.EX2 R148, R148 ;  /* 0x0000009400947308 */ /* 0x000f220000000800 */
[----:B---3--:R-:W-:Y:S01]  /*1d790*/  FMUL R152, R135, 1.4426950216293334961 ;  /* 0x3fb8aa3b87987820 */ /* 0x008fe20000400000 */
[----:B------:R-:W-:-:S02]  /*1d7a0*/  F2FP.SATFINITE.E4M3.F32.PACK_AB_MERGE_C R183, R36, R31, R42 ;  /* 0x0000001f24b7723e */ /* 0x000fc4000480702a */
[----:B--2---:R-:W2:Y:S04]  /*1d7b0*/  LDTM.x128 R4, tmem[UR21] ;  /* 0x00000015000479ee */ /* 0x004ea800083c0000 */
[----:B------:R3:W-:Y:S01]  /*1d7c0*/  MUFU.EX2 R151, R0 ;  /* 0x0000000000977308 */ /* 0x0007e20000000800 */
[----:B------:R-:W-:Y:S01]  /*1d7d0*/  FMUL R140, R140, 1.4426950216293334961 ;  /* 0x3fb8aa3b8c8c7820 */ /* 0x000fe20000400000 */
[----:B------:R-:W-:-:S06]  /*1d7e0*/  LOP3.LUT R144, R163, 0x50, RZ, 0x3c, !PT ;  /* 0x00000050a3907812 */ /* 0x000fcc00078e3cff */
[----:B------:R-:W1:Y:S01]  /*1d7f0*/  MUFU.EX2 R150, R150 ;  /* 0x0000009600967308 */ /* 0x000e620000000800 */
[----:B---3--:R-:W-:-:S05]  /*1d800*/  LOP3.LUT R0, R163, 0x40, RZ, 0x3c, !PT ;  /* 0x00000040a3007812 */ /* 0x008fca00078e3cff */
[----:B------:R3:W-:Y:S02]  /*1d810*/  STS.128 [R0+UR23+0x4000], R176 ;  /* 0x004000b000007988 */ /* 0x0007e40008000c17 */
[----:B------:R-:W1:Y:S02]  /*1d820*/  MUFU.EX2 R152, R152 ;  /* 0x0000009800987308 */ /* 0x000e640000000800 */
[----:B------:R1:W-:Y:S01]  /*1d830*/  STS.128 [R144+UR23+0x4000], R180 ;  /* 0x004000b490007988 */ /* 0x0003e20008000c17 */
[----:B0-----:R-:W-:-:S05]  /*1d840*/  FADD R149, R142, R167 ;  /* 0x000000a78e957221 */ /* 0x001fca0000000000 */
[----:B---3--:R0:W2:Y:S01]  /*1d850*/  MUFU.EX2 R0, R140 ;  /* 0x0000008c00007308 */ /* 0x0080a20000000800 */
[----:B-1----:R-:W-:Y:S02]  /*1d860*/  F2FP.SATFINITE.E4M3.F32.PACK_AB_MERGE_C R144, R143, R141, R165 ;  /* 0x0000008d8f90723e */ /* 0x002fe400048070a5 */
[----:B------:R-:W-:Y:S01]  /*1d870*/  F2FP.SATFINITE.E4M3.F32.PACK_AB_MERGE_C R143, R154, R155, RZ ;  /* 0x0000009b9a8f723e */ /* 0x000fe200048070ff */
[----:B----4-:R-:W-:-:S03]  /*1d880*/  FADD R149, R148, R149 ;  /* 0x0000009594957221 */ /* 0x010fc60000000000 */
[----:B------:R-:W-:Y:S02]  /*1d890*/  F2FP.SATFINITE.E4M3.F32.PACK_AB_MERGE_C R142, R148, R142, R143 ;  /* 0x0000008e948e723e */ /* 0x000fe4000480708f */
[----:B------:R-:W-:Y:S02]  /*1d8a0*/  F2FP.SATFINITE.E4M3.F32.PACK_AB_MERGE_C R143, R150, R151, RZ ;  /* 0x00000097968f723e */ /* 0x000fe400048070ff */
[----:B------:R-:W-:Y:S02]  /*1d8b0*/  LOP3.LUT R148, R163, 0x60, RZ, 0x3c, !PT ;  /* 0x00000060a3947812 */ /* 0x000fe400078e3cff */
[----:B------:R-:W-:Y:S02]  /*1d8c0*/  F2FP.SATFINITE.E4M3.F32.PACK_AB_MERGE_C R141, R175, R171, R185 ;  /* 0x000000abaf8d723e */ /* 0x000fe400048070b9 */
[----:B0-----:R-:W-:Y:S02]  /*1d8d0*/  F2FP.SATFINITE.E4M3.F32.PACK_AB_MERGE_C R140, R161, R159, R169 ;  /* 0x0000009fa18c723e */ /* 0x001fe400048070a9 */
[----:B------:R-:W-:-:S02]  /*1d8e0*/  LOP3.LUT R135, R163, 0x70, RZ, 0x3c, !PT ;  /* 0x00000070a3877812 */ /* 0x000fc400078e3cff */
[----:B------:R-:W-:Y:S01]  /*1d8f0*/  F2FP.SATFINITE.E4M3.F32.PACK_AB_MERGE_C R143, R152, R153, R143 ;  /* 0x00000099988f723e */ /* 0x000fe2000480708f */
[C---:B--2---:R-:W-:Y:S01]  /*1d900*/  FMUL R4, R0.reuse, R4 ;  /* 0x0000000400047220 */ /* 0x044fe20000400000 */
        /* <DEDUP_REMOVED lines=126> */
[----:B------:R-:W-:Y:S01]  /*1e0f0*/  FMUL R131, R0, R131 ;  /* 0x0000008300837220 */ /* 0x000fe20000400000 */
[----:B------:R0:W-:Y:S04]  /*1e100*/  STS.128 [R148+UR23+0x4000], R144 ;  /* 0x0040009094007988 */ /* 0x0001e80008000c17 */
[----:B------:R0:W-:Y:S01]  /*1e110*/  STS.128 [R135+UR23+0x4000], R140 ;  /* 0x0040008c87007988 */ /* 0x0001e20008000c17 */
[----:B------:R-:W-:Y:S01]  /*1e120*/  NOP ;  /* 0x0000000000007918 */ /* 0x000fe20000000000 */
[----:B------:R0:W-:Y:S01]  /*1e130*/  STTM.x128 tmem[UR21], R4 ;  /* 0x00000004000079ed */ /* 0x0001e200083c0015 */
[----:B------:R-:W1:Y:S02]  /*1e140*/  FENCE.VIEW.ASYNC.T ;  /* 0x00000000000073c6 */ /* 0x000e640000000200 */
[----:B-1----:R-:W-:Y:S06]  /*1e150*/  BAR.SYNC.DEFER_BLOCKING 0x0 ;  /* 0x0000000000007b1d */ /* 0x002fec0000010000 */
[----:B------:R1:W-:Y:S06]  /*1e160*/  MEMBAR.ALL.CTA ;  /* 0x0000000000007992 */ /* 0x0003ec0000008000 */
[----:B-1----:R-:W1:Y:S01]  /*1e170*/  FENCE.VIEW.ASYNC.S ;  /* 0x00000000000073c6 */ /* 0x002e620000000000 */
[----:B------:R-:W-:-:S04]  /*1e180*/  FADD R149, R155, R149 ;  /* 0x000000959b957221 */ /* 0x000fc80000000000 */
[----:B------:R-:W-:-:S04]  /*1e190*/  FADD R154, R154, R149 ;  /* 0x000000959a9a7221 */ /* 0x000fc80000000000 */
[----:B------:R-:W-:-:S04]  /*1e1a0*/  FADD R153, R153, R154 ;  /* 0x0000009a99997221 */ /* 0x000fc80000000000 */
[----:B------:R-:W-:Y:S01]  /*1e1b0*/  FADD R152, R152, R153 ;  /* 0x0000009998987221 */ /* 0x000fe20000000000 */
[----:B------:R-:W-:-:S03]  /*1e1c0*/  ULEA UR20, UR18, UR23, 0x3 ;  /* 0x0000001712147291 */ /* 0x000fc6000f8e18ff */
[----:B------:R-:W-:Y:S01]  /*1e1d0*/  FADD R152, R151, R152 ;  /* 0x0000009897987221 */ /* 0x000fe20000000000 */
[----:B------:R-:W-:-:S03]  /*1e1e0*/  UIADD3 UR20, UPT, UPT, UR20, 0x14000, URZ ;  /* 0x0001400014147890 */ /* 0x000fc6000fffe0ff */
[----:B------:R-:W-:Y:S01]  /*1e1f0*/  FADD R152, R150, R152 ;  /* 0x0000009896987221 */ /* 0x000fe20000000000 */
[----:B------:R-:W-:Y:S01]  /*1e200*/  UMOV UR64, UR65 ;  /* 0x0000004100407c82 */ /* 0x000fe20008000000 */
[----:B-1----:R-:W-:Y:S06]  /*1e210*/  BAR.SYNC.DEFER_BLOCKING 0x0 ;  /* 0x0000000000007b1d */ /* 0x002fec0000010000 */
[----:B------:R-:W-:Y:S05]  /*1e220*/  BRA.U UP3, `(.L_x_15) ;  /* 0x0000000103547547 */ /* 0x000fea000b800000 */
        /* <DEDUP_REMOVED lines=12> */
[----:B------:R1:W-:Y:S01]  /*1e2f0*/  UTCQMMA gdesc[UR10], gdesc[UR12], tmem[UR22], tmem[UR14], idesc[UR15], UPT ;  /* 0x00ff0e0c0a0075ea */ /* 0x0003e2000b800316 */
        /* <DEDUP_REMOVED lines=8> */
.L_x_15:
[----:B0-----:R-:W2:Y:S01]  /*1e380*/  LDL.LU R4, [R1+0x218] ;  /* 0x0002180001047983 */ /* 0x001ea20000300800 */
[----:B-----5:R-:W-:Y:S01]  /*1e390*/  ISETP.GE.U32.AND P0, PT, R2, UR24, PT ;  /* 0x0000001802007c0c */ /* 0x020fe2000bf06070 */
[----:B------:R-:W-:Y:S02]  /*1e3a0*/  UIADD3 UR18, UPT, UPT, UR18, 0x1, URZ ;  /* 0x0000000112127890 */ /* 0x000fe4000fffe0ff */
[----:B------:R-:W-:Y:S01]  /*1e3b0*/  USHF.L.U32 UR5, UR61, 0x7, URZ ;  /* 0x000000073d057899 */ /* 0x000fe200080006ff */
[----:B------:R-:W-:Y:S01]  /*1e3c0*/  ISETP.GE.U32.AND.EX P0, PT, R132, RZ, PT, P0 ;  /* 0x000000ff8400720c */ /* 0x000fe20003f06100 */
[----:B------:R-:W-:Y:S02]  /*1e3d0*/  UISETP.GT.AND UP2, UPT, UR18, 0x1, UPT ;  /* 0x000000011200788c */ /* 0x000fe4000bf44270 */
[----:B-1----:R-:W-:Y:S02]  /*1e3e0*/  USHF.L.U32 UR4, UR60, 0x7, URZ ;  /* 0x000000073c047899 */ /* 0x002fe400080006ff */
[----:B------:R-:W-:-:S02]  /*1e3f0*/  USEL UR65, URZ, 0x1, !UP2 ;  /* 0x00000001ff417887 */ /* 0x000fc4000d000000 */
[----:B------:R-:W-:Y:S02]  /*1e400*/  UIADD3 UR29, UPT, UPT, UR5, UR29, URZ ;  /* 0x0000001d051d7290 */ /* 0x000fe4000fffe0ff */
[----:B------:R-:W-:Y:S02]  /*1e410*/  UIADD3 UR28, UPT, UPT, UR4, UR28, URZ ;  /* 0x0000001c041c7290 */ /* 0x000fe4000fffe0ff */
[----:B------:R-:W-:Y:S02]  /*1e420*/  USEL UR18, UR18, URZ, !UP2 ;  /* 0x000000ff12127287 */ /* 0x000fe4000d000000 */
[----:B------:R-:W-:Y:S01]  /*1e430*/  ULOP3.LUT UR65, UR64, UR65, URZ, 0x3c, !UPT ;  /* 0x0000004140417292 */ /* 0x000fe2000f8e3cff */
[----:B--2---:R-:W-:-:S05]  /*1e440*/  FFMA R4, R0, R4, R152 ;  /* 0x0000000400047223 */ /* 0x004fca0000000098 */
[----:B------:R3:W-:Y:S04]  /*1e450*/  STL [R1+0x218], R4 ;  /* 0x0002180401007387 */ /* 0x0007e80000100800 */
[----:B------:R3:W-:Y:S01]  /*1e460*/  STL [R1+0x10c], R3 ;  /* 0x00010c0301007387 */ /* 0x0007e20000100800 */
[----:B------:R-:W-:Y:S05]  /*1e470*/  @!P0 BRA `(.L_x_16) ;  /* 0xffffff24005c8947 */ /* 0x000fea000383ffff */
.L_x_11:
[----:B------:R-:W4:Y:S01]  /*1e480*/  LDL.LU R137, [R1+0x218] ;  /* 0x0002180001897983 */ /* 0x000f220000300800 */
[----:B------:R-:W-:Y:S01]  /*1e490*/  UISETP.GE.AND UP1, UPT, UR59, 0x1, UPT ;  /* 0x000000013b00788c */ /* 0x000fe2000bf26270 */
[----:B----4-:R-:W-:-:S08]  /*1e4a0*/  FSETP.GT.AND P1, PT, |R137|, 8.50705917302346158658e+37, PT ;  /* 0x7e8000008900780b */ /* 0x010fd00003f24200 */
[----:B------:R-:W-:Y:S05]  /*1e4b0*/  BRA.U !UP1, `(.L_x_17) ;  /* 0x0000000109107547 */ /* 0x000fea000b800000 */
[----:B------:R-:W-:-:S06]  /*1e4c0*/  USHF.L.U32 UR64, UR64, 0x1f, URZ ;  /* 0x0000001f40407899 */ /* 0x000fcc00080006ff */
[----:B--2---:R-:W-:-:S04]  /*1e4d0*/  IMAD.U32 R0, RZ, RZ, UR64 ;  /* 0x00000040ff007e24 */ /* 0x004fc8000f8e00ff */
[----:B------:R-:W2:Y:S02]  /*1e4e0*/  SYNCS.PHASECHK.TRANS64.TRYWAIT P0, [UR20], R0 ;  /* 0x00000000ff0075a7 */ /* 0x000ea40008001114 */
[----:B--2---:R-:W-:Y:S05]  /*1e4f0*/  @!P0 BRA `(.L_x_18) ;  /* 0x0000004c00648947 */ /* 0x004fea0003800000 */
.L_x_17:
[----:B------:R-:W4:Y:S01]  /*1e500*/  S2R R2, SR_TID.X ;  /* 0x0000000000027919 */ /* 0x000f220000002100 */
[----:B------:R-:W-:Y:S01]  /*1e510*/  BAR.SYNC.DEFER_BLOCKING 0x0 ;  /* 0x0000000000007b1d */ /* 0x000fe20000010000 */
[C---:B------:R-:W-:Y:S02]  /*1e520*/  FSETP.GEU.AND P2, PT, |R137|.reuse, 1.175494350822287508e-38, PT ;  /* 0x008000008900780b */ /* 0x040fe40003f4e200 */
[----:B------:R-:W-:-:S03]  /*1e530*/  FSETP.GEU.AND P0, PT, R137, 1.175494350822287508e-38, PT ;  /* 0x008000008900780b */ /* 0x000fc60003f0e000 */
[----:B-1----:R-:W1:Y:S01]  /*1e540*/  LDCU.64 UR4, c[0x0][0x3e0] ;  /* 0x00007c00ff0477ac */ /* 0x002e620008000a00 */
[----:B------:R-:W-:Y:S01]  /*1e550*/  FSEL R132, RZ, -23, P0 ;  /* 0xc1b80000ff847808 */ /* 0x000fe20000000000 */
[----:B-1----:R-:W-:Y:S01]  /*1e560*/  UIMAD UR4, UR25, UR4, URZ ;  /* 0x00000004190472a4 */ /* 0x002fe2000f8e02ff */
[----:B----4-:R-:W-:Y:S01]  /*1e570*/  LOP3.LUT P3, RZ, R2, 0x7f, RZ, 0xc0, !PT ;  /* 0x0000007f02ff7812 */ /* 0x010fe2000786c0ff */
[----:B------:R-:W-:-:S05]  /*1e580*/  FMUL R2, R137, 8388608 ;  /* 0x4b00000089027820 */ /* 0x000fca0000400000 */
[----:B------:R-:W-:Y:S01]  /*1e590*/  FSEL R2, R2, R137, !P0 ;  /* 0x0000008902027208 */ /* 0x000fe20004000000 */
[----:B------:R-:W-:-:S03]  /*1e5a0*/  @P1 FMUL R137, R137, 0.25 ;  /* 0x3e80000089891820 */ /* 0x000fc60000400000 */
[C---:B------:R-:W-:Y:S01]  /*1e5b0*/  ISETP.GE.U32.AND P0, PT, R2.reuse, 0x7f800000, PT ;  /* 0x7f8000000200780c */ /* 0x040fe20003f06070 */
[----:B------:R-:W-:Y:S01]  /*1e5c0*/  @!P2 FMUL R137, R137, 16777216 ;  /* 0x4b8000008989a820 */ /* 0x000fe20000400000 */
[----:B------:R-:W-:Y:S01]  /*1e5d0*/  VIADD R133, R2, 0xc0cafb0d ;  /* 0xc0cafb0d02857836 */ /* 0x000fe20000000000 */
[----:B------:R-:W1:Y:S02]  /*1e5e0*/  @!P3 SYNCS.CCTL.IV [UR23+0x14000] ;  /* 0x01400000ff00b9b1 */ /* 0x000e640008000017 */
[----:B-1----:R-:W-:Y:S02]  /*1e5f0*/  BAR.SYNC.DEFER_BLOCKING 0x0 ;  /* 0x0000000000007b1d */ /* 0x002fe40000010000 */
[----:B------:R-:W-:-:S04]  /*1e600*/  LOP3.LUT R133, R133, 0xff800000, RZ, 0xc0, !PT ;  /* 0xff80000085857812 */ /* 0x000fc800078ec0ff */
[----:B--2---:R-:W1:Y:S01]  /*1e610*/  MUFU.RCP R0, R137 ;  /* 0x0000008900007308 */ /* 0x004e620000001000 */
[----:B------:R-:W-:Y:S01]  /*1e620*/  I2FP.F32.S32 R135, R133 ;  /* 0x0000008500877245 */ /* 0x000fe20000201400 */
[----:B0--3--:R-:W0:Y:S01]  /*1e630*/  LDTM.x128 R4, tmem[UR21] ;  /* 0x00000015000479ee */ /* 0x009e2200083c0000 */
[----:B------:R-:W-:-:S03]  /*1e640*/  IMAD.IADD R133, R2, 0x1, -R133 ;  /* 0x0000000102857824 */ /* 0x000fc600078e0a85 */
[----:B------:R-:W-:Y:S01]  /*1e650*/  FFMA.FTZ R132, R135, 1.1920928955078125e-07, R132 ;  /* 0x3400000087847823 */ /* 0x000fe20000010084 */
[----:B------:R-:W-:Y:S01]  /*1e660*/  FADD R133, R133, -1 ;  /* 0xbf80000085857421 */ /* 0x000fe20000000000 */
[----:B------:R-:W2:Y:S01]  /*1e670*/  @!P3 SYNCS.CCTL.IV [UR23+0x14008] ;  /* 0x01400800ff00b9b1 */ /* 0x000ea20008000017 */
[----:B------:R-:W-:Y:S01]  /*1e680*/  NOP ;  /* 0x0000000000007918 */ /* 0x000fe20000000000 */
[----:B0-----:R-:W-:Y:S01]  /*1e690*/  @P1 FMUL R4, R4, 0.25 ;  /* 0x3e80000004041820 */ /* 0x001fe20000400000 */
[----:B------:R-:W-:Y:S01]  /*1e6a0*/  @P1 FMUL R5, R5, 0.25 ;  /* 0x3e80000005051820 */ /* 0x000fe20000400000 */
[----:B------:R-:W-:Y:S01]  /*1e6b0*/  @P1 FMUL R42, R42, 0.25 ;  /* 0x3e8000002a2a1820 */ /* 0x000fe20000400000 */
[----:B------:R-:W-:Y:S01]  /*1e6c0*/  @P1 FMUL R43, R43, 0.25 ;  /* 0x3e8000002b2b1820 */ /* 0x000fe20000400000 */
[----:B------:R-:W-:Y:S01]  /*1e6d0*/  @!P2 FMUL R4, R4, 16777216 ;  /* 0x4b8000000404a820 */ /* 0x000fe20000400000 */
[----:B------:R-:W-:Y:S01]  /*1e6e0*/  @!P2 FMUL R5, R5, 16777216 ;  /* 0x4b8000000505a820 */ /* 0x000fe20000400000 */
[----:B------:R-:W-:Y:S01]  /*1e6f0*/  @!P2 FMUL R42, R42, 16777216 ;  /* 0x4b8000002a2aa820 */ /* 0x000fe20000400000 */
[----:B------:R-:W-:Y:S01]  /*1e700*/  @!P2 FMUL R43, R43, 16777216 ;  /* 0x4b8000002b2ba820 */ /* 0x000fe20000400000 */
[C---:B-1----:R-:W-:Y:S01]  /*1e710*/  FMUL R4, R0.reuse, R4 ;  /* 0x0000000400047220 */ /* 0x042fe20000400000 */
[C---:B------:R-:W-:Y:S01]  /*1e720*/  FMUL R5, R0.reuse, R5 ;  /* 0x0000000500057220 */ /* 0x040fe20000400000 */
[C---:B------:R-:W-:Y:S01]  /*1e730*/  FMUL R199, R0.reuse, R42 ;  /* 0x0000002a00c77220 */ /* 0x040fe20000400000 */
[----:B------:R-:W-:Y:S01]  /*1e740*/  FMUL R42, R0, R43 ;  /* 0x0000002b002a7220 */ /* 0x000fe20000400000 */
[----:B------:R-:W-:Y:S01]  /*1e750*/  @P1 FMUL R14, R14, 0.25 ;  /* 0x3e8000000e0e1820 */ /* 0x000fe20000400000 */
[----:B------:R-:W-:Y:S01]  /*1e760*/  @P1 FMUL R15, R15, 0.25 ;  /* 0x3e8000000f0f1820 */ /* 0x000fe20000400000 */
[----:B------:R-:W-:Y:S01]  /*1e770*/  F2FP.SATFINITE.E4M3.F32.PACK_AB_MERGE_C R43, R5, R4, RZ ;  /* 0x00000004052b723e */ /* 0x000fe200048070ff */
[----:B------:R-:W-:-:S02]  /*1e780*/  IMAD.MOV.U32 R4, RZ, RZ, 0x3dc6b27f ;  /* 0x3dc6b27fff047424 */ /* 0x000fc400078e00ff */
[----:B------:R-:W-:Y:S01]  /*1e790*/  @P1 FMUL R22, R22, 0.25 ;  /* 0x3e80000016161820 */ /* 0x000fe20000400000 */
[----:B------:R-:W-:Y:S01]  /*1e7a0*/  @P1 FMUL R23, R23, 0.25 ;  /* 0x3e80000017171820 */ /* 0x000fe20000400000 */
[----:B------:R-:W-:Y:S01]  /*1e7b0*/  @P1 FMUL R6, R6, 0.25 ;  /* 0x3e80000006061820 */ /* 0x000fe20000400000 */
[----:B------:R-:W-:Y:S01]  /*1e7c0*/  FFMA.FTZ R4, R133, R4, -0.16845393180847167969 ;  /* 0xbe2c7f3085047423 */ /* 0x000fe20000010004 */
[----:B------:R-:W-:Y:S01]  /*1e7d0*/  @P1 FMUL R7, R7, 0.25 ;  /* 0x3e80000007071820 */ /* 0x000fe20000400000 */
[----:B------:R-:W-:Y:S01]  /*1e7e0*/  @P1 FMUL R21, R21, 0.25 ;  /* 0x3e80000015151820 */ /* 0x000fe20000400000 */
[----:B------:R-:W-:Y:S01]  /*1e7f0*/  @!P2 FMUL R14, R14, 16777216 ;  /* 0x4b8000000e0ea820 */ /* 0x000fe20000400000 */
[----:B------:R-:W-:Y:S01]  /*1e800*/  FFMA.FTZ R4, R133, R4, 0.1716887056827545166 ;  /* 0x3e2fcf2a85047423 */ /* 0x000fe20000010004 */
[----:B------:R-:W-:Y:S01]  /*1e810*/  @!P2 FMUL R15, R15, 16777216 ;  /* 0x4b8000000f0fa820 */ /* 0x000fe20000400000 */
[----:B------:R-:W-:Y:S01]  /*1e820*/  @P1 FMUL R44, R44, 0.25 ;  /* 0x3e8000002c2c1820 */ /* 0x000fe20000400000 */
[----:B------:R-:W-:Y:S01]  /*1e830*/  @!P2 FMUL R22, R22, 16777216 ;  /* 0x4b8000001616a820 */ /* 0x000fe20000400000 */
[----:B------:R-:W-:Y:S01]  /*1e840*/  FFMA.FTZ R4, R133, R4, -0.17900948226451873779 ;  /* 0xbe374e4385047423 */ /* 0x000fe20000010004 */
[----:B------:R-:W-:Y:S01]  /*1e850*/  @!P2 FMUL R23, R23, 16777216 ;  /* 0x4b8000001717a820 */ /* 0x000fe20000400000 */
[----:B------:R-:W-:Y:S01]  /*1e860*/  @P1 FMUL R45, R45, 0.25 ;  /* 0x3e8000002d2d1820 */ /* 0x000fe20000400000 */
[----:B------:R-:W-:Y:S01]  /*1e870*/  @!P2 FMUL R6, R6, 16777216 ;  /* 0x4b8000000606a820 */ /* 0x000fe20000400000 */
[----:B------:R-:W-:Y:S01]  /*1e880*/  FFMA.FTZ R4, R133, R4, 0.20512372255325317383 ;  /* 0x3e520bf485047423 */ /* 0x000fe20000010004 */
[----:B------:R-:W-:Y:S01]  /*1e890*/  @!P2 FMUL R7, R7, 16777216 ;  /* 0x4b8000000707a820 */ /* 0x000fe20000400000 */
[----:B------:R-:W-:Y:S01]  /*1e8a0*/  @!P2 FMUL R21, R21, 16777216 ;  /* 0x4b8000001515a820 */ /* 0x000fe20000400000 */
[C---:B------:R-:W-:Y:S01]  /*1e8b0*/  FMUL R14, R0.reuse, R14 ;  /* 0x0000000e000e7220 */ /* 0x040fe20000400000 */
[C---:B------:R-:W-:Y:S01]  /*1e8c0*/  FFMA.FTZ R4, R133.reuse, R4, -0.24046532809734344482 ;  /* 0xbe763c8b85047423 */ /* 0x040fe20000010004 */
[----:B------:R-:W-:Y:S01]  /*1e8d0*/  FMUL R15, R0, R15 ;  /* 0x0000000f000f7220 */ /* 0x000fe20000400000 */
[----:B------:R-:W-:Y:S01]  /*1e8e0*/  @!P2 FMUL R44, R44, 16777216 ;  /* 0x4b8000002c2ca820 */ /* 0x000fe20000400000 */
[C---:B------:R-:W-:Y:S01]  /*1e8f0*/  FMUL R22, R0.reuse, R22 ;  /* 0x0000001600167220 */ /* 0x040fe20000400000 */
[----:B------:R-:W-:Y:S01]  /*1e900*/  FFMA.FTZ R4, R133, R4, 0.28857114911079406738 ;  /* 0x3e93bf9985047423 */ /* 0x000fe20000010004 */
[C---:B------:R-:W-:Y:S01]  /*1e910*/  FMUL R23, R0.reuse, R23 ;  /* 0x0000001700177220 */ /* 0x040fe20000400000 */
[----:B------:R-:W-:Y:S01]  /*1e920*/  @!P2 FMUL R45, R45, 16777216 ;  /* 0x4b8000002d2da820 */ /* 0x000fe20000400000 */
[C---:B------:R-:W-:Y:S01]  /*1e930*/  FMUL R6, R0.reuse, R6 ;  /* 0x0000000600067220 */ /* 0x040fe20000400000 */
[C---:B------:R-:W-:Y:S01]  /*1e940*/  FMUL R7, R0.reuse, R7 ;  /* 0x0000000700077220 */ /* 0x040fe20000400000 */
[C---:B------:R-:W-:Y:S01]  /*1e950*/  FMUL R135, R0.reuse, R21 ;  /* 0x0000001500877220 */ /* 0x040fe20000400000 */
[----:B------:R-:W-:Y:S01]  /*1e960*/  FFMA.FTZ R4, R133, R4, -0.36067417263984680176 ;  /* 0xbeb8aa4985047423 */ /* 0x000fe20000010004 */
[C---:B------:R-:W-:Y:S01]  /*1e970*/  FMUL R187, R0.reuse, R44 ;  /* 0x0000002c00bb7220 */ /* 0x040fe20000400000 */
[----:B------:R-:W-:Y:S01]  /*1e980*/  F2FP.SATFINITE.E4M3.F32.PACK_AB_MERGE_C R21, R15, R14, RZ ;  /* 0x0000000e0f15723e */ /* 0x000fe200048070ff */
[----:B------:R-:W-:Y:S01]  /*1e990*/  FMUL R44, R0, R45 ;  /* 0x0000002d002c7220 */ /* 0x000fe20000400000 */
[----:B------:R-:W-:Y:S01]  /*1e9a0*/  F2FP.SATFINITE.E4M3.F32.PACK_AB_MERGE_C R15, R23, R22, RZ ;  /* 0x00000016170f723e */ /* 0x000fe200048070ff */
[----:B------:R-:W-:Y:S01]  /*1e9b0*/  FFMA.FTZ R4, R133, R4, 0.48089820146560668945 ;  /* 0x3ef6384a85047423 */ /* 0x000fe20000010004 */
[----:B------:R-:W-:Y:S01]  /*1e9c0*/  F2FP.SATFINITE.E4M3.F32.PACK_AB_MERGE_C R45, R7, R6, RZ ;  /* 0x00000006072d723e */ /* 0x000fe200048070ff */
[----:B------:R-:W0:Y:S01]  /*1e9d0*/  LDC.64 R22, c[0x0][0x398] ;  /* 0x0000e600ff167b82 */ /* 0x000e220000000a00 */
[----:B------:R-:W-:Y:S01]  /*1e9e0*/  @P1 FMUL R16, R16, 0.25 ;  /* 0x3e80000010101820 */ /* 0x000fe20000400000 */
[----:B------:R-:W-:Y:S01]  /*1e9f0*/  @P1 FMUL R17, R17, 0.25 ;  /* 0x3e80000011111820 */ /* 0x000fe20000400000 */
[----:B------:R-:W-:Y:S01]  /*1ea00*/  FFMA.FTZ R4, R133, R4, -0.72134751081466674805 ;  /* 0xbf38aa3b85047423 */ /* 0x000fe20000010004 */
[----:B------:R-:W-:Y:S01]  /*1ea10*/  @P1 FMUL R12, R12, 0.25 ;  /* 0x3e8000000c0c1820 */ /* 0x000fe20000400000 */
[----:B------:R-:W-:Y:S01]  /*1ea20*/  @!P2 FMUL R16, R16, 16777216 ;  /* 0x4b8000001010a820 */ /* 0x000fe20000400000 */
[----:B------:R-:W-:Y:S01]  /*1ea30*/  @!P2 FMUL R17, R17, 16777216 ;  /* 0x4b8000001111a820 */ /* 0x000fe20000400000 */
[C---:B------:R-:W-:Y:S01]  /*1ea40*/  FMUL R4, R133.reuse, R4 ;  /* 0x0000000485047220 */ /* 0x040fe20000400000 */
[----:B------:R-:W1:Y:S01]  /*1ea50*/  LDC R7, c[0x0][0x3e8] ;  /* 0x0000fa00ff077b82 */ /* 0x000e620000000800 */
[C---:B------:R-:W-:Y:S01]  /*1ea60*/  FMUL R16, R0.reuse, R16 ;  /* 0x0000001000107220 */ /* 0x040fe20000400000 */
[----:B------:R-:W-:Y:S01]  /*1ea70*/  FMUL R17, R0, R17 ;  /* 0x0000001100117220 */ /* 0x000fe20000400000 */
[----:B------:R-:W-:Y:S01]  /*1ea80*/  FMUL R4, R133, R4 ;  /* 0x0000000485047220 */ /* 0x000fe20000400000 */
[----:B------:R-:W-:Y:S01]  /*1ea90*/  @P1 FMUL R13, R13, 0.25 ;  /* 0x3e8000000d0d1820 */ /* 0x000fe20000400000 */
        /* <DEDUP_REMOVED lines=9> */
[----:B------:R-:W-:Y:S01]  /*1eb30*/  F2FP.SATFINITE.E4M3.F32.PACK_AB_MERGE_C R16, R17, R16, RZ ;  /* 0x000000101110723e */ /* 0x000fe200048070ff */
[----:B------:R-:W-:Y:S01]  /*1eb40*/  FFMA.FTZ R133, R133, 1.4426950216293334961, R4 ;  /* 0x3fb8aa3b85857823 */ /* 0x000fe20000010004 */
[----:B------:R-:W-:Y:S01]  /*1eb50*/  @P1 FMUL R51, R51, 0.25 ;  /* 0x3e80000033331820 */ /* 0x000fe20000400000 */
[----:B------:R-:W-:Y:S01]  /*1eb60*/  @!P2 FMUL R12, R12, 16777216 ;  /* 0x4b8000000c0ca820 */ /* 0x000fe20000400000 */
[----:B------:R-:W-:Y:S01]  /*1eb70*/  @!P2 FMUL R13, R13, 16777216 ;  /* 0x4b8000000d0da820 */ /* 0x000fe20000400000 */
[----:B------:R-:W-:Y:S01]  /*1eb80*/  @!P2 FMUL R18, R18, 16777216 ;  /* 0x4b8000001212a820 */ /* 0x000fe20000400000 */
[----:B------:R-:W-:Y:S01]  /*1eb90*/  @!P2 FMUL R19, R19, 16777216 ;  /* 0x4b8000001313a820 */ /* 0x000fe20000400000 */
[----:B------:R-:W-:-:S02]  /*1eba0*/  @P0 IMAD.MOV.U32 R17, RZ, RZ, 0x7f800000 ;  /* 0x7f800000ff110424 */ /* 0x000fc400078e00ff */
        /* <DEDUP_REMOVED lines=101> */
[----:B------:R-:W-:Y:S01]  /*1f200*/  @!P2 FMUL R26, R26, 16777216 ;  /* 0x4b8000001a1aa820 */ /* 0x000fe20000400000 */
[----:B------:R-:W-:Y:S01]  /*1f210*/  @!P2 FMUL R27, R27, 16777216 ;  /* 0x4b8000001b1ba820 */ /* 0x000fe20000400000 */
[----:B------:R-:W-:Y:S01]  /*1f220*/  @!P2 FMUL R28, R28, 16777216 ;  /* 0x4b8000001c1ca820 */ /* 0x000fe20000400000 */
[----:B------:R-:W-:Y:S01]  /*1f230*/  @!P2 FMUL R29, R29, 16777216 ;  /* 0x4b8000001d1da820 */ /* 0x000fe20000400000 */
[----:B------:R-:W-:-:S02]  /*1f240*/  IMAD R5, R134, UR5, RZ ;  /* 0x0000000586057c24 */ /* 0x000fc4000f8e02ff */
[----:B------:R-:W-:Y:S01]  /*1f250*/  @!P2 FMUL R8, R8, 16777216 ;  /* 0x4b8000000808a820 */ /* 0x000fe20000400000 */
[----:B------:R-:W-:Y:S01]  /*1f260*/  @!P2 FMUL R9, R9, 16777216 ;  /* 0x4b8000000909a820 */ /* 0x000fe20000400000 */
[----:B------:R-:W-:Y:S01]  /*1f270*/  @!P2 FMUL R50, R50, 16777216 ;  /* 0x4b8000003232a820 */ /* 0x000fe20000400000 */
[----:B------:R-:W-:Y:S01]  /*1f280*/  FADD R132, R132, R133 ;  /* 0x0000008584847221 */ /* 0x000fe20000000000 */
[----:B------:R-:W-:Y:S01]  /*1f290*/  @!P2 FMUL R51, R51, 16777216 ;  /* 0x4b8000003333a820 */ /* 0x000fe20000400000 */
[C---:B------:R-:W-:Y:S01]  /*1f2a0*/  FMUL R12, R0.reuse, R12 ;  /* 0x0000000c000c7220 */ /* 0x040fe20000400000 */
[C---:B------:R-:W-:Y:S01]  /*1f2b0*/  FMUL R13, R0.reuse, R13 ;  /* 0x0000000d000d7220 */ /* 0x040fe20000400000 */
[C---:B------:R-:W-:Y:S01]  /*1f2c0*/  FMUL R18, R0.reuse, R18 ;  /* 0x0000001200127220 */ /* 0x040fe20000400000 */
[----:B------:R-:W-:Y:S01]  /*1f2d0*/  FMUL R19, R0, R19 ;  /* 0x0000001300137220 */ /* 0x000fe20000400000 */
[----:B------:R-:W-:Y:S01]  /*1f2e0*/  @P0 FFMA.FTZ R132, R2, R17, +INF ;  /* 0x7f80000002840423 */ /* 0x000fe20000010011 */
[----:B------:R-:W-:Y:S01]  /*1f2f0*/  USHF.R.S32.HI UR5, URZ, 0x1f, UR4 ;  /* 0x0000001fff057899 */ /* 0x000fe20008011404 */
[----:B------:R-:W-:Y:S01]  /*1f300*/  @!P2 FMUL R10, R10, 16777216 ;  /* 0x4b8000000a0aa820 */ /* 0x000fe20000400000 */
        /* <DEDUP_REMOVED lines=100> */
[C---:B------:R-:W-:Y:S01]  /*1f950*/  FMUL R26, R0.reuse, R26 ;  /* 0x0000001a001a7220 */ /* 0x040fe20000400000 */
[C---:B------:R-:W-:Y:S01]  /*1f960*/  FMUL R27, R0.reuse, R27 ;  /* 0x0000001b001b7220 */ /* 0x040fe20000400000 */
[C---:B------:R-:W-:Y:S01]  /*1f970*/  FMUL R28, R0.reuse, R28 ;  /* 0x0000001c001c7220 */ /* 0x040fe20000400000 */
[----:B------:R-:W-:Y:S01]  /*1f980*/  FMUL R29, R0, R29 ;  /* 0x0000001d001d7220 */ /* 0x000fe20000400000 */
[----:B------:R-:W-:Y:S01]  /*1f990*/  FSETP.NEU.AND P1, PT, R2, RZ, PT ;  /* 0x000000ff0200720b */ /* 0x000fe20003f2d000 */
[C---:B------:R-:W-:Y:S01]  /*1f9a0*/  FMUL R8, R0.reuse, R8 ;  /* 0x0000000800087220 */ /* 0x040fe20000400000 */
[----:B0-----:R-:W-:Y:S01]  /*1f9b0*/  IADD3 R4, P0, P2, R5, UR4, R22 ;  /* 0x0000000405047c10 */ /* 0x001fe2000fa1e016 */
[C---:B------:R-:W-:Y:S01]  /*1f9c0*/  FMUL R9, R0.reuse, R9 ;  /* 0x0000000900097220 */ /* 0x040fe20000400000 */
[----:B------:R-:W-:Y:S01]  /*1f9d0*/  SHF.R.S32.HI R2, RZ, 0x1f, R5 ;  /* 0x0000001fff027819 */ /* 0x000fe20000011405 */
[----:B------:R-:W-:Y:S01]  /*1f9e0*/  FMUL R191, R0, R50 ;  /* 0x0000003200bf7220 */ /* 0x000fe20000400000 */
[----:B-1----:R-:W-:-:S02]  /*1f9f0*/  IMAD.SHL.U32 R17, R7, 0x2, RZ ;  /* 0x0000000207117824 */ /* 0x002fc400078e00ff */
[C---:B------:R-:W-:Y:S01]  /*1fa00*/  FMUL R50, R0.reuse, R51 ;  /* 0x0000003300327220 */ /* 0x040fe20000400000 */
[C---:B------:R-:W-:Y:S01]  /*1fa10*/  FMUL R10, R0.reuse, R10 ;  /* 0x0000000a000a7220 */ /* 0x040fe20000400000 */
[C---:B------:R-:W-:Y:S01]  /*1fa20*/  FMUL R11, R0.reuse, R11 ;  /* 0x0000000b000b7220 */ /* 0x040fe20000400000 */
[C---:B------:R-:W-:Y:S01]  /*1fa30*/  FMUL R24, R0.reuse, R24 ;  /* 0x0000001800187220 */ /* 0x040fe20000400000 */
[C---:B------:R-:W-:Y:S01]  /*1fa40*/  FMUL R25, R0.reuse, R25 ;  /* 0x0000001900197220 */ /* 0x040fe20000400000 */
[C---:B------:R-:W-:Y:S01]  /*1fa50*/  FMUL R34, R0.reuse, R34 ;  /* 0x0000002200227220 */ /* 0x040fe20000400000 */
[C---:B------:R-:W-:Y:S01]  /*1fa60*/  FMUL R35, R0.reuse, R35 ;  /* 0x0000002300237220 */ /* 0x040fe20000400000 */
[----:B------:R-:W-:Y:S01]  /*1fa70*/  F2FP.SATFINITE.E4M3.F32.PACK_AB_MERGE_C R51, R13, R12, RZ ;  /* 0x0000000c0d33723e */ /* 0x000fe200048070ff */
[C---:B------:R-:W-:Y:S01]  /*1fa80*/  FMUL R30, R0.reuse, R30 ;  /* 0x0000001e001e7220 */ /* 0x040fe20000400000 */
[----:B------:R-:W-:Y:S01]  /*1fa90*/  F2FP.SATFINITE.E4M3.F32.PACK_AB_MERGE_C R18, R19, R18, RZ ;  /* 0x000000121312723e */ /* 0x000fe200048070ff */
[----:B------:R-:W-:Y:S01]  /*1faa0*/  FMUL R31, R0, R31 ;  /* 0x0000001f001f7220 */ /* 0x000fe20000400000 */
[----:B------:R-:W-:Y:S01]  /*1fab0*/  FSEL R132, R132, -INF , P1 ;  /* 0xff80000084847808 */ /* 0x000fe20000800000 */
[C---:B------:R-:W-:Y:S01]  /*1fac0*/  FMUL R193, R0.reuse, R46 ;  /* 0x0000002e00c17220 */ /* 0x040fe20000400000 */
[----:B------:R-:W-:Y:S01]  /*1fad0*/  F2FP.SATFINITE.E4M3.F32.PACK_AB_MERGE_C R13, R27, R26, RZ ;  /* 0x0000001a1b0d723e */ /* 0x000fe200048070ff */
[----:B------:R-:W-:Y:S01]  /*1fae0*/  IMAD R19, R7, 0x3, RZ ;  /* 0x0000000307137824 */ /* 0x000fe200078e02ff */
[----:B------:R-:W-:Y:S01]  /*1faf0*/  F2FP.SATFINITE.E4M3.F32.PACK_AB_MERGE_C R12, R29, R28, RZ ;  /* 0x0000001c1d0c723e */ /* 0x000fe200048070ff */
[----:B------:R-:W-:Y:S01]  /*1fb00*/  FMUL R46, R0, R47 ;  /* 0x0000002f002e7220 */ /* 0x000fe20000400000 */
[----:B------:R-:W-:Y:S01]  /*1fb10*/  IADD3.X R5, PT, PT, R2, UR5, R23, P0, P2 ;  /* 0x0000000502057c10 */ /* 0x000fe200087e4417 */
[----:B------:R-:W-:Y:S01]  /*1fb20*/  IMAD.SHL.U32 R27, R7, 0x4, RZ ;  /* 0x00000004071b7824 */ /* 0x000fe200078e00ff */
[----:B------:R-:W-:Y:S01]  /*1fb30*/  PRMT R29, R43, 0x9910, RZ ;  /* 0x000099102b1d7816 */ /* 0x000fe200000000ff */
[----:B------:R-:W-:Y:S01]  /*1fb40*/  FMUL R197, R0, R48 ;  /* 0x0000003000c57220 */ /* 0x000fe20000400000 */
[----:B------:R-:W-:Y:S01]  /*1fb50*/  IADD3 R2, P0, PT, R4, R7, RZ ;  /* 0x0000000704027210 */ /* 0x000fe20007f1e0ff */
[----:B------:R-:W-:Y:S01]  /*1fb60*/  FMUL R48, R0, R49 ;  /* 0x0000003100307220 */ /* 0x000fe20000400000 */
[----:B------:R-:W-:Y:S01]  /*1fb70*/  F2FP.SATFINITE.E4M3.F32.PACK_AB_MERGE_C R47, R9, R8, RZ ;  /* 0x00000008092f723e */ /* 0x000fe200048070ff */
[----:B------:R-:W-:Y:S01]  /*1fb80*/  FFMA R208, R132, 0.69314718246459960938, R3 ;  /* 0x3f31721884d07823 */ /* 0x000fe20000000003 */
[----:B------:R-:W-:Y:S01]  /*1fb90*/  IADD3 R22, P1, PT, R17, R4, RZ ;  /* 0x0000000411167210 */ /* 0x000fe20007f3e0ff */
[C---:B------:R-:W-:Y:S01]  /*1fba0*/  FMUL R32, R0.reuse, R32 ;  /* 0x0000002000207220 */ /* 0x040fe20000400000 */
[----:B------:R-:W-:Y:S01]  /*1fbb0*/  F2FP.SATFINITE.E4M3.F32.PACK_AB_MERGE_C R49, R11, R10, RZ ;  /* 0x0000000a0b31723e */ /* 0x000fe200048070ff */
[C---:B------:R-:W-:Y:S01]  /*1fbc0*/  FMUL R33, R0.reuse, R33 ;  /* 0x0000002100217220 */ /* 0x040fe20000400000 */
[----:B------:R-:W-:Y:S01]  /*1fbd0*/  F2FP.SATFINITE.E4M3.F32.PACK_AB_MERGE_C R14, R25, R24, RZ ;  /* 0x00000018190e723e */ /* 0x000fe200048070ff */
[----:B------:R-:W-:Y:S01]  /*1fbe0*/  STG.E.U8 desc[UR32][R4.64], R43 ;  /* 0x0000002b04007986 */ /* 0x000fe2000c101120 */
[----:B------:R-:W-:Y:S01]  /*1fbf0*/  F2FP.SATFINITE.E4M3.F32.PACK_AB_MERGE_C R9, R35, R34, RZ ;  /* 0x000000222309723e */ /* 0x000fe200048070ff */
[C---:B------:R-:W-:Y:S01]  /*1fc00*/  FMUL R20, R0.reuse, R20 ;  /* 0x0000001400147220 */ /* 0x040fe20000400000 */
[----:B------:R-:W-:Y:S01]  /*1fc10*/  F2FP.SATFINITE.E4M3.F32.PACK_AB_MERGE_C R11, R31, R30, RZ ;  /* 0x0000001e1f0b723e */ /* 0x000fe200048070ff */
[----:B------:R-:W-:Y:S01]  /*1fc20*/  IMAD R31, R7, 0x7, RZ ;  /* 0x00000007071f7824 */ /* 0x000fe200078e02ff */
[----:B------:R-:W-:Y:S01]  /*1fc30*/  IADD3 R24, P2, PT, R19, R4, RZ ;  /* 0x0000000413187210 */ /* 0x000fe20007f5e0ff */
[C---:B------:R-:W-:Y:S01]  /*1fc40*/  FMUL R36, R0.reuse, R36 ;  /* 0x0000002400247220 */ /* 0x040fe20000400000 */
[----:B------:R-:W-:Y:S01]  /*1fc50*/  LEA.HI.X.SX32 R3, R7, R5, 0x1, P0 ;  /* 0x0000000507037211 */ /* 0x000fe200000f0eff */
[C---:B------:R-:W-:Y:S01]  /*1fc60*/  FMUL R37, R0.reuse, R37 ;  /* 0x0000002500257220 */ /* 0x040fe20000400000 */
[----:B------:R-:W-:Y:S01]  /*1fc70*/  PRMT R35, R45, 0x9910, RZ ;  /* 0x000099102d237816 */ /* 0x000fe200000000ff */
[C---:B------:R-:W-:Y:S01]  /*1fc80*/  FMUL R38, R0.reuse, R38 ;  /* 0x0000002600267220 */ /* 0x040fe20000400000 */
[----:B------:R-:W-:Y:S01]  /*1fc90*/  SHF.R.S32.HI R29, RZ, 0x8, R29 ;  /* 0x00000008ff1d7819 */ /* 0x000fe2000001141d */
[C---:B------:R-:W-:Y:S01]  /*1fca0*/  FMUL R39, R0.reuse, R39 ;  /* 0x0000002700277220 */ /* 0x040fe20000400000 */
[----:B------:R-:W-:Y:S01]  /*1fcb0*/  IADD3 R26, P0, PT, R27, R4, RZ ;  /* 0x000000041b1a7210 */ /* 0x000fe20007f1e0ff */
[C---:B------:R-:W-:Y:S01]  /*1fcc0*/  FMUL R40, R0.reuse, R40 ;  /* 0x0000002800287220 */ /* 0x040fe20000400000 */
[-C--:B------:R-:W-:Y:S01]  /*1fcd0*/  LEA.HI.X.SX32 R23, R17, R5.reuse, 0x1, P1 ;  /* 0x0000000511177211 */ /* 0x080fe200008f0eff */
[----:B------:R-:W-:Y:S01]  /*1fce0*/  IMAD R17, R7, 0x5, RZ ;  /* 0x0000000507117824 */ /* 0x000fe200078e02ff */
[----:B------:R-:W-:Y:S01]  /*1fcf0*/  PRMT R30, R47, 0x9910, RZ ;  /* 0x000099102f1e7816 */ /* 0x000fe200000000ff */
[----:B------:R0:W-:Y:S01]  /*1fd00*/  STG.E.U8 desc[UR32][R2.64], R29 ;  /* 0x0000001d02007986 */ /* 0x0001e2000c101120 */
[-C--:B------:R-:W-:Y:S01]  /*1fd10*/  LEA.HI.X.SX32 R25, R19, R5.reuse, 0x1, P2 ;  /* 0x0000000513197211 */ /* 0x080fe200010f0eff */
[----:B------:R-:W-:Y:S01]  /*1fd20*/  IMAD R19, R7, 0x6, RZ ;  /* 0x0000000607137824 */ /* 0x000fe200078e02ff */
[----:B------:R-:W-:Y:S01]  /*1fd30*/  SHF.R.S32.HI R35, RZ, 0x8, R35 ;  /* 0x00000008ff237819 */ /* 0x000fe20000011423 */
[----:B------:R1:W-:Y:S01]  /*1fd40*/  STG.E.U8 desc[UR32][R22.64], R45 ;  /* 0x0000002d16007986 */ /* 0x0003e2000c101120 */
[----:B------:R-:W-:Y:S01]  /*1fd50*/  LEA.HI.X.SX32 R27, R27, R5, 0x1, P0 ;  /* 0x000000051b1b7211 */ /* 0x000fe200000f0eff */
[C---:B------:R-:W-:Y:S01]  /*1fd60*/  FMUL R41, R0.reuse, R41 ;  /* 0x0000002900297220 */ /* 0x040fe20000400000 */
[----:B------:R-:W-:Y:S01]  /*1fd70*/  F2FP.SATFINITE.E4M3.F32.PACK_AB_MERGE_C R10, R33, R32, RZ ;  /* 0x00000020210a723e */ /* 0x000fe200048070ff */
[----:B------:R-:W-:Y:S01]  /*1fd80*/  IMAD.SHL.U32 R33, R7, 0x8, RZ ;  /* 0x0000000807217824 */ /* 0x000fe200078e00ff */
[----:B------:R3:W-:Y:S01]  /*1fd90*/  STG.E.U8 desc[UR32][R24.64], R35 ;  /* 0x0000002318007986 */ /* 0x0007e2000c101120 */
[----:B------:R-:W-:Y:S01]  /*1fda0*/  IADD3 R28, P1, PT, R19, R4, RZ ;  /* 0x00000004131c7210 */ /* 0x000fe20007f3e0ff */
[C---:B------:R-:W-:Y:S01]  /*1fdb0*/  FMUL R207, R0.reuse, R52 ;  /* 0x0000003400cf7220 */ /* 0x040fe20000400000 */
[----:B0-----:R-:W-:Y:S01]  /*1fdc0*/  IMAD.MOV.U32 R29, RZ, RZ, R30 ;  /* 0x000000ffff1d7224 */ /* 0x001fe200078e001e */
[----:B------:R-:W-:Y:S01]  /*1fdd0*/  IADD3 R2, P0, PT, R17, R4, RZ ;  /* 0x0000000411027210 */ /* 0x000fe20007f1e0ff */
[----:B------:R0:W-:Y:S01]  /*1fde0*/  STG.E.U8 desc[UR32][R26.64], R47 ;  /* 0x0000002f1a007986 */ /* 0x0001e2000c101120 */
[----:B------:R-:W-:Y:S01]  /*1fdf0*/  PRMT R30, R51, 0x9910, RZ ;  /* 0x00009910331e7816 */ /* 0x000fe200000000ff */
[C---:B------:R-:W-:Y:S01]  /*1fe00*/  FMUL R206, R0.reuse, R54 ;  /* 0x0000003600ce7220 */ /* 0x040fe20000400000 */
[----:B-1----:R-:W-:Y:S01]  /*1fe10*/  IADD3 R22, P2, PT, R31, R4, RZ ;  /* 0x000000041f167210 */ /* 0x002fe20007f5e0ff */
[C---:B------:R-:W-:Y:S01]  /*1fe20*/  FMUL R204, R0.reuse, R56 ;  /* 0x0000003800cc7220 */ /* 0x040fe20000400000 */
[-C--:B------:R-:W-:Y:S01]  /*1fe30*/  LEA.HI.X.SX32 R3, R17, R5.reuse, 0x1, P0 ;  /* 0x0000000511037211 */ /* 0x080fe200000f0eff */
[----:B------:R-:W-:Y:S01]  /*1fe40*/  IMAD R17, R7, 0x9, RZ ;  /* 0x0000000907117824 */ /* 0x000fe200078e02ff */
[----:B---3--:R-:W-:Y:S01]  /*1fe50*/  PRMT R35, R49, 0x9910, RZ ;  /* 0x0000991031237816 */ /* 0x008fe200000000ff */
[C---:B------:R-:W-:Y:S01]  /*1fe60*/  FMUL R202, R0.reuse, R58 ;  /* 0x0000003a00ca7220 */ /* 0x040fe20000400000 */
[----:B------:R-:W-:Y:S01]  /*1fe70*/  IADD3 R24, P0, PT, R33, R4, RZ ;  /* 0x0000000421187210 */ /* 0x000fe20007f1e0ff */
[C---:B------:R-:W-:Y:S01]  /*1fe80*/  FMUL R200, R0.reuse, R60 ;  /* 0x0000003c00c87220 */ /* 0x040fe20000400000 */
[-C--:B------:R-:W-:Y:S01]  /*1fe90*/  LEA.HI.X.SX32 R23, R31, R5.reuse, 0x1, P2 ;  /* 0x000000051f177211 */ /* 0x080fe200010f0eff */
[----:B------:R-:W-:Y:S01]  /*1fea0*/  IMAD R31, R7, 0xb, RZ ;  /* 0x0000000b071f7824 */ /* 0x000fe200078e02ff */
[----:B0-----:R-:W-:Y:S01]  /*1feb0*/  SHF.R.S32.HI R27, RZ, 0x8, R29 ;  /* 0x00000008ff1b7819 */ /* 0x001fe2000001141d */
[C---:B------:R-:W-:Y:S01]  /*1fec0*/  FMUL R198, R0.reuse, R62 ;  /* 0x0000003e00c67220 */ /* 0x040fe20000400000 */
[-C--:B------:R-:W-:Y:S01]  /*1fed0*/  LEA.HI.X.SX32 R29, R19, R5.reuse, 0x1, P1 ;  /* 0x00000005131d7211 */ /* 0x080fe200008f0eff */
[----:B------:R-:W-:Y:S01]  /*1fee0*/  IMAD R19, R7, 0xa, RZ ;  /* 0x0000000a07137824 */ /* 0x000fe200078e02ff */
[----:B------:R-:W-:Y:S01]  /*1fef0*/  SHF.R.S32.HI R35, RZ, 0x8, R35 ;  /* 0x00000008ff237819 */ /* 0x000fe20000011423 */
[----:B------:R0:W-:Y:S01]  /*1ff00*/  STG.E.U8 desc[UR32][R2.64], R27 ;  /* 0x0000001b02007986 */ /* 0x0001e2000c101120 */
[-C--:B------:R-:W-:Y:S01]  /*1ff10*/  LEA.HI.X.SX32 R25, R33, R5.reuse, 0x1, P0 ;  /* 0x0000000521197211 */ /* 0x080fe200000f0eff */
[----:B------:R-:W-:Y:S01]  /*1ff20*/  IMAD R33, R7, 0xc, RZ ;  /* 0x0000000c07217824 */ /* 0x000fe200078e02ff */
[----:B------:R-:W-:Y:S01]  /*1ff30*/  IADD3 R26, P1, PT, R19, R4, RZ ;  /* 0x00000004131a7210 */ /* 0x000fe20007f3e0ff */
[----:B------:R1:W-:Y:S01]  /*1ff40*/  STG.E.U8 desc[UR32][R28.64], R49 ;  /* 0x000000311c007986 */ /* 0x0003e2000c101120 */
[----:B------:R-:W-:Y:S01]  /*1ff50*/  F2FP.SATFINITE.E4M3.F32.PACK_AB_MERGE_C R20, R135, R20, RZ ;  /* 0x000000148714723e */ /* 0x000fe200048070ff */
[C---:B------:R-:W-:Y:S01]  /*1ff60*/  FMUL R196, R0.reuse, R64 ;  /* 0x0000004000c47220 */ /* 0x040fe20000400000 */
[----:B------:R-:W-:Y:S01]  /*1ff70*/  F2FP.SATFINITE.E4M3.F32.PACK_AB_MERGE_C R8, R37, R36, RZ ;  /* 0x000000242508723e */ /* 0x000fe200048070ff */
[----:B------:R3:W-:Y:S01]  /*1ff80*/  STG.E.U8 desc[UR32][R22.64], R35 ;  /* 0x0000002316007986 */ /* 0x0007e2000c101120 */
[----:B------:R-:W-:Y:S01]  /*1ff90*/  F2FP.SATFINITE.E4M3.F32.PACK_AB_MERGE_C R6, R39, R38, RZ ;  /* 0x000000262706723e */ /* 0x000fe200048070ff */
[C---:B------:R-:W-:Y:S01]  /*1ffa0*/  FMUL R194, R0.reuse, R66 ;  /* 0x0000004200c27220 */ /* 0x040fe20000400000 */
[----:B------:R-:W-:Y:S01]  /*1ffb0*/  FMUL R192, R0, R68 ;  /* 0x0000004400c07220 */ /* 0x000fe20000400000 */
        /* <DEDUP_REMOVED lines=22> */
[----:B------:R-:W-:Y:S01]  /*20120*/  IMAD.SHL.U32 R33, R7, 0x10, RZ ;  /* 0x0000001007217824 */ /* 0x000fe200078e00ff */
[----:B------:R-:W-:Y:S01]  /*20130*/  IADD3 R24, P1, PT, R19, R4, RZ ;  /* 0x0000000413187210 */ /* 0x000fe20007f3e0ff */
[----:B------:R1:W-:Y:S01]  /*20140*/  STG.E.U8 desc[UR32][R26.64], R21 ;  /* 0x000000151a007986 */ /* 0x0003e2000c101120 */
[C---:B------:R-:W-:Y:S01]  /*20150*/  FMUL R247, R0.reuse, R80 ;  /* 0x0000005000f77220 */ /* 0x040fe20000400000 */
[C---:B------:R-:W-:Y:S01]  /*20160*/  FMUL R245, R0.reuse, R82 ;  /* 0x0000005200f57220 */ /* 0x040fe20000400000 */
[C---:B------:R-:W-:Y:S01]  /*20170*/  FMUL R243, R0.reuse, R84 ;  /* 0x0000005400f37220 */ /* 0x040fe20000400000 */
[----:B------:R3:W-:Y:S01]  /*20180*/  STG.E.U8 desc[UR32][R28.64], R35 ;  /* 0x000000231c007986 */ /* 0x0007e2000c101120 */
[C---:B------:R-:W-:Y:S01]  /*20190*/  FMUL R241, R0.reuse, R86 ;  /* 0x0000005600f17220 */ /* 0x040fe20000400000 */
[C---:B------:R-:W-:Y:S01]  /*201a0*/  FMUL R239, R0.reuse, R88 ;  /* 0x0000005800ef7220 */ /* 0x040fe20000400000 */
[C---:B------:R-:W-:Y:S01]  /*201b0*/  FMUL R237, R0.reuse, R90 ;  /* 0x0000005a00ed7220 */ /* 0x040fe20000400000 */
[----:B0-----:R-:W-:Y:S01]  /*201c0*/  IMAD.MOV.U32 R25, RZ, RZ, R30 ;  /* 0x000000ffff197224 */ /* 0x001fe200078e001e */
[----:B------:R-:W-:Y:S01]  /*201d0*/  IADD3 R2, P0, PT, R17, R4, RZ ;  /* 0x0000000411027210 */ /* 0x000fe20007f1e0ff */
[----:B------:R0:W-:Y:S01]  /*201e0*/  STG.E.U8 desc[UR32][R22.64], R16 ;  /* 0x0000001016007986 */ /* 0x0001e2000c101120 */
[C---:B------:R-:W-:Y:S01]  /*201f0*/  FMUL R235, R0.reuse, R92 ;  /* 0x0000005c00eb7220 */ /* 0x040fe20000400000 */
[----:B-1----:R-:W-:Y:S01]  /*20200*/  IADD3 R26, P2, PT, R31, R4, RZ ;  /* 0x000000041f1a7210 */ /* 0x002fe20007f5e0ff */
[----:B------:R-:W-:Y:S01]  /*20210*/  IMAD R21, R7, 0x12, RZ ;  /* 0x0000001207157824 */ /* 0x000fe200078e02ff */
[-C--:B------:R-:W-:Y:S01]  /*20220*/  LEA.HI.X.SX32 R3, R17, R5.reuse, 0x1, P0 ;  /* 0x0000000511037211 */ /* 0x080fe200000f0eff */
[----:B------:R-:W-:Y:S01]  /*20230*/  FMUL R233, R0, R94 ;  /* 0x0000005e00e97220 */ /* 0x000fe20000400000 */
[----:B---3--:R-:W-:Y:S01]  /*20240*/  PRMT R35, R18, 0x9910, RZ ;  /* 0x0000991012237816 */ /* 0x008fe200000000ff */
[----:B------:R-:W-:Y:S01]  /*20250*/  IMAD R29, R7, 0x13, RZ ;  /* 0x00000013071d7824 */ /* 0x000fe200078e02ff */
[-C--:B------:R-:W-:Y:S01]  /*20260*/  LEA.HI.X.SX32 R27, R31, R5.reuse, 0x1, P2 ;  /* 0x000000051f1b7211 */ /* 0x080fe200010f0eff */
[----:B------:R-:W-:Y:S01]  /*20270*/  IMAD R31, R7, 0x14, RZ ;  /* 0x00000014071f7824 */ /* 0x000fe200078e02ff */
[----:B------:R-:W-:Y:S01]  /*20280*/  SHF.R.S32.HI R35, RZ, 0x8, R35 ;  /* 0x00000008ff237819 */ /* 0x000fe20000011423 */
[C---:B------:R-:W-:Y:S01]  /*20290*/  FMUL R231, R0.reuse, R96 ;  /* 0x0000006000e77220 */ /* 0x040fe20000400000 */
[----:B0-----:R-:W-:Y:S01]  /*202a0*/  SHF.R.S32.HI R23, RZ, 0x8, R25 ;  /* 0x00000008ff177819 */ /* 0x001fe20000011419 */
[C---:B------:R-:W-:Y:S01]  /*202b0*/  FMUL R229, R0.reuse, R98 ;  /* 0x0000006200e57220 */ /* 0x040fe20000400000 */
[-C--:B------:R-:W-:Y:S01]  /*202c0*/  LEA.HI.X.SX32 R25, R19, R5.reuse, 0x1, P1 ;  /* 0x0000000513197211 */ /* 0x080fe200008f0eff */
[----:B------:R-:W-:Y:S01]  /*202d0*/  IMAD R19, R7, 0x11, RZ ;  /* 0x0000001107137824 */ /* 0x000fe200078e02ff */
[-C--:B------:R-:W-:Y:S01]  /*202e0*/  IADD3 R16, P0, PT, R33, R4.reuse, RZ ;  /* 0x0000000421107210 */ /* 0x080fe20007f1e0ff */
[----:B------:R0:W-:Y:S01]  /*202f0*/  STG.E.U8 desc[UR32][R2.64], R23 ;  /* 0x0000001702007986 */ /* 0x0001e2000c101120 */
[----:B------:R-:W-:Y:S01]  /*20300*/  IADD3 R22, P1, PT, R21, R4, RZ ;  /* 0x0000000415167210 */ /* 0x000fe20007f3e0ff */
[----:B------:R-:W-:Y:S01]  /*20310*/  FMUL R227, R0, R100 ;  /* 0x0000006400e37220 */ /* 0x000fe20000400000 */
[----:B------:R-:W-:Y:S01]  /*20320*/  LEA.HI.X.SX32 R17, R33, R5, 0x1, P0 ;  /* 0x0000000521117211 */ /* 0x000fe200000f0eff */
[----:B------:R1:W-:Y:S01]  /*20330*/  STG.E.U8 desc[UR32][R24.64], R18 ;  /* 0x0000001218007986 */ /* 0x0003e2000c101120 */
[----:B------:R-:W-:Y:S01]  /*20340*/  PRMT R33, R20, 0x9910, RZ ;  /* 0x0000991014217816 */ /* 0x000fe200000000ff */
[C---:B------:R-:W-:Y:S01]  /*20350*/  FMUL R225, R0.reuse, R102 ;  /* 0x0000006600e17220 */ /* 0x040fe20000400000 */
[C---:B------:R-:W-:Y:S01]  /*20360*/  FMUL R223, R0.reuse, R104 ;  /* 0x0000006800df7220 */ /* 0x040fe20000400000 */
[----:B------:R3:W-:Y:S01]  /*20370*/  STG.E.U8 desc[UR32][R26.64], R35 ;  /* 0x000000231a007986 */ /* 0x0007e2000c101120 */
[----:B------:R-:W-:Y:S01]  /*20380*/  SHF.R.S32.HI R33, RZ, 0x8, R33 ;  /* 0x00000008ff217819 */ /* 0x000fe20000011421 */
[C---:B------:R-:W-:Y:S01]  /*20390*/  FMUL R221, R0.reuse, R106 ;  /* 0x0000006a00dd7220 */ /* 0x040fe20000400000 */
[C---:B------:R-:W-:Y:S01]  /*203a0*/  FMUL R52, R0.reuse, R53 ;  /* 0x0000003500347220 */ /* 0x040fe20000400000 */
[-C--:B0-----:R-:W-:Y:S01]  /*203b0*/  IADD3 R2, P0, PT, R19, R4.reuse, RZ ;  /* 0x0000000413027210 */ /* 0x081fe20007f1e0ff */
[----:B------:R0:W-:Y:S01]  /*203c0*/  STG.E.U8 desc[UR32][R16.64], R20 ;  /* 0x0000001410007986 */ /* 0x0001e2000c101120 */
[-C--:B------:R-:W-:Y:S01]  /*203d0*/  LEA.HI.X.SX32 R23, R21, R5.reuse, 0x1, P1 ;  /* 0x0000000515177211 */ /* 0x080fe200008f0eff */
[----:B------:R-:W-:Y:S01]  /*203e0*/  IMAD R21, R7, 0x15, RZ ;  /* 0x0000001507157824 */ /* 0x000fe200078e02ff */
[-C--:B-1----:R-:W-:Y:S01]  /*203f0*/  IADD3 R18, P2, PT, R29, R4.reuse, RZ ;  /* 0x000000041d127210 */ /* 0x082fe20007f5e0ff */
[----:B------:R-:W-:Y:S01]  /*20400*/  IMAD R25, R7, 0x16, RZ ;  /* 0x0000001607197824 */ /* 0x000fe200078e02ff */
[----:B------:R-:W-:Y:S01]  /*20410*/  LEA.HI.X.SX32 R3, R19, R5, 0x1, P0 ;  /* 0x0000000513037211 */ /* 0x000fe200000f0eff */
[C---:B------:R-:W-:Y:S01]  /*20420*/  FMUL R55, R0.reuse, R55 ;  /* 0x0000003700377220 */ /* 0x040fe20000400000 */
[----:B---3--:R-:W-:Y:S01]  /*20430*/  PRMT R35, R15, 0x9910, RZ ;  /* 0x000099100f237816 */ /* 0x008fe200000000ff */
[----:B------:R-:W-:Y:S01]  /*20440*/  IMAD R27, R7, 0x17, RZ ;  /* 0x00000017071b7824 */ /* 0x000fe200078e02ff */
[----:B------:R-:W-:Y:S01]  /*20450*/  LEA.HI.X.SX32 R19, R29, R5, 0x1, P2 ;  /* 0x000000051d137211 */ /* 0x000fe200010f0eff */
[----:B------:R1:W-:Y:S01]  /*20460*/  STG.E.U8 desc[UR32][R2.64], R33 ;  /* 0x0000002102007986 */ /* 0x0003e2000c101120 */
[----:B------:R-:W-:Y:S01]  /*20470*/  SHF.R.S32.HI R35, RZ, 0x8, R35 ;  /* 0x00000008ff237819 */ /* 0x000fe20000011423 */
[----:B------:R-:W-:Y:S01]  /*20480*/  IMAD R29, R7, 0x18, RZ ;  /* 0x00000018071d7824 */ /* 0x000fe200078e02ff */
[-C--:B0-----:R-:W-:Y:S01]  /*20490*/  IADD3 R16, P0, PT, R31, R4.reuse, RZ ;  /* 0x000000041f107210 */ /* 0x081fe20007f1e0ff */
[----:B------:R0:W-:Y:S01]  /*204a0*/  STG.E.U8 desc[UR32][R22.64], R15 ;  /* 0x0000000f16007986 */ /* 0x0001e2000c101120 */
[-C--:B------:R-:W-:Y:S01]  /*204b0*/  IADD3 R20, P1, PT, R25, R4.reuse, RZ ;  /* 0x0000000419147210 */ /* 0x080fe20007f3e0ff */
[----:B------:R-:W-:Y:S01]  /*204c0*/  FMUL R57, R0, R57 ;  /* 0x0000003900397220 */ /* 0x000fe20000400000 */
[----:B------:R-:W-:Y:S01]  /*204d0*/  LEA.HI.X.SX32 R17, R31, R5, 0x1, P0 ;  /* 0x000000051f117211 */ /* 0x000fe200000f0eff */
[----:B------:R3:W-:Y:S01]  /*204e0*/  STG.E.U8 desc[UR32][R18.64], R35 ;  /* 0x0000002312007986 */ /* 0x0007e2000c101120 */
[----:B------:R-:W-:Y:S01]  /*204f0*/  PRMT R31, R14, 0x9910, RZ ;  /* 0x000099100e1f7816 */ /* 0x000fe200000000ff */
[C---:B------:R-:W-:Y:S01]  /*20500*/  FMUL R59, R0.reuse, R59 ;  /* 0x0000003b003b7220 */ /* 0x040fe20000400000 */
[C---:B------:R-:W-:Y:S01]  /*20510*/  FMUL R61, R0.reuse, R61 ;  /* 0x0000003d003d7220 */ /* 0x040fe20000400000 */
[-C--:B-1----:R-:W-:Y:S01]  /*20520*/  IADD3 R2, P0, PT, R21, R4.reuse, RZ ;  /* 0x0000000415027210 */ /* 0x082fe20007f1e0ff */
[----:B------:R1:W-:Y:S01]  /*20530*/  STG.E.U8 desc[UR32][R16.64], R14 ;  /* 0x0000000e10007986 */ /* 0x0003e2000c101120 */
[----:B------:R-:W-:Y:S01]  /*20540*/  PRMT R33, R13, 0x9910, RZ ;  /* 0x000099100d217816 */ /* 0x000fe200000000ff */
[C---:B------:R-:W-:Y:S01]  /*20550*/  FMUL R63, R0.reuse, R63 ;  /* 0x0000003f003f7220 */ /* 0x040fe20000400000 */
[-C--:B0-----:R-:W-:Y:S01]  /*20560*/  IADD3 R22, P2, PT, R27, R4.reuse, RZ ;  /* 0x000000041b167210 */ /* 0x081fe20007f5e0ff */
[C---:B------:R-:W-:Y:S01]  /*20570*/  FMUL R65, R0.reuse, R65 ;  /* 0x0000004100417220 */ /* 0x040fe20000400000 */
[----:B------:R-:W-:Y:S01]  /*20580*/  LEA.HI.X.SX32 R3, R21, R5, 0x1, P0 ;  /* 0x0000000515037211 */ /* 0x000fe200000f0eff */
[----:B------:R-:W-:Y:S01]  /*20590*/  FMUL R67, R0, R67 ;  /* 0x0000004300437220 */ /* 0x000fe20000400000 */
[----:B------:R-:W-:Y:S01]  /*205a0*/  SHF.R.S32.HI R31, RZ, 0x8, R31 ;  /* 0x00000008ff1f7819 */ /* 0x000fe2000001141f */
[----:B---3--:R-:W-:Y:S01]  /*205b0*/  IMAD R19, R7, 0x1a, RZ ;  /* 0x0000001a07137824 */ /* 0x008fe200078e02ff */
[-C--:B------:R-:W-:Y:S01]  /*205c0*/  LEA.HI.X.SX32 R21, R25, R5.reuse, 0x1, P1 ;  /* 0x0000000519157211 */ /* 0x080fe200008f0eff */
[----:B------:R-:W-:Y:S01]  /*205d0*/  IMAD R25, R7, 0x1b, RZ ;  /* 0x0000001b07197824 */ /* 0x000fe200078e02ff */
[-C--:B------:R-:W-:Y:S01]  /*205e0*/  LEA.HI.X.SX32 R23, R27, R5.reuse, 0x1, P2 ;  /* 0x000000051b177211 */ /* 0x080fe200010f0eff */
[----:B-1----:R-:W-:Y:S01]  /*205f0*/  IMAD R17, R7, 0x19, RZ ;  /* 0x0000001907117824 */ /* 0x002fe200078e02ff */
[-C--:B------:R-:W-:Y:S01]  /*20600*/  IADD3 R14, P0, PT, R29, R4.reuse, RZ ;  /* 0x000000041d0e7210 */ /* 0x080fe20007f1e0ff */
[----:B------:R0:W-:Y:S01]  /*20610*/  STG.E.U8 desc[UR32][R2.64], R31 ;  /* 0x0000001f02007986 */ /* 0x0001e2000c101120 */
[----:B------:R-:W-:Y:S01]  /*20620*/  SHF.R.S32.HI R33, RZ, 0x8, R33 ;  /* 0x00000008ff217819 */ /* 0x000fe20000011421 */
[----:B------:R-:W-:Y:S01]  /*20630*/  IMAD R27, R7, 0x1c, RZ ;  /* 0x0000001c071b7824 */ /* 0x000fe200078e02ff */
[----:B------:R-:W-:Y:S01]  /*20640*/  LEA.HI.X.SX32 R15, R29, R5, 0x1, P0 ;  /* 0x000000051d0f7211 */ /* 0x000fe200000f0eff */
[----:B------:R1:W-:Y:S01]  /*20650*/  STG.E.U8 desc[UR32][R20.64], R13 ;  /* 0x0000000d14007986 */ /* 0x0003e2000c101120 */
[----:B------:R-:W-:Y:S01]  /*20660*/  PRMT R29, R12, 0x9910, RZ ;  /* 0x000099100c1d7816 */ /* 0x000fe200000000ff */
[C---:B------:R-:W-:Y:S01]  /*20670*/  FMUL R69, R0.reuse, R69 ;  /* 0x0000004500457220 */ /* 0x040fe20000400000 */
[-C--:B------:R-:W-:Y:S01]  /*20680*/  IADD3 R16, P1, PT, R19, R4.reuse, RZ ;  /* 0x0000000413107210 */ /* 0x080fe20007f3e0ff */
[----:B------:R3:W-:Y:S01]  /*20690*/  STG.E.U8 desc[UR32][R22.64], R33 ;  /* 0x0000002116007986 */ /* 0x0007e2000c101120 */
[-C--:B------:R-:W-:Y:S01]  /*206a0*/  IADD3 R18, P2, PT, R25, R4.reuse, RZ ;  /* 0x0000000419127210 */ /* 0x080fe20007f5e0ff */
[C---:B------:R-:W-:Y:S01]  /*206b0*/  FMUL R71, R0.reuse, R71 ;  /* 0x0000004700477220 */ /* 0x040fe20000400000 */
[----:B------:R-:W-:Y:S01]  /*206c0*/  SHF.R.S32.HI R29, RZ, 0x8, R29 ;  /* 0x00000008ff1d7819 */ /* 0x000fe2000001141d */
[----:B------:R4:W-:Y:S01]  /*206d0*/  STG.E.U8 desc[UR32][R14.64], R12 ;  /* 0x0000000c0e007986 */ /* 0x0009e2000c101120 */
[-C--:B0-----:R-:W-:Y:S01]  /*206e0*/  IADD3 R2, P0, PT, R17, R4.reuse, RZ ;  /* 0x0000000411027210 */ /* 0x081fe20007f1e0ff */
[C---:B------:R-:W-:Y:S01]  /*206f0*/  FMUL R73, R0.reuse, R73 ;  /* 0x0000004900497220 */ /* 0x040fe20000400000 */
[----:B------:R-:W-:Y:S01]  /*20700*/  PRMT R31, R11, 0x9910, RZ ;  /* 0x000099100b1f7816 */ /* 0x000fe200000000ff */
[----:B-1----:R-:W-:Y:S01]  /*20710*/  IMAD R21, R7, 0x1e, RZ ;  /* 0x0000001e07157824 */ /* 0x002fe200078e02ff */
[----:B------:R-:W-:Y:S01]  /*20720*/  LEA.HI.X.SX32 R3, R17, R5, 0x1, P0 ;  /* 0x0000000511037211 */ /* 0x000fe200000f0eff */
[C---:B------:R-:W-:Y:S01]  /*20730*/  FMUL R75, R0.reuse, R75 ;  /* 0x0000004b004b7220 */ /* 0x040fe20000400000 */
[-C--:B------:R-:W-:Y:S01]  /*20740*/  LEA.HI.X.SX32 R17, R19, R5.reuse, 0x1, P1 ;  /* 0x0000000513117211 */ /* 0x080fe200008f0eff */
[----:B---3--:R-:W-:Y:S01]  /*20750*/  IMAD R23, R7, 0x1f, RZ ;  /* 0x0000001f07177824 */ /* 0x008fe200078e02ff */
[----:B------:R-:W-:Y:S01]  /*20760*/  LEA.HI.X.SX32 R19, R25, R5, 0x1, P2 ;  /* 0x0000000519137211 */ /* 0x000fe200010f0eff */
[----:B------:R0:W-:Y:S01]  /*20770*/  STG.E.U8 desc[UR32][R2.64], R29 ;  /* 0x0000001d02007986 */ /* 0x0001e2000c101120 */
[----:B------:R-:W-:Y:S01]  /*20780*/  SHF.R.S32.HI R31, RZ, 0x8, R31 ;  /* 0x00000008ff1f7819 */ /* 0x000fe2000001141f */
[----:B----4-:R-:W-:Y:S01]  /*20790*/  IMAD R15, R7, 0x1d, RZ ;  /* 0x0000001d070f7824 */ /* 0x010fe200078e02ff */
[-C--:B------:R-:W-:Y:S01]  /*207a0*/  IADD3 R12, P0, PT, R27, R4.reuse, RZ ;  /* 0x000000041b0c7210 */ /* 0x080fe20007f1e0ff */
[----:B------:R-:W-:Y:S01]  /*207b0*/  IMAD.SHL.U32 R25, R7, 0x20, RZ ;  /* 0x0000002007197824 */ /* 0x000fe200078e00ff */
[----:B------:R1:W-:Y:S01]  /*207c0*/  STG.E.U8 desc[UR32][R16.64], R11 ;  /* 0x0000000b10007986 */ /* 0x0003e2000c101120 */
[-C--:B------:R-:W-:Y:S01]  /*207d0*/  IADD3 R14, P1, PT, R21, R4.reuse, RZ ;  /* 0x00000004150e7210 */ /* 0x080fe20007f3e0ff */
[----:B------:R-:W-:Y:S01]  /*207e0*/  FMUL R54, R0, R77 ;  /* 0x0000004d00367220 */ /* 0x000fe20000400000 */
[----:B------:R-:W-:Y:S01]  /*207f0*/  LEA.HI.X.SX32 R13, R27, R5, 0x1, P0 ;  /* 0x000000051b0d7211 */ /* 0x000fe200000f0eff */
[----:B------:R3:W-:Y:S01]  /*20800*/  STG.E.U8 desc[UR32][R18.64], R31 ;  /* 0x0000001f12007986 */ /* 0x0007e2000c101120 */
[----:B------:R-:W-:Y:S01]  /*20810*/  PRMT R27, R10, 0x9910, RZ ;  /* 0x000099100a1b7816 */ /* 0x000fe200000000ff */
[C---:B------:R-:W-:Y:S01]  /*20820*/  FMUL R56, R0.reuse, R79 ;  /* 0x0000004f00387220 */ /* 0x040fe20000400000 */
[-C--:B0-----:R-:W-:Y:S01]  /*20830*/  IADD3 R2, P0, PT, R15, R4.reuse, RZ ;  /* 0x000000040f027210 */ /* 0x081fe20007f1e0ff */
[----:B------:R0:W-:Y:S01]  /*20840*/  STG.E.U8 desc[UR32][R12.64], R10 ;  /* 0x0000000a0c007986 */ /* 0x0001e2000c101120 */
[----:B------:R-:W-:Y:S01]  /*20850*/  PRMT R29, R9, 0x9910, RZ ;  /* 0x00009910091d7816 */ /* 0x000fe200000000ff */
[C---:B------:R-:W-:Y:S01]  /*20860*/  FMUL R58, R0.reuse, R81 ;  /* 0x00000051003a7220 */ /* 0x040fe20000400000 */
[----:B------:R-:W-:Y:S01]  /*20870*/  LEA.HI.X.SX32 R3, R15, R5, 0x1, P0 ;  /* 0x000000050f037211 */ /* 0x000fe200000f0eff */
[C---:B------:R-:W-:Y:S01]  /*20880*/  FMUL R60, R0.reuse, R83 ;  /* 0x00000053003c7220 */ /* 0x040fe20000400000 */
[-C--:B-1----:R-:W-:Y:S01]  /*20890*/  IADD3 R16, P2, PT, R23, R4.reuse, RZ ;  /* 0x0000000417107210 */ /* 0x082fe20007f5e0ff */
[----:B------:R-:W-:Y:S01]  /*208a0*/  FMUL R62, R0, R85 ;  /* 0x00000055003e7220 */ /* 0x000fe20000400000 */
[----:B------:R-:W-:Y:S01]  /*208b0*/  SHF.R.S32.HI R27, RZ, 0x8, R27 ;  /* 0x00000008ff1b7819 */ /* 0x000fe2000001141b */
[----:B---3--:R-:W-:Y:S01]  /*208c0*/  IMAD R19, R7, 0x22, RZ ;  /* 0x0000002207137824 */ /* 0x008fe200078e02ff */
[-C--:B------:R-:W-:Y:S01]  /*208d0*/  LEA.HI.X.SX32 R15, R21, R5.reuse, 0x1, P1 ;  /* 0x00000005150f7211 */ /* 0x080fe200008f0eff */
[----:B------:R-:W-:Y:S01]  /*208e0*/  IMAD R21, R7, 0x23, RZ ;  /* 0x0000002307157824 */ /* 0x000fe200078e02ff */
[-C--:B------:R-:W-:Y:S01]  /*208f0*/  LEA.HI.X.SX32 R17, R23, R5.reuse, 0x1, P2 ;  /* 0x0000000517117211 */ /* 0x080fe200010f0eff */
[----:B0-----:R-:W-:Y:S01]  /*20900*/  IMAD R13, R7, 0x21, RZ ;  /* 0x00000021070d7824 */ /* 0x001fe200078e02ff */
[-C--:B------:R-:W-:Y:S01]  /*20910*/  IADD3 R10, P0, PT, R25, R4.reuse, RZ ;  /* 0x00000004190a7210 */ /* 0x080fe20007f1e0ff */
[----:B------:R0:W-:Y:S01]  /*20920*/  STG.E.U8 desc[UR32][R2.64], R27 ;  /* 0x0000001b02007986 */ /* 0x0001e2000c101120 */
[----:B------:R-:W-:Y:S01]  /*20930*/  SHF.R.S32.HI R29, RZ, 0x8, R29 ;  /* 0x00000008ff1d7819 */ /* 0x000fe2000001141d */
[----:B------:R-:W-:Y:S01]  /*20940*/  IMAD R23, R7, 0x24, RZ ;  /* 0x0000002407177824 */ /* 0x000fe200078e02ff */
[----:B------:R-:W-:Y:S01]  /*20950*/  LEA.HI.X.SX32 R11, R25, R5, 0x1, P0 ;  /* 0x00000005190b7211 */ /* 0x000fe200000f0eff */
[----:B------:R1:W-:Y:S01]  /*20960*/  STG.E.U8 desc[UR32][R14.64], R9 ;  /* 0x000000090e007986 */ /* 0x0003e2000c101120 */
[----:B------:R-:W-:Y:S01]  /*20970*/  PRMT R25, R8, 0x9910, RZ ;  /* 0x0000991008197816 */ /* 0x000fe200000000ff */
[----:B------:R-:W-:Y:S01]  /*20980*/  FMUL R64, R0, R87 ;  /* 0x0000005700407220 */ /* 0x000fe20000400000 */
[-C--:B------:R-:W-:Y:S01]  /*20990*/  IADD3 R12, P1, PT, R19, R4.reuse, RZ ;  /* 0x00000004130c7210 */ /* 0x080fe20007f3e0ff */
[----:B------:R-:W-:Y:S01]  /*209a0*/  STG.E.U8 desc[UR32][R16.64], R29 ;  /* 0x0000001d10007986 */ /* 0x000fe2000c101120 */
[----:B------:R-:W-:Y:S01]  /*209b0*/  PRMT R33, R6, 0x9910, RZ ;  /* 0x0000991006217816 */ /* 0x000fe200000000ff */
[C---:B------:R-:W-:Y:S01]  /*209c0*/  FMUL R66, R0.reuse, R89 ;  /* 0x0000005900427220 */ /* 0x040fe20000400000 */
[----:B------:R-:W-:Y:S01]  /*209d0*/  SHF.R.S32.HI R25, RZ, 0x8, R25 ;  /* 0x00000008ff197819 */ /* 0x000fe20000011419 */
[----:B------:R3:W-:Y:S01]  /*209e0*/  STG.E.U8 desc[UR32][R10.64], R8 ;  /* 0x000000080a007986 */ /* 0x0007e2000c101120 */
[-C--:B0-----:R-:W-:Y:S01]  /*209f0*/  IADD3 R2, P0, PT, R13, R4.reuse, RZ ;  /* 0x000000040d027210 */ /* 0x081fe20007f1e0ff */
[C---:B------:R-:W-:Y:S01]  /*20a00*/  FMUL R68, R0.reuse, R91 ;  /* 0x0000005b00447220 */ /* 0x040fe20000400000 */
[C---:B------:R-:W-:Y:S01]  /*20a10*/  FMUL R70, R0.reuse, R93 ;  /* 0x0000005d00467220 */ /* 0x040fe20000400000 */
[-C--:B-1----:R-:W-:Y:S01]  /*20a20*/  IADD3 R14, P2, PT, R21, R4.reuse, RZ ;  /* 0x00000004150e7210 */ /* 0x082fe20007f5e0ff */
[C---:B------:R-:W-:Y:S01]  /*20a30*/  FMUL R72, R0.reuse, R95 ;  /* 0x0000005f00487220 */ /* 0x040fe20000400000 */
[----:B------:R-:W-:Y:S01]  /*20a40*/  LEA.HI.X.SX32 R3, R13, R5, 0x1, P0 ;  /* 0x000000050d037211 */ /* 0x000fe200000f0eff */
[C---:B------:R-:W-:Y:S01]  /*20a50*/  FMUL R74, R0.reuse, R97 ;  /* 0x00000061004a7220 */ /* 0x040fe20000400000 */
[----:B------:R-:W-:Y:S01]  /*20a60*/  LEA.HI.X.SX32 R13, R19, R5, 0x1, P1 ;  /* 0x00000005130d7211 */ /* 0x000fe200008f0eff */
[C---:B------:R-:W-:Y:S01]  /*20a70*/  FMUL R76, R0.reuse, R99 ;  /* 0x00000063004c7220 */ /* 0x040fe20000400000 */
[C---:B------:R-:W-:Y:S01]  /*20a80*/  FMUL R78, R0.reuse, R101 ;  /* 0x00000065004e7220 */ /* 0x040fe20000400000 */
[C---:B------:R-:W-:Y:S01]  /*20a90*/  FMUL R80, R0.reuse, R103 ;  /* 0x0000006700507220 */ /* 0x040fe20000400000 */
[----:B---3--:R-:W-:Y:S01]  /*20aa0*/  IADD3 R8, P0, PT, R23, R4, RZ ;  /* 0x0000000417087210 */ /* 0x008fe20007f1e0ff */
        /* <DEDUP_REMOVED lines=26> */
[-C--:B------:R-:W-:Y:S01]  /*20c50*/  LEA.HI.X.SX32 R15, R21, R5.reuse, 0x1, P2 ;  /* 0x00000005150f7211 */ /* 0x080fe200010f0eff */
[----:B------:R0:W-:Y:S01]  /*20c60*/  STG.E.U8 desc[UR32][R2.64], R25 ;  /* 0x0000001902007986 */ /* 0x0001e2000c101120 */
[----:B------:R-:W-:Y:S01]  /*20c70*/  SHF.R.S32.HI R33, RZ, 0x8, R33 ;  /* 0x00000008ff217819 */ /* 0x000fe20000011421 */
[----:B------:R-:W-:Y:S01]  /*20c80*/  IMAD R11, R7, 0x25, RZ ;  /* 0x00000025070b7824 */ /* 0x000fe200078e02ff */
[----:B------:R-:W-:Y:S01]  /*20c90*/  F2FP.SATFINITE.E4M3.F32.PACK_AB_MERGE_C R0, R41, R40, RZ ;  /* 0x000000282900723e */ /* 0x000fe200048070ff */
[----:B------:R-:W-:Y:S01]  /*20ca0*/  IMAD R17, R7, 0x26, RZ ;  /* 0x0000002607117824 */ /* 0x000fe200078e02ff */
[----:B------:R-:W-:Y:S01]  /*20cb0*/  LEA.HI.X.SX32 R9, R23, R5, 0x1, P0 ;  /* 0x0000000517097211 */ /* 0x000fe200000f0eff */
[C---:B------:R-:W-:Y:S01]  /*20cc0*/  IMAD R19, R7.reuse, 0x27, RZ ;  /* 0x0000002707137824 */ /* 0x040fe200078e02ff */
[----:B------:R1:W-:Y:S01]  /*20cd0*/  STG.E.U8 desc[UR32][R12.64], R6 ;  /* 0x000000060c007986 */ /* 0x0003e2000c101120 */
[----:B------:R-:W-:Y:S01]  /*20ce0*/  IMAD R21, R7, 0x28, RZ ;  /* 0x0000002807157824 */ /* 0x000fe200078e02ff */
[----:B------:R-:W-:Y:S01]  /*20cf0*/  F2FP.SATFINITE.E4M3.F32.PACK_AB_MERGE_C R206, R55, R206, RZ ;  /* 0x000000ce37ce723e */ /* 0x000fe200048070ff */
[C---:B------:R-:W-:Y:S01]  /*20d00*/  IMAD R23, R7.reuse, 0x29, RZ ;  /* 0x0000002907177824 */ /* 0x040fe200078e02ff */
[----:B------:R3:W-:Y:S01]  /*20d10*/  STG.E.U8 desc[UR32][R14.64], R33 ;  /* 0x000000210e007986 */ /* 0x0007e2000c101120 */
[----:B0-----:R-:W-:Y:S01]  /*20d20*/  IMAD R25, R7, 0x2a, RZ ;  /* 0x0000002a07197824 */ /* 0x001fe200078e02ff */
[-C--:B------:R-:W-:Y:S01]  /*20d30*/  IADD3 R2, P0, PT, R11, R4.reuse, RZ ;  /* 0x000000040b027210 */ /* 0x080fe20007f1e0ff */
[C---:B------:R-:W-:Y:S01]  /*20d40*/  IMAD R27, R7.reuse, 0x2b, RZ ;  /* 0x0000002b071b7824 */ /* 0x040fe200078e02ff */
[----:B------:R0:W-:Y:S01]  /*20d50*/  STG.E.U8 desc[UR32][R8.64], R0 ;  /* 0x0000000008007986 */ /* 0x0001e2000c101120 */
[----:B------:R-:W-:Y:S01]  /*20d60*/  IMAD R29, R7, 0x2c, RZ ;  /* 0x0000002c071d7824 */ /* 0x000fe200078e02ff */
[-C--:B------:R-:W-:Y:S01]  /*20d70*/  IADD3 R10, P3, PT, R21, R4.reuse, RZ ;  /* 0x00000004150a7210 */ /* 0x080fe20007f7e0ff */
[----:B------:R-:W-:Y:S01]  /*20d80*/  IMAD R31, R7, 0x2d, RZ ;  /* 0x0000002d071f7824 */ /* 0x000fe200078e02ff */
[-C--:B-1----:R-:W-:Y:S01]  /*20d90*/  IADD3 R6, P1, PT, R17, R4.reuse, RZ ;  /* 0x0000000411067210 */ /* 0x082fe20007f3e0ff */
[----:B------:R-:W-:Y:S01]  /*20da0*/  IMAD R35, R7, 0x2f, RZ ;  /* 0x0000002f07237824 */ /* 0x000fe200078e02ff */
[-C--:B------:R-:W-:Y:S01]  /*20db0*/  IADD3 R12, P4, PT, R23, R4.reuse, RZ ;  /* 0x00000004170c7210 */ /* 0x080fe20007f9e0ff */
[----:B------:R-:W-:Y:S01]  /*20dc0*/  IMAD R37, R7, 0x30, RZ ;  /* 0x0000003007257824 */ /* 0x000fe200078e02ff */
[-C--:B---3--:R-:W-:Y:S01]  /*20dd0*/  IADD3 R14, P5, PT, R25, R4.reuse, RZ ;  /* 0x00000004190e7210 */ /* 0x088fe20007fbe0ff */
[----:B------:R-:W-:Y:S01]  /*20de0*/  IMAD R33, R7, 0x2e, RZ ;  /* 0x0000002e07217824 */ /* 0x000fe200078e02ff */
[-C--:B------:R-:W-:Y:S01]  /*20df0*/  IADD3 R16, P6, PT, R27, R4.reuse, RZ ;  /* 0x000000041b107210 */ /* 0x080fe20007fde0ff */
[----:B------:R-:W-:Y:S01]  /*20e00*/  IMAD R39, R7, 0x31, RZ ;  /* 0x0000003107277824 */ /* 0x000fe200078e02ff */
[----:B0-----:R-:W-:Y:S01]  /*20e10*/  IADD3 R8, P2, PT, R19, R4, RZ ;  /* 0x0000000413087210 */ /* 0x001fe20007f5e0ff */
[----:B------:R-:W-:Y:S01]  /*20e20*/  IMAD R41, R7, 0x32, RZ ;  /* 0x0000003207297824 */ /* 0x000fe200078e02ff */
[----:B------:R-:W-:Y:S01]  /*20e30*/  F2FP.SATFINITE.E4M3.F32.PACK_AB_MERGE_C R204, R57, R204, RZ ;  /* 0x000000cc39cc723e */ /* 0x000fe200048070ff */
        /* <DEDUP_REMOVED lines=18> */
[C---:B------:R-:W-:Y:S01]  /*20f60*/  IMAD R61, R7.reuse, 0x3c, RZ ;  /* 0x0000003c073d7824 */ /* 0x040fe200078e02ff */
[----:B------:R-:W-:Y:S01]  /*20f70*/  F2FP.SATFINITE.E4M3.F32.PACK_AB_MERGE_C R195, R106, R195, RZ ;  /* 0x000000c36ac3723e */ /* 0x000fe200048070ff */
[----:B------:R-:W-:Y:S01]  /*20f80*/  IMAD R63, R7, 0x3d, RZ ;  /* 0x0000003d073f7824 */ /* 0x000fe200078e02ff */
[----:B------:R-:W-:Y:S01]  /*20f90*/  F2FP.SATFINITE.E4M3.F32.PACK_AB_MERGE_C R135, R131, R130, RZ ;  /* 0x000000828387723e */ /* 0x000fe200048070ff */
[----:B------:R-:W-:Y:S01]  /*20fa0*/  IMAD R65, R7, 0x3e, RZ ;  /* 0x0000003e07417824 */ /* 0x000fe200078e02ff */
[-C--:B------:R-:W-:Y:S01]  /*20fb0*/  LEA.HI.X.SX32 R3, R11, R5.reuse, 0x1, P0 ;  /* 0x000000050b037211 */ /* 0x080fe200000f0eff */
[----:B------:R-:W-:Y:S01]  /*20fc0*/  IMAD R67, R7, 0x3f, RZ ;  /* 0x0000003f07437824 */ /* 0x000fe200078e02ff */
[-C--:B------:R-:W-:Y:S01]  /*20fd0*/  IADD3 R18, P0, PT, R29, R4.reuse, RZ ;  /* 0x000000041d127210 */ /* 0x080fe20007f1e0ff */
[----:B------:R-:W-:Y:S01]  /*20fe0*/  IMAD.SHL.U32 R69, R7, 0x40, RZ ;  /* 0x0000004007457824 */ /* 0x000fe200078e00ff */
[-C--:B------:R-:W-:Y:S01]  /*20ff0*/  LEA.HI.X.SX32 R9, R19, R5.reuse, 0x1, P2 ;  /* 0x0000000513097211 */ /* 0x080fe200010f0eff */
[----:B------:R-:W-:Y:S01]  /*21000*/  IMAD R71, R7, 0x41, RZ ;  /* 0x0000004107477824 */ /* 0x000fe200078e02ff */
[-C--:B------:R-:W-:Y:S01]  /*21010*/  LEA.HI.X.SX32 R11, R21, R5.reuse, 0x1, P3 ;  /* 0x00000005150b7211 */ /* 0x080fe200018f0eff */
[----:B------:R-:W-:Y:S01]  /*21020*/  IMAD R73, R7, 0x42, RZ ;  /* 0x0000004207497824 */ /* 0x000fe200078e02ff */
[-C--:B------:R-:W-:Y:S01]  /*21030*/  LEA.HI.X.SX32 R13, R23, R5.reuse, 0x1, P4 ;  /* 0x00000005170d7211 */ /* 0x080fe200020f0eff */
[----:B------:R-:W-:Y:S01]  /*21040*/  IMAD R75, R7, 0x43, RZ ;  /* 0x00000043074b7824 */ /* 0x000fe200078e02ff */
[-C--:B------:R-:W-:Y:S01]  /*21050*/  LEA.HI.X.SX32 R15, R25, R5.reuse, 0x1, P5 ;  /* 0x00000005190f7211 */ /* 0x080fe200028f0eff */
[----:B------:R-:W-:Y:S01]  /*21060*/  IMAD R77, R7, 0x44, RZ ;  /* 0x00000044074d7824 */ /* 0x000fe200078e02ff */
[-C--:B------:R-:W-:Y:S01]  /*21070*/  IADD3 R22, P2, PT, R33, R4.reuse, RZ ;  /* 0x0000000421167210 */ /* 0x080fe20007f5e0ff */
[----:B------:R-:W-:Y:S01]  /*21080*/  IMAD R79, R7, 0x45, RZ ;  /* 0x00000045074f7824 */ /* 0x000fe200078e02ff */
[-C--:B------:R-:W-:Y:S01]  /*21090*/  IADD3 R24, P3, PT, R35, R4.reuse, RZ ;  /* 0x0000000423187210 */ /* 0x080fe20007f7e0ff */
[----:B------:R-:W-:Y:S01]  /*210a0*/  IMAD R81, R7, 0x46, RZ ;  /* 0x0000004607517824 */ /* 0x000fe200078e02ff */
[-C--:B------:R-:W-:Y:S01]  /*210b0*/  IADD3 R26, P4, PT, R37, R4.reuse, RZ ;  /* 0x00000004251a7210 */ /* 0x080fe20007f9e0ff */
[----:B------:R-:W-:Y:S01]  /*210c0*/  IMAD R83, R7, 0x47, RZ ;  /* 0x0000004707537824 */ /* 0x000fe200078e02ff */
[-C--:B------:R-:W-:Y:S01]  /*210d0*/  IADD3 R28, P5, PT, R39, R4.reuse, RZ ;  /* 0x00000004271c7210 */ /* 0x080fe20007fbe0ff */
[----:B------:R-:W-:Y:S01]  /*210e0*/  IMAD R85, R7, 0x48, RZ ;  /* 0x0000004807557824 */ /* 0x000fe200078e02ff */
[----:B------:R-:W-:Y:S01]  /*210f0*/  LEA.HI.X.SX32 R19, R29, R5, 0x1, P0 ;  /* 0x000000051d137211 */ /* 0x000fe200000f0eff */
[C---:B------:R-:W-:Y:S01]  /*21100*/  IMAD R87, R7.reuse, 0x49, RZ ;  /* 0x0000004907577824 */ /* 0x040fe200078e02ff */
[----:B------:R-:W-:Y:S01]  /*21110*/  F2FP.SATFINITE.E4M3.F32.PACK_AB_MERGE_C R199, R42, R199, RZ ;  /* 0x000000c72ac7723e */ /* 0x000fe200048070ff */
[----:B------:R-:W-:Y:S01]  /*21120*/  IMAD R89, R7, 0x4a, RZ ;  /* 0x0000004a07597824 */ /* 0x000fe200078e02ff */
[-C--:B------:R-:W-:Y:S01]  /*21130*/  IADD3 R32, P0, PT, R43, R4.reuse, RZ ;  /* 0x000000042b207210 */ /* 0x080fe20007f1e0ff */
[----:B------:R-:W-:Y:S01]  /*21140*/  IMAD R91, R7, 0x4b, RZ ;  /* 0x0000004b075b7824 */ /* 0x000fe200078e02ff */
[-C--:B------:R-:W-:Y:S01]  /*21150*/  LEA.HI.X.SX32 R23, R33, R5.reuse, 0x1, P2 ;  /* 0x0000000521177211 */ /* 0x080fe200010f0eff */
[----:B------:R-:W-:Y:S01]  /*21160*/  IMAD R93, R7, 0x4c, RZ ;  /* 0x0000004c075d7824 */ /* 0x000fe200078e02ff */
[-C--:B------:R-:W-:Y:S01]  /*21170*/  LEA.HI.X.SX32 R25, R35, R5.reuse, 0x1, P3 ;  /* 0x0000000523197211 */ /* 0x080fe200018f0eff */
[----:B------:R-:W-:Y:S01]  /*21180*/  IMAD R95, R7, 0x4d, RZ ;  /* 0x0000004d075f7824 */ /* 0x000fe200078e02ff */
[----:B------:R-:W-:Y:S01]  /*21190*/  LEA.HI.X.SX32 R29, R39, R5, 0x1, P5 ;  /* 0x00000005271d7211 */ /* 0x000fe200028f0eff */
[C---:B------:R-:W-:Y:S01]  /*211a0*/  IMAD R97, R7.reuse, 0x4e, RZ ;  /* 0x0000004e07617824 */ /* 0x040fe200078e02ff */
[----:B------:R-:W-:Y:S01]  /*211b0*/  F2FP.SATFINITE.E4M3.F32.PACK_AB_MERGE_C R187, R44, R187, RZ ;  /* 0x000000bb2cbb723e */ /* 0x000fe200048070ff */
[----:B------:R-:W-:Y:S01]  /*211c0*/  IMAD R99, R7, 0x4f, RZ ;  /* 0x0000004f07637824 */ /* 0x000fe200078e02ff */
[-C--:B------:R-:W-:Y:S01]  /*211d0*/  IADD3 R36, P2, PT, R47, R4.reuse, RZ ;  /* 0x000000042f247210 */ /* 0x080fe20007f5e0ff */
[----:B------:R-:W-:Y:S01]  /*211e0*/  IMAD R101, R7, 0x50, RZ ;  /* 0x0000005007657824 */ /* 0x000fe200078e02ff */
[-C--:B------:R-:W-:Y:S01]  /*211f0*/  IADD3 R38, P3, PT, R49, R4.reuse, RZ ;  /* 0x0000000431267210 */ /* 0x080fe20007f7e0ff */
[----:B------:R-:W-:Y:S01]  /*21200*/  IMAD R106, R7, 0x51, RZ ;  /* 0x00000051076a7824 */ /* 0x000fe200078e02ff */
[-C--:B------:R-:W-:Y:S01]  /*21210*/  IADD3 R42, P5, PT, R53, R4.reuse, RZ ;  /* 0x00000004352a7210 */ /* 0x080fe20007fbe0ff */
[C---:B------:R-:W-:Y:S01]  /*21220*/  IMAD R108, R7.reuse, 0x52, RZ ;  /* 0x00000052076c7824 */ /* 0x040fe200078e02ff */
[----:B------:R-:W-:Y:S01]  /*21230*/  F2FP.SATFINITE.E4M3.F32.PACK_AB_MERGE_C R193, R46, R193, RZ ;  /* 0x000000c12ec1723e */ /* 0x000fe200048070ff */
[----:B------:R-:W-:Y:S01]  /*21240*/  IMAD R110, R7, 0x53, RZ ;  /* 0x00000053076e7824 */ /* 0x000fe200078e02ff */
[----:B------:R-:W-:Y:S01]  /*21250*/  LEA.HI.X.SX32 R33, R43, R5, 0x1, P0 ;  /* 0x000000052b217211 */ /* 0x000fe200000f0eff */
[C---:B------:R-:W-:Y:S01]  /*21260*/  IMAD R112, R7.reuse, 0x54, RZ ;  /* 0x0000005407707824 */ /* 0x040fe200078e02ff */
[----:B------:R-:W-:Y:S01]  /*21270*/  F2FP.SATFINITE.E4M3.F32.PACK_AB_MERGE_C R197, R48, R197, RZ ;  /* 0x000000c530c5723e */ /* 0x000fe200048070ff */
        /* <DEDUP_REMOVED lines=8> */
[----:B------:R-:W-:Y:S01]  /*21300*/  IMAD R109, R7, 0x59, RZ ;  /* 0x00000059076d7824 */ /* 0x000fe200078e02ff */
[-C--:B------:R-:W-:Y:S01]  /*21310*/  IADD3 R46, P0, PT, R57, R4.reuse, RZ ;  /* 0x00000004392e7210 */ /* 0x080fe20007f1e0ff */
        /* <DEDUP_REMOVED lines=23> */
[----:B------:R-:W-:Y:S01]  /*21490*/  LEA.HI.X.SX32 R53, R63, R5, 0x1, P3 ;  /* 0x000000053f357211 */ /* 0x000fe200018f0eff */
[C---:B------:R-:W-:Y:S01]  /*214a0*/  IMAD R137, R7.reuse, 0x66, RZ ;  /* 0x0000006607897824 */ /* 0x040fe200078e02ff */
[----:B------:R-:W-:Y:S01]  /*214b0*/  F2FP.SATFINITE.E4M3.F32.PACK_AB_MERGE_C R233, R72, R233, RZ ;  /* 0x000000e948e9723e */ /* 0x000fe200048070ff */
[----:B------:R-:W-:Y:S01]  /*214c0*/  IMAD R139, R7, 0x67, RZ ;  /* 0x00000067078b7824 */ /* 0x000fe200078e02ff */
[----:B------:R-:W-:Y:S01]  /*214d0*/  IADD3 R66, P3, PT, R77, R4, RZ ;  /* 0x000000044d427210 */ /* 0x000fe20007f7e0ff */
        /* <DEDUP_REMOVED lines=33> */
[----:B------:R-:W-:Y:S01]  /*216f0*/  PRMT R0, R0, 0x9910, RZ ;  /* 0x0000991000007816 */ /* 0x000fe200000000ff */
[----:B------:R-:W-:Y:S01]  /*21700*/  IMAD R175, R7, 0x79, RZ ;  /* 0x0000007907af7824 */ /* 0x000fe200078e02ff */
[----:B------:R-:W-:Y:S01]  /*21710*/  PRMT R212, R199, 0x9910, RZ ;  /* 0x00009910c7d47816 */ /* 0x000fe200000000ff */
[C---:B------:R-:W-:Y:S01]  /*21720*/  IMAD R177, R7.reuse, 0x7a, RZ ;  /* 0x0000007a07b17824 */ /* 0x040fe200078e02ff */
[----:B------:R-:W-:Y:S01]  /*21730*/  SHF.R.S32.HI R0, RZ, 0x8, R0 ;  /* 0x00000008ff007819 */ /* 0x000fe20000011400 */
[----:B------:R-:W-:Y:S01]  /*21740*/  IMAD R179, R7, 0x7b, RZ ;  /* 0x0000007b07b37824 */ /* 0x000fe200078e02ff */
[----:B------:R-:W-:Y:S01]  /*21750*/  PRMT R214, R193, 0x9910, RZ ;  /* 0x00009910c1d67816 */ /* 0x000fe200000000ff */
[C---:B------:R-:W-:Y:S01]  /*21760*/  IMAD R181, R7.reuse, 0x7c, RZ ;  /* 0x0000007c07b57824 */ /* 0x040fe200078e02ff */
[----:B------:R-:W0:Y:S01]  /*21770*/  LDCU UR4, c[0x0][0x3ec] ;  /* 0x00007d80ff0477ac */ /* 0x000e220008000800 */
[C---:B------:R-:W-:Y:S01]  /*21780*/  IMAD R183, R7.reuse, 0x7d, RZ ;  /* 0x0000007d07b77824 */ /* 0x040fe200078e02ff */
[----:B------:R1:W-:Y:S01]  /*21790*/  STG.E.U8 desc[UR32][R2.64], R0 ;  /* 0x0000000002007986 */ /* 0x0003e2000c101120 */
[----:B------:R-:W-:-:S02]  /*217a0*/  IMAD R185, R7, 0x7e, RZ ;  /* 0x0000007e07b97824 */ /* 0x000fc400078e02ff */
[----:B------:R-:W-:Y:S01]  /*217b0*/  IMAD R210, R7, 0x7f, RZ ;  /* 0x0000007f07d27824 */ /* 0x000fe200078e02ff */
[-C--:B------:R-:W-:Y:S02]  /*217c0*/  LEA.HI.X.SX32 R7, R17, R5.reuse, 0x1, P1 ;  /* 0x0000000511077211 */ /* 0x080fe400008f0eff */
[-C--:B------:R-:W-:Y:S02]  /*217d0*/  IADD3 R20, P1, PT, R31, R4.reuse, RZ ;  /* 0x000000041f147210 */ /* 0x080fe40007f3e0ff */
[-C--:B------:R-:W-:Y:S01]  /*217e0*/  LEA.HI.X.SX32 R17, R27, R5.reuse, 0x1, P6 ;  /* 0x000000051b117211 */ /* 0x080fe200030f0eff */
[----:B------:R3:W-:Y:S01]  /*217f0*/  STG.E.U8 desc[UR32][R6.64], R199 ;  /* 0x000000c706007986 */ /* 0x0007e2000c101120 */
[----:B------:R-:W-:Y:S02]  /*21800*/  IADD3 R30, P6, PT, R41, R4, RZ ;  /* 0x00000004291e7210 */ /* 0x000fe40007fde0ff */
[-C--:B------:R-:W-:Y:S02]  /*21810*/  LEA.HI.X.SX32 R21, R31, R5.reuse, 0x1, P1 ;  /* 0x000000051f157211 */ /* 0x080fe400008f0eff */
[----:B------:R-:W-:-:S02]  /*21820*/  LEA.HI.X.SX32 R27, R37, R5, 0x1, P4 ;  /* 0x00000005251b7211 */ /* 0x000fc400020f0eff */
[-C--:B------:R-:W-:Y:S01]  /*21830*/  IADD3 R34, P1, PT, R45, R4.reuse, RZ ;  /* 0x000000042d227210 */ /* 0x080fe20007f3e0ff */
[----:B0-----:R-:W-:Y:S01]  /*21840*/  UIMAD UR4, UR25, UR4, URZ ;  /* 0x00000004190472a4 */ /* 0x001fe2000f8e02ff */
[-C--:B------:R-:W-:Y:S02]  /*21850*/  IADD3 R40, P4, PT, R51, R4.reuse, RZ ;  /* 0x0000000433287210 */ /* 0x080fe40007f9e0ff */
[-C--:B------:R-:W-:Y:S01]  /*21860*/  LEA.HI.X.SX32 R31, R41, R5.reuse, 0x1, P6 ;  /* 0x00000005291f7211 */ /* 0x080fe200030f0eff */
[----:B------:R-:W-:Y:S01]  /*21870*/  USHF.L.U32 UR6, UR4, 0x2, URZ ;  /* 0x0000000204067899 */ /* 0x000fe200080006ff */
[----:B------:R-:W-:Y:S01]  /*21880*/  IADD3 R44, P6, PT, R55, R4, RZ ;  /* 0x00000004372c7210 */ /* 0x000fe20007fde0ff */
[----:B------:R-:W-:Y:S01]  /*21890*/  UIMAD.WIDE UR4, UR4, 0x4, URZ ;  /* 0x00000004040478a5 */ /* 0x000fe2000f8e02ff */
[-C--:B------:R-:W-:Y:S02]  /*218a0*/  LEA.HI.X.SX32 R35, R45, R5.reuse, 0x1, P1 ;  /* 0x000000052d237211 */ /* 0x080fe400008f0eff */
[----:B------:R-:W-:-:S02]  /*218b0*/  LEA.HI.X.SX32 R37, R47, R5, 0x1, P2 ;  /* 0x000000052f257211 */ /* 0x000fc400010f0eff */
[-C--:B------:R-:W-:Y:S02]  /*218c0*/  LEA.HI.X.SX32 R41, R51, R5.reuse, 0x1, P4 ;  /* 0x0000000533297211 */ /* 0x080fe400020f0eff */
[-C--:B------:R-:W-:Y:S02]  /*218d0*/  IADD3 R48, P1, PT, R59, R4.reuse, RZ ;  /* 0x000000043b307210 */ /* 0x080fe40007f3e0ff */
[-C--:B------:R-:W-:Y:S02]  /*218e0*/  IADD3 R50, P2, PT, R61, R4.reuse, RZ ;  /* 0x000000043d327210 */ /* 0x080fe40007f5e0ff */
[-C--:B------:R-:W-:Y:S02]  /*218f0*/  IADD3 R54, P4, PT, R65, R4.reuse, RZ ;  /* 0x0000000441367210 */ /* 0x080fe40007f9e0ff */
[----:B------:R-:W-:Y:S02]  /*21900*/  LEA.HI.X.SX32 R45, R55, R5, 0x1, P6 ;  /* 0x00000005372d7211 */ /* 0x000fe400030f0eff */
[----:B------:R-:W-:-:S02]  /*21910*/  IADD3 R58, P6, PT, R69, R4, RZ ;  /* 0x00000004453a7210 */ /* 0x000fc40007fde0ff */
[-C--:B------:R-:W-:Y:S02]  /*21920*/  LEA.HI.X.SX32 R47, R57, R5.reuse, 0x1, P0 ;  /* 0x00000005392f7211 */ /* 0x080fe400000f0eff */
[----:B------:R-:W-:Y:S02]  /*21930*/  IADD3 R60, P0, PT, R71, R4, RZ ;  /* 0x00000004473c7210 */ /* 0x000fe40007f1e0ff */
[-C--:B------:R-:W-:Y:S02]  /*21940*/  LEA.HI.X.SX32 R49, R59, R5.reuse, 0x1, P1 ;  /* 0x000000053b317211 */ /* 0x080fe400008f0eff */
[-C--:B------:R-:W-:Y:S02]  /*21950*/  LEA.HI.X.SX32 R51, R61, R5.reuse, 0x1, P2 ;  /* 0x000000053d337211 */ /* 0x080fe400010f0eff */
[-C--:B------:R-:W-:Y:S02]  /*21960*/  LEA.HI.X.SX32 R55, R65, R5.reuse, 0x1, P4 ;  /* 0x0000000541377211 */ /* 0x080fe400020f0eff */
[----:B------:R-:W-:-:S02]  /*21970*/  LEA.HI.X.SX32 R57, R67, R5, 0x1, P5 ;  /* 0x0000000543397211 */ /* 0x000fc400028f0eff */
[-C--:B------:R-:W-:Y:S02]  /*21980*/  IADD3 R62, P1, PT, R73, R4.reuse, RZ ;  /* 0x00000004493e7210 */ /* 0x080fe40007f3e0ff */
        /* <DEDUP_REMOVED lines=11> */
[----:B------:R-:W-:Y:S02]  /*21a40*/  LEA.HI.X.SX32 R71, R81, R5, 0x1, P5 ;  /* 0x0000000551477211 */ /* 0x000fe400028f0eff */
[-C--:B------:R-:W-:Y:S02]  /*21a50*/  IADD3 R76, P1, PT, R87, R4.reuse, RZ ;  /* 0x00000004574c7210 */ /* 0x080fe40007f3e0ff */
[-C--:B------:R-:W-:Y:S02]  /*21a60*/  IADD3 R78, P2, PT, R89, R4.reuse, RZ ;  /* 0x00000004594e7210 */ /* 0x080fe40007f5e0ff */
[-C--:B------:R-:W-:Y:S02]  /*21a70*/  IADD3 R80, P3, PT, R91, R4.reuse, RZ ;  /* 0x000000045b507210 */ /* 0x080fe40007f7e0ff */
[-C--:B------:R-:W-:Y:S02]  /*21a80*/  IADD3 R82, P4, PT, R93, R4.reuse, RZ ;  /* 0x000000045d527210 */ /* 0x080fe40007f9e0ff */
[----:B------:R-:W-:-:S02]  /*21a90*/  IADD3 R84, P5, PT, R95, R4, RZ ;  /* 0x000000045f547210 */ /* 0x000fc40007fbe0ff */
[-C--:B------:R-:W-:Y:S02]  /*21aa0*/  LEA.HI.X.SX32 R73, R83, R5.reuse, 0x1, P6 ;  /* 0x0000000553497211 */ /* 0x080fe400030f0eff */
[-C--:B------:R-:W-:Y:S02]  /*21ab0*/  IADD3 R86, P6, PT, R97, R4.reuse, RZ ;  /* 0x0000000461567210 */ /* 0x080fe40007fde0ff */
[-C--:B------:R-:W-:Y:S02]  /*21ac0*/  LEA.HI.X.SX32 R75, R85, R5.reuse, 0x1, P0 ;  /* 0x00000005554b7211 */ /* 0x080fe400000f0eff */
[----:B------:R-:W-:Y:S02]  /*21ad0*/  IADD3 R88, P0, PT, R99, R4, RZ ;  /* 0x0000000463587210 */ /* 0x000fe40007f1e0ff */
[-C--:B------:R-:W-:Y:S02]  /*21ae0*/  LEA.HI.X.SX32 R77, R87, R5.reuse, 0x1, P1 ;  /* 0x00000005574d7211 */ /* 0x080fe400008f0eff */
[----:B------:R-:W-:-:S02]  /*21af0*/  LEA.HI.X.SX32 R79, R89, R5, 0x1, P2 ;  /* 0x00000005594f7211 */ /* 0x000fc400010f0eff */
[-C--:B------:R-:W-:Y:S02]  /*21b00*/  LEA.HI.X.SX32 R81, R91, R5.reuse, 0x1, P3 ;  /* 0x000000055b517211 */ /* 0x080fe400018f0eff */
[-C--:B------:R-:W-:Y:S02]  /*21b10*/  LEA.HI.X.SX32 R83, R93, R5.reuse, 0x1, P4 ;  /* 0x000000055d537211 */ /* 0x080fe400020f0eff */
[----:B------:R-:W-:Y:S02]  /*21b20*/  LEA.HI.X.SX32 R85, R95, R5, 0x1, P5 ;  /* 0x000000055f557211 */ /* 0x000fe400028f0eff */
[-C--:B------:R-:W-:Y:S02]  /*21b30*/  IADD3 R90, P1, PT, R101, R4.reuse, RZ ;  /* 0x00000004655a7210 */ /* 0x080fe40007f3e0ff */
[-C--:B------:R-:W-:Y:S02]  /*21b40*/  IADD3 R92, P2, PT, R106, R4.reuse, RZ ;  /* 0x000000046a5c7210 */ /* 0x080fe40007f5e0ff */
[----:B------:R-:W-:-:S02]  /*21b50*/  IADD3 R94, P3, PT, R108, R4, RZ ;  /* 0x000000046c5e7210 */ /* 0x000fc40007f7e0ff */
[-C--:B------:R-:W-:Y:S02]  /*21b60*/  IADD3 R96, P4, PT, R110, R4.reuse, RZ ;  /* 0x000000046e607210 */ /* 0x080fe40007f9e0ff */
[-C--:B------:R-:W-:Y:S02]  /*21b70*/  IADD3 R98, P5, PT, R112, R4.reuse, RZ ;  /* 0x0000000470627210 */ /* 0x080fe40007fbe0ff */
[-C--:B------:R-:W-:Y:S02]  /*21b80*/  LEA.HI.X.SX32 R87, R97, R5.reuse, 0x1, P6 ;  /* 0x0000000561577211 */ /* 0x080fe400030f0eff */
[----:B------:R-:W-:Y:S02]  /*21b90*/  IADD3 R100, P6, PT, R114, R4, RZ ;  /* 0x0000000472647210 */ /* 0x000fe40007fde0ff */
[-C--:B------:R-:W-:Y:S02]  /*21ba0*/  LEA.HI.X.SX32 R89, R99, R5.reuse, 0x1, P0 ;  /* 0x0000000563597211 */ /* 0x080fe400000f0eff */
[----:B------:R-:W-:-:S02]  /*21bb0*/  LEA.HI.X.SX32 R91, R101, R5, 0x1, P1 ;  /* 0x00000005655b7211 */ /* 0x000fc400008f0eff */
[-C--:B------:R-:W-:Y:S02]  /*21bc0*/  LEA.HI.X.SX32 R93, R106, R5.reuse, 0x1, P2 ;  /* 0x000000056a5d7211 */ /* 0x080fe400010f0eff */
[-C--:B------:R-:W-:Y:S02]  /*21bd0*/  LEA.HI.X.SX32 R95, R108, R5.reuse, 0x1, P3 ;  /* 0x000000056c5f7211 */ /* 0x080fe400018f0eff */
[-C--:B------:R-:W-:Y:S02]  /*21be0*/  LEA.HI.X.SX32 R97, R110, R5.reuse, 0x1, P4 ;  /* 0x000000056e617211 */ /* 0x080fe400020f0eff */
[----:B------:R-:W-:Y:S02]  /*21bf0*/  LEA.HI.X.SX32 R99, R112, R5, 0x1, P5 ;  /* 0x0000000570637211 */ /* 0x000fe400028f0eff */
[-C--:B------:R-:W-:Y:S02]  /*21c00*/  IADD3 R102, P0, PT, R103, R4.reuse, RZ ;  /* 0x0000000467667210 */ /* 0x080fe40007f1e0ff */
[----:B------:R-:W-:-:S02]  /*21c10*/  IADD3 R104, P1, PT, R105, R4, RZ ;  /* 0x0000000469687210 */ /* 0x000fc40007f3e0ff */
[-C--:B------:R-:W-:Y:S02]  /*21c20*/  IADD3 R106, P2, PT, R107, R4.reuse, RZ ;  /* 0x000000046b6a7210 */ /* 0x080fe40007f5e0ff */
[-C--:B------:R-:W-:Y:S02]  /*21c30*/  IADD3 R108, P3, PT, R109, R4.reuse, RZ ;  /* 0x000000046d6c7210 */ /* 0x080fe40007f7e0ff */
[-C--:B------:R-:W-:Y:S02]  /*21c40*/  IADD3 R110, P4, PT, R111, R4.reuse, RZ ;  /* 0x000000046f6e7210 */ /* 0x080fe40007f9e0ff */
[-C--:B------:R-:W-:Y:S02]  /*21c50*/  IADD3 R112, P5, PT, R113, R4.reuse, RZ ;  /* 0x0000000471707210 */ /* 0x080fe40007fbe0ff */
[----:B------:R-:W-:Y:S02]  /*21c60*/  LEA.HI.X.SX32 R101, R114, R5, 0x1, P6 ;  /* 0x0000000572657211 */ /* 0x000fe400030f0eff */
[----:B------:R-:W-:-:S02]  /*21c70*/  IADD3 R114, P6, PT, R115, R4, RZ ;  /* 0x0000000473727210 */ /* 0x000fc40007fde0ff */
[-C--:B------:R-:W-:Y:S02]  /*21c80*/  LEA.HI.X.SX32 R103, R103, R5.reuse, 0x1, P0 ;  /* 0x0000000567677211 */ /* 0x080fe400000f0eff */
[-C--:B------:R-:W-:Y:S02]  /*21c90*/  LEA.HI.X.SX32 R105, R105, R5.reuse, 0x1, P1 ;  /* 0x0000000569697211 */ /* 0x080fe400008f0eff */
        /* <DEDUP_REMOVED lines=8> */
[-C--:B------:R-:W-:Y:S02]  /*21d20*/  IADD3 R124, P4, PT, R125, R4.reuse, RZ ;  /* 0x000000047d7c7210 */ /* 0x080fe40007f9e0ff */
[----:B------:R-:W-:-:S02]  /*21d30*/  IADD3 R126, P5, PT, R127, R4, RZ ;  /* 0x000000047f7e7210 */ /* 0x000fc40007fbe0ff */
[-C--:B------:R-:W-:Y:S02]  /*21d40*/  LEA.HI.X.SX32 R115, R115, R5.reuse, 0x1, P6 ;  /* 0x0000000573737211 */ /* 0x080fe400030f0eff */
[----:B------:R-:W-:Y:S02]  /*21d50*/  IADD3 R128, P6, PT, R129, R4, RZ ;  /* 0x0000000481807210 */ /* 0x000fe40007fde0ff */
[-C--:B------:R-:W-:Y:S02]  /*21d60*/  LEA.HI.X.SX32 R117, R117, R5.reuse, 0x1, P0 ;  /* 0x0000000575757211 */ /* 0x080fe400000f0eff */
[-C--:B------:R-:W-:Y:S02]  /*21d70*/  LEA.HI.X.SX32 R119, R119, R5.reuse, 0x1, P1 ;  /* 0x0000000577777211 */ /* 0x080fe400008f0eff */
[-C--:B------:R-:W-:Y:S02]  /*21d80*/  LEA.HI.X.SX32 R121, R121, R5.reuse, 0x1, P2 ;  /* 0x0000000579797211 */ /* 0x080fe400010f0eff */
[----:B------:R-:W-:-:S02]  /*21d90*/  LEA.HI.X.SX32 R123, R123, R5, 0x1, P3 ;  /* 0x000000057b7b7211 */ /* 0x000fc400018f0eff */
[-C--:B------:R-:W-:Y:S02]  /*21da0*/  LEA.HI.X.SX32 R125, R125, R5.reuse, 0x1, P4 ;  /* 0x000000057d7d7211 */ /* 0x080fe400020f0eff */
[----:B------:R-:W-:Y:S02]  /*21db0*/  LEA.HI.X.SX32 R127, R127, R5, 0x1, P5 ;  /* 0x000000057f7f7211 */ /* 0x000fe400028f0eff */
[-C--:B------:R-:W-:Y:S02]  /*21dc0*/  IADD3 R130, P0, PT, R131, R4.reuse, RZ ;  /* 0x0000000483827210 */ /* 0x080fe40007f1e0ff */
        /* <DEDUP_REMOVED lines=54> */
[-C--:B------:R-:W-:Y:S02]  /*22130*/  LEA.HI.X.SX32 R185, R185, R5.reuse, 0x1, P5 ;  /* 0x00000005b9b97211 */ /* 0x080fe400028f0eff */
[----:B------:R-:W-:Y:S01]  /*22140*/  LEA.HI.X.SX32 R5, R210, R5, 0x1, P6 ;  /* 0x00000005d2057211 */ /* 0x000fe200030f0eff */
[----:B------:R-:W-:Y:S01]  /*22150*/  IMAD.MOV.U32 R210, RZ, RZ, R212 ;  /* 0x000000ffffd27224 */ /* 0x000fe200078e00d4 */
[----:B------:R-:W-:-:S02]  /*22160*/  PRMT R212, R187, 0x9910, RZ ;  /* 0x00009910bbd47816 */ /* 0x000fc400000000ff */
[----:B-1----:R-:W-:Y:S02]  /*22170*/  PRMT R0, R197, 0x9910, RZ ;  /* 0x00009910c5007816 */ /* 0x002fe400000000ff */
[----:B------:R-:W-:Y:S02]  /*22180*/  SHF.R.S32.HI R210, RZ, 0x8, R210 ;  /* 0x00000008ffd27819 */ /* 0x000fe400000114d2 */
[----:B------:R-:W-:Y:S01]  /*22190*/  SHF.R.S32.HI R212, RZ, 0x8, R212 ;  /* 0x00000008ffd47819 */ /* 0x000fe200000114d4 */
[----:B---3--:R-:W-:Y:S01]  /*221a0*/  IMAD.MOV.U32 R7, RZ, RZ, R0 ;  /* 0x000000ffff077224 */ /* 0x008fe200078e0000 */
[----:B------:R-:W-:Y:S01]  /*221b0*/  SHF.R.S32.HI R3, RZ, 0x8, R214 ;  /* 0x00000008ff037819 */ /* 0x000fe200000114d6 */
[----:B------:R0:W-:Y:S01]  /*221c0*/  STG.E.U8 desc[UR32][R8.64], R210 ;  /* 0x000000d208007986 */ /* 0x0001e2000c101120 */
[----:B------:R-:W-:Y:S02]  /*221d0*/  PRMT R0, R207, 0x9910, RZ ;  /* 0x00009910cf007816 */ /* 0x000fe400000000ff */
[----:B------:R-:W-:Y:S01]  /*221e0*/  PRMT R2, R206, 0x9910, RZ ;  /* 0x00009910ce027816 */ /* 0x000fe200000000ff */
[----:B------:R1:W-:Y:S01]  /*221f0*/  STG.E.U8 desc[UR32][R10.64], R187 ;  /* 0x000000bb0a007986 */ /* 0x0003e2000c101120 */
[----:B------:R-:W-:-:S03]  /*22200*/  SHF.R.S32.HI R7, RZ, 0x8, R7 ;  /* 0x00000008ff077819 */ /* 0x000fc60000011407 */
[----:B------:R3:W-:Y:S04]  /*22210*/  STG.E.U8 desc[UR32][R12.64], R212 ;  /* 0x000000d40c007986 */ /* 0x0007e8000c101120 */
[----:B------:R-:W-:Y:S01]  /*22220*/  STG.E.U8 desc[UR32][R14.64], R193 ;  /* 0x000000c10e007986 */ /* 0x000fe2000c101120 */
[----:B0-----:R-:W-:-:S03]  /*22230*/  PRMT R9, R191, 0x9910, RZ ;  /* 0x00009910bf097816 */ /* 0x001fc600000000ff */
[----:B------:R0:W-:Y:S01]  /*22240*/  STG.E.U8 desc[UR32][R16.64], R3 ;  /* 0x0000000310007986 */ /* 0x0001e2000c101120 */
[----:B------:R-:W-:Y:S01]  /*22250*/  SHF.R.S32.HI R9, RZ, 0x8, R9 ;  /* 0x00000008ff097819 */ /* 0x000fe20000011409 */
[C---:B-1----:R-:W-:Y:S02]  /*22260*/  IMAD.SHL.U32 R11, R134.reuse, 0x4, RZ ;  /* 0x00000004860b7824 */ /* 0x042fe400078e00ff */
[----:B------:R-:W-:Y:S01]  /*22270*/  STG.E.U8 desc[UR32][R18.64], R197 ;  /* 0x000000c512007986 */ /* 0x000fe2000c101120 */
[----:B---3--:R-:W1:Y:S01]  /*22280*/  LDC.64 R12, c[0x0][0x3a0] ;  /* 0x0000e800ff0c7b82 */ /* 0x008e620000000a00 */
[----:B------:R-:W-:Y:S02]  /*22290*/  IMAD.HI R134, R134, 0x4, RZ ;  /* 0x0000000486867827 */ /* 0x000fe400078e02ff */
[----:B------:R3:W-:Y:S01]  /*222a0*/  STG.E.U8 desc[UR32][R20.64], R7 ;  /* 0x0000000714007986 */ /* 0x0007e2000c101120 */
[----:B0-----:R-:W-:Y:S01]  /*222b0*/  SHF.R.S32.HI R3, RZ, 0x8, R0 ;  /* 0x00000008ff037819 */ /* 0x001fe20000011400 */
[----:B------:R-:W-:Y:S01]  /*222c0*/  IMAD.MOV.U32 R0, RZ, RZ, R2 ;  /* 0x000000ffff007224 */ /* 0x000fe200078e0002 */
[----:B------:R-:W-:Y:S01]  /*222d0*/  PRMT R2, R204, 0x9910, RZ ;  /* 0x00009910cc027816 */ /* 0x000fe200000000ff */
[----:B------:R-:W-:Y:S04]  /*222e0*/  STG.E.U8 desc[UR32][R22.64], R191 ;  /* 0x000000bf16007986 */ /* 0x000fe8000c101120 */
[----:B------:R0:W-:Y:S01]  /*222f0*/  STG.E.U8 desc[UR32][R24.64], R9 ;  /* 0x0000000918007986 */ /* 0x0001e2000c101120 */
[----:B---3--:R-:W-:Y:S01]  /*22300*/  SHF.R.S32.HI R7, RZ, 0x8, R0 ;  /* 0x00000008ff077819 */ /* 0x008fe20000011400 */
[----:B------:R-:W-:Y:S01]  /*22310*/  IMAD.MOV.U32 R0, RZ, RZ, R2 ;  /* 0x000000ffff007224 */ /* 0x000fe200078e0002 */
[----:B------:R-:W-:Y:S01]  /*22320*/  PRMT R2, R202, 0x9910, RZ ;  /* 0x00009910ca027816 */ /* 0x000fe200000000ff */
[----:B------:R-:W-:Y:S04]  /*22330*/  STG.E.U8 desc[UR32][R26.64], R207 ;  /* 0x000000cf1a007986 */ /* 0x000fe8000c101120 */
        /* <DEDUP_REMOVED lines=161> */
[----:B0-----:R-:W-:-:S03]  /*22d50*/  SHF.R.S32.HI R7, RZ, 0x8, R0 ;  /* 0x00000008ff077819 */ /* 0x001fc60000011400 */
[----:B------:R-:W-:Y:S01]  /*22d60*/  STG.E.U8 desc[UR32][R160.64], R209 ;  /* 0x000000d1a0007986 */ /* 0x000fe2000c101120 */
[----:B------:R-:W-:-:S03]  /*22d70*/  PRMT R0, R203, 0x9910, RZ ;  /* 0x00009910cb007816 */ /* 0x000fc600000000ff */
[----:B------:R0:W-:Y:S01]  /*22d80*/  STG.E.U8 desc[UR32][R162.64], R3 ;  /* 0x00000003a2007986 */ /* 0x0001e2000c101120 */
[----:B---3--:R-:W-:-:S03]  /*22d90*/  SHF.R.S32.HI R9, RZ, 0x8, R0 ;  /* 0x00000008ff097819 */ /* 0x008fc60000011400 */
[----:B------:R-:W-:Y:S01]  /*22da0*/  STG.E.U8 desc[UR32][R164.64], R205 ;  /* 0x000000cda4007986 */ /* 0x000fe2000c101120 */
[----:B------:R-:W-:-:S03]  /*22db0*/  PRMT R0, R201, 0x9910, RZ ;  /* 0x00009910c9007816 */ /* 0x000fc600000000ff */
[----:B------:R3:W-:Y:S01]  /*22dc0*/  STG.E.U8 desc[UR32][R166.64], R7 ;  /* 0x00000007a6007986 */ /* 0x0007e2000c101120 */
[----:B0-----:R-:W-:-:S03]  /*22dd0*/  IMAD.MOV.U32 R3, RZ, RZ, R2 ;  /* 0x000000ffff037224 */ /* 0x001fc600078e0002 */
[----:B------:R-:W-:Y:S01]  /*22de0*/  STG.E.U8 desc[UR32][R168.64], R203 ;  /* 0x000000cba8007986 */ /* 0x000fe2000c101120 */
[----:B-1----:R-:W-:Y:S02]  /*22df0*/  IADD3 R2, P0, P1, R11, UR6, R12 ;  /* 0x000000060b027c10 */ /* 0x002fe4000f91e00c */
[----:B------:R-:W-:Y:S01]  /*22e00*/  SHF.R.S32.HI R3, RZ, 0x8, R3 ;  /* 0x00000008ff037819 */ /* 0x000fe20000011403 */
[----:B------:R0:W-:Y:S01]  /*22e10*/  STG.E.U8 desc[UR32][R170.64], R9 ;  /* 0x00000009aa007986 */ /* 0x0001e2000c101120 */
[----:B---3--:R-:W-:Y:S02]  /*22e20*/  SHF.R.S32.HI R7, RZ, 0x8, R0 ;  /* 0x00000008ff077819 */ /* 0x008fe40000011400 */
[----:B------:R-:W-:Y:S01]  /*22e30*/  PRMT R0, R195, 0x9910, RZ ;  /* 0x00009910c3007816 */ /* 0x000fe200000000ff */
[----:B------:R-:W-:Y:S04]  /*22e40*/  STG.E.U8 desc[UR32][R172.64], R189 ;  /* 0x000000bdac007986 */ /* 0x000fe8000c101120 */
[----:B------:R1:W-:Y:S01]  /*22e50*/  STG.E.U8 desc[UR32][R174.64], R3 ;  /* 0x00000003ae007986 */ /* 0x0003e2000c101120 */
[----:B0-----:R-:W-:Y:S01]  /*22e60*/  IMAD.MOV.U32 R9, RZ, RZ, R0 ;  /* 0x000000ffff097224 */ /* 0x001fe200078e0000 */
[----:B------:R-:W-:-:S02]  /*22e70*/  PRMT R0, R135, 0x9910, RZ ;  /* 0x0000991087007816 */ /* 0x000fc400000000ff */
[----:B------:R-:W-:Y:S02]  /*22e80*/  STG.E.U8 desc[UR32][R176.64], R201 ;  /* 0x000000c9b0007986 */ /* 0x000fe4000c101120 */
[----:B------:R-:W-:Y:S02]  /*22e90*/  SHF.R.S32.HI R9, RZ, 0x8, R9 ;  /* 0x00000008ff097819 */ /* 0x000fe40000011409 */
[----:B------:R0:W-:Y:S01]  /*22ea0*/  STG.E.U8 desc[UR32][R178.64], R7 ;  /* 0x00000007b2007986 */ /* 0x0001e2000c101120 */
[----:B-1----:R-:W-:-:S03]  /*22eb0*/  IADD3.X R3, PT, PT, R134, UR5, R13, P0, P1 ;  /* 0x0000000586037c10 */ /* 0x002fc600087e240d */
[----:B------:R1:W-:Y:S04]  /*22ec0*/  STG.E.U8 desc[UR32][R180.64], R195 ;  /* 0x000000c3b4007986 */ /* 0x0003e8000c101120 */
[----:B------:R1:W-:Y:S01]  /*22ed0*/  STG.E.U8 desc[UR32][R182.64], R9 ;  /* 0x00000009b6007986 */ /* 0x0003e2000c101120 */
[----:B0-----:R-:W-:-:S03]  /*22ee0*/  IMAD.MOV.U32 R7, RZ, RZ, R0 ;  /* 0x000000ffff077224 */ /* 0x001fc600078e0000 */
[----:B------:R1:W-:Y:S02]  /*22ef0*/  STG.E.U8 desc[UR32][R184.64], R135 ;  /* 0x00000087b8007986 */ /* 0x0003e4000c101120 */
[----:B------:R-:W-:-:S05]  /*22f00*/  SHF.R.S32.HI R7, RZ, 0x8, R7 ;  /* 0x00000008ff077819 */ /* 0x000fca0000011407 */
[----:B------:R1:W-:Y:S04]  /*22f10*/  STG.E.U8 desc[UR32][R4.64], R7 ;  /* 0x0000000704007986 */ /* 0x0003e8000c101120 */
[----:B------:R1:W-:Y:S01]  /*22f20*/  STG.E desc[UR32][R2.64], R208 ;  /* 0x000000d002007986 */ /* 0x0003e2000c101920 */
[----:B--2---:R-:W-:Y:S06]  /*22f30*/  BAR.SYNC.DEFER_BLOCKING 0x0 ;  /* 0x0000000000007b1d */ /* 0x004fec0000010000 */
[----:B------:R-:W-:Y:S05]  /*22f40*/  BRA.U UP0, `(.L_x_19) ;  /* 0x0000000100a07547 */ /* 0x000fea000b800000 */
[----:B------:R-:W0:Y:S01]  /*22f50*/  S2UR UR5, SR_CgaCtaId ;  /* 0x00000000000579c3 */ /* 0x000e220000008800 */
[----:B------:R-:W-:Y:S01]  /*22f60*/  NOP ;  /* 0x0000000000007918 */ /* 0x000fe20000000000 */
[----:B------:R-:W-:Y:S01]  /*22f70*/  UMOV UR4, 0x50 ;  /* 0x0000005000047882 */ /* 0x000fe20000000000 */
[----:B------:R-:W-:Y:S02]  /*22f80*/  IMAD.U32 R0, RZ, RZ, UR22 ;  /* 0x00000016ff007e24 */ /* 0x000fe4000f8e00ff */
[----:B-1----:R-:W-:Y:S02]  /*22f90*/  IMAD.MOV.U32 R3, RZ, RZ, 0xff ;  /* 0x000000ffff037424 */ /* 0x002fe400078e00ff */
[----:B------:R-:W-:Y:S01]  /*22fa0*/  IMAD.MOV.U32 R7, RZ, RZ, 0x1 ;  /* 0x00000001ff077424 */ /* 0x000fe200078e00ff */
[----:B------:R-:W-:-:S04]  /*22fb0*/  LOP3.LUT R0, R0, 0xffff, RZ, 0xc0, !PT ;  /* 0x0000ffff00007812 */ /* 0x000fc800078ec0ff */
[----:B------:R-:W-:-:S05]  /*22fc0*/  SHF.R.U32.HI R0, RZ, 0x5, R0 ;  /* 0x00000005ff007819 */ /* 0x000fca0000011600 */
[----:B------:R-:W-:Y:S01]  /*22fd0*/  VIADD R2, R0, 0x10 ;  /* 0x0000001000027836 */ /* 0x000fe20000000000 */
[----:B------:R-:W-:Y:S01]  /*22fe0*/  SHF.L.U32 R0, R3, R0, RZ ;  /* 0x0000000003007219 */ /* 0x000fe200000006ff */
[----:B0-----:R-:W-:-:S03]  /*22ff0*/  ULEA UR6, UR5, UR4, 0x18 ;  /* 0x0000000405067291 */ /* 0x001fc6000f8ec0ff */
[----:B------:R-:W-:-:S04]  /*23000*/  SHF.L.U32 R3, R7, R2, RZ ;  /* 0x0000000207037219 */ /* 0x000fc800000006ff */
[----:B------:R-:W-:Y:S02]  /*23010*/  LOP3.LUT R0, R3, R0, RZ, 0xfc, !PT ;  /* 0x0000000003007212 */ /* 0x000fe400078efcff */
[----:B------:R-:W0:Y:S02]  /*23020*/  LDS R5, [UR6] ;  /* 0x00000006ff057984 */ /* 0x000e240008000800 */
[C---:B------:R-:W-:Y:S02]  /*23030*/  LOP3.LUT R2, R0.reuse, 0xffff, RZ, 0xc0, !PT ;  /* 0x0000ffff00027812 */ /* 0x040fe400078ec0ff */
[----:B0-----:R-:W-:-:S04]  /*23040*/  LOP3.LUT R3, R0, 0xffff, R5, 0x80, !PT ;  /* 0x0000ffff00037812 */ /* 0x001fc800078e8005 */
[----:B------:R-:W-:-:S13]  /*23050*/  ISETP.NE.AND P0, PT, R3, R2, PT ;  /* 0x000000020300720c */ /* 0x000fda0003f05270 */
[----:B------:R-:W-:Y:S05]  /*23060*/  @P0 BRA `(.L_x_20) ;  /* 0x0000000000500947 */ /* 0x000fea0003800000 */
[----:B------:R-:W-:Y:S02]  /*23070*/  SHF.R.U32.HI R5, RZ, 0x10, R5 ;  /* 0x00000010ff057819 */ /* 0x000fe40000011605 */
[----:B------:R-:W-:-:S04]  /*23080*/  SHF.R.U32.HI R2, RZ, 0x10, R0 ;  /* 0x00000010ff027819 */ /* 0x000fc80000011600 */
[----:B------:R-:W-:-:S04]  /*23090*/  LOP3.LUT R5, R5, R2, RZ, 0xc0, !PT ;  /* 0x0000000205057212 */ /* 0x000fc800078ec0ff */
[----:B------:R-:W-:-:S13]  /*230a0*/  ISETP.NE.AND P0, PT, R5, R2, PT ;  /* 0x000000020500720c */ /* 0x000fda0003f05270 */
[----:B------:R-:W-:Y:S05]  /*230b0*/  @P0 BRA `(.L_x_21) ;  /* 0x0000000000300947 */ /* 0x000fea0003800000 */
[----:B------:R-:W-:Y:S01]  /*230c0*/  R2UR UR4, R0 ;  /* 0x00000000000472ca */ /* 0x000fe200000e0000 */
[----:B------:R-:W-:Y:S01]  /*230d0*/  VOTEU.ANY UR5, UPT, PT ;  /* 0x0000000000057886 */ /* 0x000fe200038e0100 */
[----:B------:R-:W0:Y:S01]  /*230e0*/  S2R R0, SR_LANEID ;  /* 0x0000000000007919 */ /* 0x000e220000000000 */
[----:B------:R-:W-:-:S10]  /*230f0*/  UFLO.U32 UR5, UR5 ;  /* 0x00000005000572bd */ /* 0x000fd400080e0000 */
[----:B------:R-:W-:-:S06]  /*23100*/  ULOP3.LUT UR4, URZ, UR4, URZ, 0x33, !UPT ;  /* 0x00000004ff047292 */ /* 0x000fcc000f8e33ff */
[----:B------:R-:W-:-:S04]  /*23110*/  IMAD.U32 R2, RZ, RZ, UR4 ;  /* 0x00000004ff027e24 */ /* 0x000fc8000f8e00ff */
[----:B------:R-:W1:Y:S02]  /*23120*/  REDUX UR7, R2 ;  /* 0x00000000020773c4 */ /* 0x000e640000000000 */
[----:B------:R2:W-:Y:S01]  /*23130*/  UTCATOMSWS.AND URZ, UR4 ;  /* 0x0000000400ff79e3 */ /* 0x0005e20008000000 */
[----:B0-----:R-:W-:Y:S01]  /*23140*/  ISETP.EQ.U32.AND P0, PT, R0, UR5, PT ;  /* 0x0000000500007c0c */ /* 0x001fe2000bf02070 */
[----:B-1----:R-:W-:-:S12]  /*23150*/  IMAD.U32 R0, RZ, RZ, UR7 ;  /* 0x00000007ff007e24 */ /* 0x002fd8000f8e00ff */
[----:B------:R2:W-:Y:S01]  /*23160*/  @P0 ATOMS.AND RZ, [UR6], R0 ;  /* 0x00000000ffff098c */ /* 0x0005e2000a800006 */
[----:B------:R-:W-:Y:S05]  /*23170*/  BRA `(.L_x_19) ;  /* 0x0000000000147947 */ /* 0x000fea0003800000 */
.L_x_21:
[----:B------:R-:W-:-:S07]  /*23180*/  MOV R2, 0x231a0 ;  /* 0x000231a000027802 */ /* 0x000fce0000000f00 */
[----:B------:R-:W-:Y:S05]  /*23190*/  CALL.REL.NOINC `($__internal_0_$__cuda_sm10x_tcgen05_guardrail_trap_col_being_dealloced_not_returned_by_alloc) ;  /* 0x0000000000487944 */ /* 0x000fea0003c00000 */
[----:B------:R-:W-:Y:S05]  /*231a0*/  BRA `(.L_x_19) ;  /* 0x0000000000087947 */ /* 0x000fea0003800000 */
.L_x_20:
[----:B------:R-:W-:-:S07]  /*231b0*/  MOV R2, 0x231d0 ;  /* 0x000231d000027802 */ /* 0x000fce0000000f00 */
[----:B------:R-:W-:Y:S05]  /*231c0*/  CALL.REL.NOINC `($__internal_2_$__cuda_sm10x_tcgen05_guardrail_trap_unallocated_columns_being_dealloced) ;  /* 0x0000000000547944 */ /* 0x000fea0003c00000 */
.L_x_19:
[----:B------:R-:W-:Y:S01]  /*231d0*/  NOP ;  /* 0x0000000000007918 */ /* 0x000fe20000000000 */
[----:B--2---:R-:W-:Y:S05]  /*231e0*/  EXIT ;  /* 0x000000000000794d */ /* 0x004fea0003800000 */
.L_x_8:
[----:B------:R-:W1:Y:S02]  /*231f0*/  SYNCS.PHASECHK.TRANS64.TRYWAIT P2, [UR23+0xc000], RZ ;  /* 0x00c000ffff0075a7 */ /* 0x000e640008041117 */
[----:B-1----:R-:W-:Y:S05]  /*23200*/  @!P2 BRA `(.L_x_8) ;  /* 0xfffffffc00f8a947 */ /* 0x002fea000383ffff */
[----:B------:R-:W-:Y:S05]  /*23210*/  BRA `(.L_x_7) ;  /* 0xfffffe4400007947 */ /* 0x000fea000383ffff */
.L_x_13:
[----:B------:R-:W1:Y:S02]  /*23220*/  SYNCS.PHASECHK.TRANS64.TRYWAIT P0, [UR23+0x14010], RZ ;  /* 0x014010ffff0075a7 */ /* 0x000e640008001117 */
[----:B-1----:R-:W-:Y:S05]  /*23230*/  @!P0 BRA `(.L_x_13) ;  /* 0xfffffffc00f88947 */ /* 0x002fea000383ffff */
[----:B------:R-:W-:Y:S05]  /*23240*/  BRA `(.L_x_22) ;  /* 0xffffff1800887947 */ /* 0x000fea000383ffff */
.L_x_14:
[----:B------:R-:W-:-:S04]  /*23250*/  IMAD.U32 R3, RZ, RZ, UR64 ;  /* 0x00000040ff037e24 */ /* 0x000fc8000f8e00ff */
[----:B------:R-:W0:Y:S02]  /*23260*/  SYNCS.PHASECHK.TRANS64.TRYWAIT P3, [UR20], R3 ;  /* 0x00000003ff0075a7 */ /* 0x000e240008061114 */
[----:B0-----:R-:W-:Y:S05]  /*23270*/  @!P3 BRA `(.L_x_14) ;  /* 0xfffffffc00f4b947 */ /* 0x001fea000383ffff */
[----:B------:R-:W-:Y:S05]  /*23280*/  BRA `(.L_x_23) ;  /* 0xffffff5000e87947 */ /* 0x000fea000383ffff */
.L_x_18:
[----:B------:R-:W2:Y:S02]  /*23290*/  SYNCS.PHASECHK.TRANS64.TRYWAIT P0, [UR20], R0 ;  /* 0x00000000ff0075a7 */ /* 0x000ea40008001114 */
[----:B--2---:R-:W-:Y:S05]  /*232a0*/  @!P0 BRA `(.L_x_18) ;  /* 0xfffffffc00f88947 */ /* 0x004fea000383ffff */
[----:B------:R-:W-:Y:S05]  /*232b0*/  BRA `(.L_x_17) ;  /* 0xffffffb000907947 */ /* 0x000fea000383ffff */
        .weak           $__internal_0_$__cuda_sm10x_tcgen05_guardrail_trap_col_being_dealloced_not_returned_by_alloc
        .type           $__internal_0_$__cuda_sm10x_tcgen05_guardrail_trap_col_being_dealloced_not_returned_by_alloc,@function
        .size           $__internal_0_$__cuda_sm10x_tcgen05_guardrail_trap_col_being_dealloced_not_returned_by_alloc,($__internal_1_$__cuda_sm10x_tcgen05_guardrail_trap_phase_invalid_during_alloc - $__internal_0_$__cuda_sm10x_tcgen05_guardrail_trap_col_being_dealloced_not_returned_by_alloc)
$__internal_0_$__cuda_sm10x_tcgen05_guardrail_trap_col_being_dealloced_not_returned_by_alloc:
[----:B------:R-:W-:Y:S05]  /*232c0*/  BPT.TRAP 0x1 ;  /* 0x000000040000795c */ /* 0x000fea0000300000 */
[----:B------:R-:W-:-:S04]  /*232d0*/  IMAD.MOV.U32 R3, RZ, RZ, 0x0 ;  /* 0x00000000ff037424 */ /* 0x000fc800078e00ff */
[----:B------:R-:W-:Y:S05]  /*232e0*/  RET.REL.NODEC R2 `(attn_fwd) ;  /* 0xfffffdcc02447950 */ /* 0x000fea0003c3ffff */
        .weak           $__internal_1_$__cuda_sm10x_tcgen05_guardrail_trap_phase_invalid_during_alloc
        .type           $__internal_1_$__cuda_sm10x_tcgen05_guardrail_trap_phase_invalid_during_alloc,@function
        .size           $__internal_1_$__cuda_sm10x_tcgen05_guardrail_trap_phase_invalid_during_alloc,($__internal_2_$__cuda_sm10x_tcgen05_guardrail_trap_unallocated_columns_being_dealloced - $__internal_1_$__cuda_sm10x_tcgen05_guardrail_trap_phase_invalid_during_alloc)
$__internal_1_$__cuda_sm10x_tcgen05_guardrail_trap_phase_invalid_during_alloc:
[----:B------:R-:W-:Y:S05]  /*232f0*/  BPT.TRAP 0x1 ;  /* 0x000000040000795c */ /* 0x000fea0000300000 */
[----:B------:R-:W-:-:S04]  /*23300*/  IMAD.MOV.U32 R3, RZ, RZ, 0x0 ;  /* 0x00000000ff037424 */ /* 0x000fc800078e00ff */
[----:B------:R-:W-:Y:S05]  /*23310*/  RET.REL.NODEC R2 `(attn_fwd) ;  /* 0xfffffdcc02387950 */ /* 0x000fea0003c3ffff */
        .weak           $__internal_2_$__cuda_sm10x_tcgen05_guardrail_trap_unallocated_columns_being_dealloced
        .type           $__internal_2_$__cuda_sm10x_tcgen05_guardrail_trap_unallocated_columns_being_dealloced,@function
        .size           $__internal_2_$__cuda_sm10x_tcgen05_guardrail_trap_unallocated_columns_being_dealloced,(.L_x_27 - $__internal_2_$__cuda_sm10x_tcgen05_guardrail_trap_unallocated_columns_being_dealloced)
$__internal_2_$__cuda_sm10x_tcgen05_guardrail_trap_unallocated_columns_being_dealloced:
[----:B------:R-:W-:Y:S05]  /*23320*/  BPT.TRAP 0x1 ;  /* 0x000000040000795c */ /* 0x000fea0000300000 */
[----:B------:R-:W-:-:S04]  /*23330*/  IMAD.MOV.U32 R3, RZ, RZ, 0x0 ;  /* 0x00000000ff037424 */ /* 0x000fc800078e00ff */
[----:B------:R-:W-:Y:S05]  /*23340*/  RET.REL.NODEC R2 `(attn_fwd) ;  /* 0xfffffdcc022c7950 */ /* 0x000fea0003c3ffff */
.L_x_24:
[----:B------:R-:W-:-:S00]  /*23350*/  BRA `(.L_x_24) ;  /* 0xfffffffc00fc7947 */ /* 0x000fc0000383ffff */
[----:B------:R-:W-:-:S00]  /*23360*/  NOP ;  /* 0x0000000000007918 */ /* 0x000fc00000000000 */
        /* <DEDUP_REMOVED lines=9> */
.L_x_27:


//--------------------- .nv.global.init           --------------------------
	.section	.nv.global.init,"aw",@progbits
.nv.global.init:
	.type		_$_str,@object
	.size		_$_str,(.L_3 - _$_str)
_$_str:
        /*0000*/ 	.byte	0x5f, 0x5f, 0x43, 0x55, 0x44, 0x41, 0x5f, 0x46, 0x54, 0x5a, 0x00
.L_3:


//--------------------- .nv.shared.attn_fwd       --------------------------
	.section	.nv.shared.attn_fwd,"aw",@nobits
	.sectionflags	@""
	.align	16
	.zero		1024


//--------------------- .nv.shared.reserved.0     --------------------------
	.section	.nv.shared.reserved.0,"aw",@nobits
	.align	8
	.weak		__nv_reservedSMEM_offset_0_alias
	.size		__nv_reservedSMEM_offset_0_alias, 0, 64
	.other		__nv_reservedSMEM_offset_0_alias,@"STO_CUDA_RESERVED_SHARED STV_DEFAULT"
__nv_reservedSMEM_offset_0_alias:
	.zero		0
.nv.shared.reserved.0:
	.zero		64
	.weak		__nv_reservedSMEM_allocation_phase
	.type		__nv_reservedSMEM_allocation_phase,@object
	.size		__nv_reservedSMEM_allocation_phase,(.L_0 - __nv_reservedSMEM_allocation_phase)
__nv_reservedSMEM_allocation_phase:
	.zero		1
.L_0:
	.zero		7
	.weak		__nv_reservedSMEM_devtool_atexit_pc
	.type		__nv_reservedSMEM_devtool_atexit_pc,@object
	.size		__nv_reservedSMEM_devtool_atexit_pc,(__nv_reservedSMEM_allocation_mask - __nv_reservedSMEM_devtool_atexit_pc)
__nv_reservedSMEM_devtool_atexit_pc:
	.zero		8
	.weak		__nv_reservedSMEM_allocation_mask
	.type		__nv_reservedSMEM_allocation_mask,@object
	.size		__nv_reservedSMEM_allocation_mask,(.L_2 - __nv_reservedSMEM_allocation_mask)
__nv_reservedSMEM_allocation_mask:
	.zero		4
.L_2:


//--------------------- .nv.constant0.attn_fwd    --------------------------
	.section	.nv.constant0.attn_fwd,"a",@progbits
	.sectionflags	@""
	.align	4
.nv.constant0.attn_fwd:
	.zero		1032


//--------------------- SYMBOLS --------------------------

	.type		.nv.reservedSmem.offset0,@object
	.size		.nv.reservedSmem.offset0,0x4
	.type		.nv.reservedSmem.cap,@object
	.size		.nv.reservedSmem.cap,0x4
